	.target	sm_90a

	.elftype	@"ET_EXEC"


//--------------------- .note.nv.tkinfo           --------------------------
	.section	.note.nv.tkinfo,"",@"SHT_NOTE"
	.sectionflags	@"SHF_NOTE_NV_TKINFO"
	.tkinfo
        /*0018*/ 	.word	0x00000002
        /*0030*/ 	.string	""
        /*0030*/ 	.string	"ptxas"
        /*0030*/ 	.string	"Cuda compilation tools, release 13.0, V13.0.88"
        /*0030*/ 	.string	"Build cuda_13.0.r13.0/compiler.36424714_0"
        /*0030*/ 	.string	"-arch sm_90a -m 64 "



//--------------------- .note.nv.cuinfo           --------------------------
	.section	.note.nv.cuinfo,"",@"SHT_NOTE"
	.sectionflags	@"SHF_NOTE_NV_CUINFO"
        /*0018*/ 	.short	0x0002
        /*001a*/ 	.short	0x005a
        /*001c*/ 	.short	0x0082
	.zero		2


//--------------------- .nv.info                  --------------------------
	.section	.nv.info,"",@"SHT_CUDA_INFO"
	.align	4


	//----- nvinfo : EIATTR_REGCOUNT
	.align		4
        /*0000*/ 	.byte	0x04, 0x2f
        /*0002*/ 	.short	(.L_15 - .L_14)
	.align		4
.L_14:
        /*0004*/ 	.word	index@(_ZN7cutlass13device_kernelINS_4gemm6kernel13GemmUniversalINS1_17GroupProblemShapeIN4cute5tupleIJiiiEEEEENS1_10collective13CollectiveMmaINS1_39MainloopSm90ArrayTmaGmmaWarpSpecializedILi3ENS6_IJNS5_1CILi1EEESD_SD_EEENS1_43KernelPtrArrayTmaWarpSpecializedCooperativeEEENS6_IJNSC_ILi128EEESH_SH_EEENS_6half_tEPNS6_IJlSD_NSC_ILi0EEEEEESJ_SM_NS5_8TiledMMAINS5_8MMA_AtomIJNS5_4SM904GMMA26MMA_64x128x16_F32F16F16_SSILNSQ_5MajorE0ELSS_0ELNSQ_7ScaleInE1ELST_1EEEEEENS5_6LayoutINS6_IJNSC_ILi2EEESD_SD_EEENS6_IJSD_SK_SK_EEEEENS6_IJNS5_10UnderscoreES11_S11_EEEEENS5_13SM90_TMA_LOADENS5_14ComposedLayoutINS5_7SwizzleILi3ELi4ELi3EEENS5_18smem_ptr_flag_bitsILi16EEENSW_INS6_IJNSC_ILi8EEENSC_ILi64EEEEEENS6_IJS1B_SD_EEEEEEEvNS5_8identityES14_S1F_vS1G_EENS_8epilogue10collective18CollectiveEpilogueINS1I_30Sm90PtrArrayTmaWarpSpecializedILi4ELi2ELi16ELb1ELb0ELi2EEEJSI_NS6_IJSH_NSC_ILi32EEEEEESJ_PNS6_IJSD_lSK_EEESJ_S1Q_NS1I_6fusion15FusionCallbacksIS1M_NS1R_17LinearCombinationISJ_fSJ_fLNS_15FloatRoundStyleE2EEESI_S1O_JEEES14_NS15_IS17_S19_NSW_INS6_IJS1B_S1A_EEENS6_IJSD_S1B_EEEEEEENS5_17SM75_U16x8_LDSM_TENS5_14SM90_TMA_STOREES20_NS5_17SM90_U16x8_STSM_TENS5_9Copy_AtomIJNS5_17SM90_U32x4_STSM_NESJ_EEEvEEEvvEEEEvNT_6ParamsE)
        /*0008*/ 	.word	0x000000a8


	//----- nvinfo : EIATTR_FRAME_SIZE
	.align		4
.L_15:
        /*000c*/ 	.byte	0x04, 0x11
        /*000e*/ 	.short	(.L_17 - .L_16)
	.align		4
.L_16:
        /*0010*/ 	.word	index@($__internal_0_$__cuda_sm20_div_u64)
        /*0014*/ 	.word	0x00000000


	//----- nvinfo : EIATTR_FRAME_SIZE
	.align		4
.L_17:
        /*0018*/ 	.byte	0x04, 0x11
        /*001a*/ 	.short	(.L_19 - .L_18)
	.align		4
.L_18:
        /*001c*/ 	.word	index@(_ZN7cutlass13device_kernelINS_4gemm6kernel13GemmUniversalINS1_17GroupProblemShapeIN4cute5tupleIJiiiEEEEENS1_10collective13CollectiveMmaINS1_39MainloopSm90ArrayTmaGmmaWarpSpecializedILi3ENS6_IJNS5_1CILi1EEESD_SD_EEENS1_43KernelPtrArrayTmaWarpSpecializedCooperativeEEENS6_IJNSC_ILi128EEESH_SH_EEENS_6half_tEPNS6_IJlSD_NSC_ILi0EEEEEESJ_SM_NS5_8TiledMMAINS5_8MMA_AtomIJNS5_4SM904GMMA26MMA_64x128x16_F32F16F16_SSILNSQ_5MajorE0ELSS_0ELNSQ_7ScaleInE1ELST_1EEEEEENS5_6LayoutINS6_IJNSC_ILi2EEESD_SD_EEENS6_IJSD_SK_SK_EEEEENS6_IJNS5_10UnderscoreES11_S11_EEEEENS5_13SM90_TMA_LOADENS5_14ComposedLayoutINS5_7SwizzleILi3ELi4ELi3EEENS5_18smem_ptr_flag_bitsILi16EEENSW_INS6_IJNSC_ILi8EEENSC_ILi64EEEEEENS6_IJS1B_SD_EEEEEEEvNS5_8identityES14_S1F_vS1G_EENS_8epilogue10collective18CollectiveEpilogueINS1I_30Sm90PtrArrayTmaWarpSpecializedILi4ELi2ELi16ELb1ELb0ELi2EEEJSI_NS6_IJSH_NSC_ILi32EEEEEESJ_PNS6_IJSD_lSK_EEESJ_S1Q_NS1I_6fusion15FusionCallbacksIS1M_NS1R_17LinearCombinationISJ_fSJ_fLNS_15FloatRoundStyleE2EEESI_S1O_JEEES14_NS15_IS17_S19_NSW_INS6_IJS1B_S1A_EEENS6_IJSD_S1B_EEEEEEENS5_17SM75_U16x8_LDSM_TENS5_14SM90_TMA_STOREES20_NS5_17SM90_U16x8_STSM_TENS5_9Copy_AtomIJNS5_17SM90_U32x4_STSM_NESJ_EEEvEEEvvEEEEvNT_6ParamsE)
        /*0020*/ 	.word	0x00000000


	//----- nvinfo : EIATTR_MIN_STACK_SIZE
	.align		4
.L_19:
        /*0024*/ 	.byte	0x04, 0x12
        /*0026*/ 	.short	(.L_21 - .L_20)
	.align		4
.L_20:
        /*0028*/ 	.word	index@(_ZN7cutlass13device_kernelINS_4gemm6kernel13GemmUniversalINS1_17GroupProblemShapeIN4cute5tupleIJiiiEEEEENS1_10collective13CollectiveMmaINS1_39MainloopSm90ArrayTmaGmmaWarpSpecializedILi3ENS6_IJNS5_1CILi1EEESD_SD_EEENS1_43KernelPtrArrayTmaWarpSpecializedCooperativeEEENS6_IJNSC_ILi128EEESH_SH_EEENS_6half_tEPNS6_IJlSD_NSC_ILi0EEEEEESJ_SM_NS5_8TiledMMAINS5_8MMA_AtomIJNS5_4SM904GMMA26MMA_64x128x16_F32F16F16_SSILNSQ_5MajorE0ELSS_0ELNSQ_7ScaleInE1ELST_1EEEEEENS5_6LayoutINS6_IJNSC_ILi2EEESD_SD_EEENS6_IJSD_SK_SK_EEEEENS6_IJNS5_10UnderscoreES11_S11_EEEEENS5_13SM90_TMA_LOADENS5_14ComposedLayoutINS5_7SwizzleILi3ELi4ELi3EEENS5_18smem_ptr_flag_bitsILi16EEENSW_INS6_IJNSC_ILi8EEENSC_ILi64EEEEEENS6_IJS1B_SD_EEEEEEEvNS5_8identityES14_S1F_vS1G_EENS_8epilogue10collective18CollectiveEpilogueINS1I_30Sm90PtrArrayTmaWarpSpecializedILi4ELi2ELi16ELb1ELb0ELi2EEEJSI_NS6_IJSH_NSC_ILi32EEEEEESJ_PNS6_IJSD_lSK_EEESJ_S1Q_NS1I_6fusion15FusionCallbacksIS1M_NS1R_17LinearCombinationISJ_fSJ_fLNS_15FloatRoundStyleE2EEESI_S1O_JEEES14_NS15_IS17_S19_NSW_INS6_IJS1B_S1A_EEENS6_IJSD_S1B_EEEEEEENS5_17SM75_U16x8_LDSM_TENS5_14SM90_TMA_STOREES20_NS5_17SM90_U16x8_STSM_TENS5_9Copy_AtomIJNS5_17SM90_U32x4_STSM_NESJ_EEEvEEEvvEEEEvNT_6ParamsE)
        /*002c*/ 	.word	0x00000000
.L_21:


//--------------------- .nv.compat                --------------------------
	.section	.nv.compat,"",@"SHT_CUDA_COMPAT_INFO"
	.align	4
        /*0000*/ 	.byte	0x02, 0x09, 0x01, 0x00, 0x02, 0x02, 0x04, 0x00, 0x02, 0x05, 0x05, 0x00, 0x03, 0x07, 0x01, 0x01
        /*0010*/ 	.byte	0x02, 0x03, 0x03, 0x00, 0x02, 0x06, 0x01, 0x00, 0x04, 0x0b, 0x08, 0x00, 0x00, 0x00, 0x00, 0x00
        /*0020*/ 	.byte	0x00, 0x00, 0x00, 0x00


//--------------------- .nv.info._ZN7cutlass13device_kernelINS_4gemm6kernel13GemmUniversalINS1_17GroupProblemShapeIN4cute5tupleIJiiiEEEEENS1_10collective13CollectiveMmaINS1_39MainloopSm90ArrayTmaGmmaWarpSpecializedILi3ENS6_IJNS5_1CILi1EEESD_SD_EEENS1_43KernelPtrArrayTmaWarpSpecializedCooperativeEEENS6_IJNSC_ILi128EEESH_SH_EEENS_6half_tEPNS6_IJlSD_NSC_ILi0EEEEEESJ_SM_NS5_8TiledMMAINS5_8MMA_AtomIJNS5_4SM904GMMA26MMA_64x128x16_F32F16F16_SSILNSQ_5MajorE0ELSS_0ELNSQ_7ScaleInE1ELST_1EEEEEENS5_6LayoutINS6_IJNSC_ILi2EEESD_SD_EEENS6_IJSD_SK_SK_EEEEENS6_IJNS5_10UnderscoreES11_S11_EEEEENS5_13SM90_TMA_LOADENS5_14ComposedLayoutINS5_7SwizzleILi3ELi4ELi3EEENS5_18smem_ptr_flag_bitsILi16EEENSW_INS6_IJNSC_ILi8EEENSC_ILi64EEEEEENS6_IJS1B_SD_EEEEEEEvNS5_8identityES14_S1F_vS1G_EENS_8epilogue10collective18CollectiveEpilogueINS1I_30Sm90PtrArrayTmaWarpSpecializedILi4ELi2ELi16ELb1ELb0ELi2EEEJSI_NS6_IJSH_NSC_ILi32EEEEEESJ_PNS6_IJSD_lSK_EEESJ_S1Q_NS1I_6fusion15FusionCallbacksIS1M_NS1R_17LinearCombinationISJ_fSJ_fLNS_15FloatRoundStyleE2EEESI_S1O_JEEES14_NS15_IS17_S19_NSW_INS6_IJS1B_S1A_EEENS6_IJSD_S1B_EEEEEEENS5_17SM75_U16x8_LDSM_TENS5_14SM90_TMA_STOREES20_NS5_17SM90_U16x8_STSM_TENS5_9Copy_AtomIJNS5_17SM90_U32x4_STSM_NESJ_EEEvEEEvvEEEEvNT_6ParamsE --------------------------
	.section	.nv.info._ZN7cutlass13device_kernelINS_4gemm6kernel13GemmUniversalINS1_17GroupProblemShapeIN4cute5tupleIJiiiEEEEENS1_10collective13CollectiveMmaINS1_39MainloopSm90ArrayTmaGmmaWarpSpecializedILi3ENS6_IJNS5_1CILi1EEESD_SD_EEENS1_43KernelPtrArrayTmaWarpSpecializedCooperativeEEENS6_IJNSC_ILi128EEESH_SH_EEENS_6half_tEPNS6_IJlSD_NSC_ILi0EEEEEESJ_SM_NS5_8TiledMMAINS5_8MMA_AtomIJNS5_4SM904GMMA26MMA_64x128x16_F32F16F16_SSILNSQ_5MajorE0ELSS_0ELNSQ_7ScaleInE1ELST_1EEEEEENS5_6LayoutINS6_IJNSC_ILi2EEESD_SD_EEENS6_IJSD_SK_SK_EEEEENS6_IJNS5_10UnderscoreES11_S11_EEEEENS5_13SM90_TMA_LOADENS5_14ComposedLayoutINS5_7SwizzleILi3ELi4ELi3EEENS5_18smem_ptr_flag_bitsILi16EEENSW_INS6_IJNSC_ILi8EEENSC_ILi64EEEEEENS6_IJS1B_SD_EEEEEEEvNS5_8identityES14_S1F_vS1G_EENS_8epilogue10collective18CollectiveEpilogueINS1I_30Sm90PtrArrayTmaWarpSpecializedILi4ELi2ELi16ELb1ELb0ELi2EEEJSI_NS6_IJSH_NSC_ILi32EEEEEESJ_PNS6_IJSD_lSK_EEESJ_S1Q_NS1I_6fusion15FusionCallbacksIS1M_NS1R_17LinearCombinationISJ_fSJ_fLNS_15FloatRoundStyleE2EEESI_S1O_JEEES14_NS15_IS17_S19_NSW_INS6_IJS1B_S1A_EEENS6_IJSD_S1B_EEEEEEENS5_17SM75_U16x8_LDSM_TENS5_14SM90_TMA_STOREES20_NS5_17SM90_U16x8_STSM_TENS5_9Copy_AtomIJNS5_17SM90_U32x4_STSM_NESJ_EEEvEEEvvEEEEvNT_6ParamsE,"",@"SHT_CUDA_INFO"
	.sectionflags	@""
	.align	4


	//----- nvinfo : EIATTR_CUDA_API_VERSION
	.align		4
        /*0000*/ 	.byte	0x04, 0x37
        /*0002*/ 	.short	(.L_23 - .L_22)
.L_22:
        /*0004*/ 	.word	0x00000082


	//----- nvinfo : EIATTR_KPARAM_INFO
	.align		4
.L_23:
        /*0008*/ 	.byte	0x04, 0x17
        /*000a*/ 	.short	(.L_25 - .L_24)
.L_24:
        /*000c*/ 	.word	0x00000000
        /*0010*/ 	.short	0x0000
        /*0012*/ 	.short	0x0070
        /*0014*/ 	.byte	0x00, 0xf0, 0x01, 0x1c


	//----- nvinfo : EIATTR_SPARSE_MMA_MASK
	.align		4
.L_25:
        /*0018*/ 	.byte	0x03, 0x50
        /*001a*/ 	.short	0x0000


	//----- nvinfo : EIATTR_MAXREG_COUNT
	.align		4
        /*001c*/ 	.byte	0x03, 0x1b
        /*001e*/ 	.short	0x00a8


	//----- nvinfo : EIATTR_NUM_BARRIERS
	.align		4
        /*0020*/ 	.byte	0x02, 0x4c
        /*0022*/ 	.byte	0x02
	.zero		1


	//----- nvinfo : EIATTR_EXTERNS
	.align		4
        /*0024*/ 	.byte	0x04, 0x0f
        /*0026*/ 	.short	(.L_27 - .L_26)


	//   ....[0]....
	.align		4
.L_26:
        /*0028*/ 	.word	index@(__assertfail)


	//----- nvinfo : EIATTR_MERCURY_ISA_VERSION
	.align		4
.L_27:
        /*002c*/ 	.byte	0x03, 0x5f
        /*002e*/ 	.short	0x0101


	//----- nvinfo : EIATTR_INT_WARP_WIDE_INSTR_OFFSETS
	.align		4
        /*0030*/ 	.byte	0x04, 0x31
        /*0032*/ 	.short	(.L_29 - .L_28)


	//   ....[0]....
.L_28:
        /*0034*/ 	.word	0x00001130


	//   ....[1]....
        /*0038*/ 	.word	0x00001140


	//   ....[2]....
        /*003c*/ 	.word	0x000011b0


	//----- nvinfo : EIATTR_COOP_GROUP_MASK_REGIDS
	.align		4
.L_29:
        /*0040*/ 	.byte	0x04, 0x29
        /*0042*/ 	.short	(.L_31 - .L_30)


	//   ....[0]....
.L_30:
        /*0044*/ 	.word	0xffffffff


	//   ....[1]....
        /*0048*/ 	.word	0xffffffff


	//   ....[2]....
        /*004c*/ 	.word	0xffffffff


	//   ....[3]....
        /*0050*/ 	.word	0xffffffff


	//   ....[4]....
        /*0054*/ 	.word	0xffffffff


	//   ....[5]....
        /*0058*/ 	.word	0xffffffff


	//   ....[6]....
        /*005c*/ 	.word	0xffffffff


	//   ....[7]....
        /*0060*/ 	.word	0xffffffff


	//   ....[8]....
        /*0064*/ 	.word	0xffffffff


	//   ....[9]....
        /*0068*/ 	.word	0xffffffff


	//   ....[10]....
        /*006c*/ 	.word	0xffffffff


	//   ....[11]....
        /*0070*/ 	.word	0xffffffff


	//   ....[12]....
        /*0074*/ 	.word	0xffffffff


	//   ....[13]....
        /*0078*/ 	.word	0xffffffff


	//   ....[14]....
        /*007c*/ 	.word	0xffffffff


	//   ....[15]....
        /*0080*/ 	.word	0xffffffff


	//   ....[16]....
        /*0084*/ 	.word	0xffffffff


	//   ....[17]....
        /*0088*/ 	.word	0xffffffff


	//   ....[18]....
        /*008c*/ 	.word	0xffffffff


	//   ....[19]....
        /*0090*/ 	.word	0xffffffff


	//   ....[20]....
        /*0094*/ 	.word	0xffffffff


	//   ....[21]....
        /*0098*/ 	.word	0xffffffff


	//   ....[22]....
        /*009c*/ 	.word	0xffffffff


	//   ....[23]....
        /*00a0*/ 	.word	0xffffffff


	//   ....[24]....
        /*00a4*/ 	.word	0xffffffff


	//   ....[25]....
        /*00a8*/ 	.word	0xffffffff


	//   ....[26]....
        /*00ac*/ 	.word	0xffffffff


	//   ....[27]....
        /*00b0*/ 	.word	0xffffffff


	//   ....[28]....
        /*00b4*/ 	.word	0xffffffff


	//   ....[29]....
        /*00b8*/ 	.word	0xffffffff


	//   ....[30]....
        /*00bc*/ 	.word	0xffffffff


	//   ....[31]....
        /*00c0*/ 	.word	0xffffffff


	//   ....[32]....
        /*00c4*/ 	.word	0xffffffff


	//   ....[33]....
        /*00c8*/ 	.word	0xffffffff


	//   ....[34]....
        /*00cc*/ 	.word	0xffffffff


	//   ....[35]....
        /*00d0*/ 	.word	0xffffffff


	//   ....[36]....
        /*00d4*/ 	.word	0xffffffff


	//   ....[37]....
        /*00d8*/ 	.word	0xffffffff


	//   ....[38]....
        /*00dc*/ 	.word	0xffffffff


	//   ....[39]....
        /*00e0*/ 	.word	0xffffffff


	//   ....[40]....
        /*00e4*/ 	.word	0xffffffff


	//   ....[41]....
        /*00e8*/ 	.word	0xffffffff


	//   ....[42]....
        /*00ec*/ 	.word	0xffffffff


	//   ....[43]....
        /*00f0*/ 	.word	0xffffffff


	//   ....[44]....
        /*00f4*/ 	.word	0xffffffff


	//   ....[45]....
        /*00f8*/ 	.word	0xffffffff


	//   ....[46]....
        /*00fc*/ 	.word	0xffffffff


	//   ....[47]....
        /*0100*/ 	.word	0xffffffff


	//   ....[48]....
        /*0104*/ 	.word	0xffffffff


	//   ....[49]....
        /*0108*/ 	.word	0xffffffff


	//   ....[50]....
        /*010c*/ 	.word	0xffffffff


	//   ....[51]....
        /*0110*/ 	.word	0xffffffff


	//   ....[52]....
        /*0114*/ 	.word	0xffffffff


	//   ....[53]....
        /*0118*/ 	.word	0xffffffff


	//   ....[54]....
        /*011c*/ 	.word	0xffffffff


	//   ....[55]....
        /*0120*/ 	.word	0xffffffff


	//   ....[56]....
        /*0124*/ 	.word	0xffffffff


	//   ....[57]....
        /*0128*/ 	.word	0xffffffff


	//   ....[58]....
        /*012c*/ 	.word	0xffffffff


	//   ....[59]....
        /*0130*/ 	.word	0xffffffff


	//   ....[60]....
        /*0134*/ 	.word	0xffffffff


	//   ....[61]....
        /*0138*/ 	.word	0xffffffff


	//   ....[62]....
        /*013c*/ 	.word	0xffffffff


	//   ....[63]....
        /*0140*/ 	.word	0xffffffff


	//   ....[64]....
        /*0144*/ 	.word	0xffffffff


	//   ....[65]....
        /*0148*/ 	.word	0xffffffff


	//   ....[66]....
        /*014c*/ 	.word	0xffffffff


	//   ....[67]....
        /*0150*/ 	.word	0xffffffff


	//   ....[68]....
        /*0154*/ 	.word	0xffffffff


	//   ....[69]....
        /*0158*/ 	.word	0xffffffff


	//   ....[70]....
        /*015c*/ 	.word	0xffffffff


	//   ....[71]....
        /*0160*/ 	.word	0xffffffff


	//   ....[72]....
        /*0164*/ 	.word	0xffffffff


	//   ....[73]....
        /*0168*/ 	.word	0xffffffff


	//   ....[74]....
        /*016c*/ 	.word	0xffffffff


	//   ....[75]....
        /*0170*/ 	.word	0xffffffff


	//   ....[76]....
        /*0174*/ 	.word	0xffffffff


	//   ....[77]....
        /*0178*/ 	.word	0xffffffff


	//   ....[78]....
        /*017c*/ 	.word	0x0500000f


	//----- nvinfo : EIATTR_COOP_GROUP_INSTR_OFFSETS
	.align		4
.L_31:
        /*0180*/ 	.byte	0x04, 0x28
        /*0182*/ 	.short	(.L_33 - .L_32)


	//   ....[0]....
.L_32:
        /*0184*/ 	.word	0x00000770


	//   ....[1]....
        /*0188*/ 	.word	0x00000840


	//   ....[2]....
        /*018c*/ 	.word	0x00000ce0


	//   ....[3]....
        /*0190*/ 	.word	0x00000eb0


	//   ....[4]....
        /*0194*/ 	.word	0x00001080


	//   ....[5]....
        /*0198*/ 	.word	0x000018c0


	//   ....[6]....
        /*019c*/ 	.word	0x000018f0


	//   ....[7]....
        /*01a0*/ 	.word	0x00001970


	//   ....[8]....
        /*01a4*/ 	.word	0x00001980


	//   ....[9]....
        /*01a8*/ 	.word	0x000019c0


	//   ....[10]....
        /*01ac*/ 	.word	0x000019e0


	//   ....[11]....
        /*01b0*/ 	.word	0x00001a20


	//   ....[12]....
        /*01b4*/ 	.word	0x00001a40


	//   ....[13]....
        /*01b8*/ 	.word	0x00001a80


	//   ....[14]....
        /*01bc*/ 	.word	0x00001aa0


	//   ....[15]....
        /*01c0*/ 	.word	0x00001b10


	//   ....[16]....
        /*01c4*/ 	.word	0x00001c90


	//   ....[17]....
        /*01c8*/ 	.word	0x00001ca0


	//   ....[18]....
        /*01cc*/ 	.word	0x00002280


	//   ....[19]....
        /*01d0*/ 	.word	0x00002290


	//   ....[20]....
        /*01d4*/ 	.word	0x000022e0


	//   ....[21]....
        /*01d8*/ 	.word	0x000022f0


	//   ....[22]....
        /*01dc*/ 	.word	0x00002340


	//   ....[23]....
        /*01e0*/ 	.word	0x00002350


	//   ....[24]....
        /*01e4*/ 	.word	0x000023a0


	//   ....[25]....
        /*01e8*/ 	.word	0x000023b0


	//   ....[26]....
        /*01ec*/ 	.word	0x00002400


	//   ....[27]....
        /*01f0*/ 	.word	0x00002410


	//   ....[28]....
        /*01f4*/ 	.word	0x000024a0


	//   ....[29]....
        /*01f8*/ 	.word	0x00002510


	//   ....[30]....
        /*01fc*/ 	.word	0x000025a0


	//   ....[31]....
        /*0200*/ 	.word	0x000025c0


	//   ....[32]....
        /*0204*/ 	.word	0x000025d0


	//   ....[33]....
        /*0208*/ 	.word	0x000025e0


	//   ....[34]....
        /*020c*/ 	.word	0x000025f0


	//   ....[35]....
        /*0210*/ 	.word	0x00002600


	//   ....[36]....
        /*0214*/ 	.word	0x00002ba0


	//   ....[37]....
        /*0218*/ 	.word	0x00002e40


	//   ....[38]....
        /*021c*/ 	.word	0x000031f0


	//   ....[39]....
        /*0220*/ 	.word	0x00003690


	//   ....[40]....
        /*0224*/ 	.word	0x00006b90


	//   ....[41]....
        /*0228*/ 	.word	0x00007030


	//   ....[42]....
        /*022c*/ 	.word	0x000073d0


	//   ....[43]....
        /*0230*/ 	.word	0x00008360


	//   ....[44]....
        /*0234*/ 	.word	0x00008a30


	//   ....[45]....
        /*0238*/ 	.word	0x00008f60


	//   ....[46]....
        /*023c*/ 	.word	0x00009e50


	//   ....[47]....
        /*0240*/ 	.word	0x0000ac00


	//   ....[48]....
        /*0244*/ 	.word	0x0000ac20


	//   ....[49]....
        /*0248*/ 	.word	0x0000ac70


	//   ....[50]....
        /*024c*/ 	.word	0x0000ac90


	//   ....[51]....
        /*0250*/ 	.word	0x0000acd0


	//   ....[52]....
        /*0254*/ 	.word	0x0000ad00


	//   ....[53]....
        /*0258*/ 	.word	0x0000ad40


	//   ....[54]....
        /*025c*/ 	.word	0x0000ad70


	//   ....[55]....
        /*0260*/ 	.word	0x0000adb0


	//   ....[56]....
        /*0264*/ 	.word	0x0000ade0


	//   ....[57]....
        /*0268*/ 	.word	0x0000ae70


	//   ....[58]....
        /*026c*/ 	.word	0x0000af90


	//   ....[59]....
        /*0270*/ 	.word	0x0000afb0


	//   ....[60]....
        /*0274*/ 	.word	0x0000b600


	//   ....[61]....
        /*0278*/ 	.word	0x0000b610


	//   ....[62]....
        /*027c*/ 	.word	0x0000b660


	//   ....[63]....
        /*0280*/ 	.word	0x0000b670


	//   ....[64]....
        /*0284*/ 	.word	0x0000b6c0


	//   ....[65]....
        /*0288*/ 	.word	0x0000b6d0


	//   ....[66]....
        /*028c*/ 	.word	0x0000b720


	//   ....[67]....
        /*0290*/ 	.word	0x0000b730


	//   ....[68]....
        /*0294*/ 	.word	0x0000b780


	//   ....[69]....
        /*0298*/ 	.word	0x0000b790


	//   ....[70]....
        /*029c*/ 	.word	0x0000b820


	//   ....[71]....
        /*02a0*/ 	.word	0x0000b890


	//   ....[72]....
        /*02a4*/ 	.word	0x0000b920


	//   ....[73]....
        /*02a8*/ 	.word	0x0000b940


	//   ....[74]....
        /*02ac*/ 	.word	0x0000b950


	//   ....[75]....
        /*02b0*/ 	.word	0x0000b960


	//   ....[76]....
        /*02b4*/ 	.word	0x0000b970


	//   ....[77]....
        /*02b8*/ 	.word	0x0000b980


	//   ....[78]....
        /*02bc*/ 	.word	0x0000cdb0


	//----- nvinfo : EIATTR_REG_RECONFIG
	.align		4
.L_33:
        /*02c0*/ 	.byte	0x01, 0x54
	.zero		2


	//----- nvinfo : EIATTR_SYSCALL_OFFSETS
	.align		4
        /*02c4*/ 	.byte	0x04, 0x46
        /*02c6*/ 	.short	(.L_35 - .L_34)


	//   ....[0]....
.L_34:
        /*02c8*/ 	.word	0x000048e0


	//   ....[1]....
        /*02cc*/ 	.word	0x000049d0


	//----- nvinfo : EIATTR_MBARRIER_INSTR_OFFSETS
	.align		4
.L_35:
        /*02d0*/ 	.byte	0x04, 0x39
        /*02d2*/ 	.short	(.L_37 - .L_36)


	//   ....[0]....
.L_36:
        /*02d4*/ 	.word	0x00000bc0
        /*02d8*/ 	.word	0x000000ff
        /*02dc*/ 	.word	0x00038400
        /*02e0*/ 	.short	0x0100
        /*02e2*/ 	.byte	0x06
	.zero		1


	//   ....[1]....
        /*02e4*/ 	.word	0x00000bd0
        /*02e8*/ 	.word	0x000000ff
        /*02ec*/ 	.word	0x00038440
        /*02f0*/ 	.short	0x0100
        /*02f2*/ 	.byte	0x06
	.zero		1


	//   ....[2]....
        /*02f4*/ 	.word	0x00000be0
        /*02f8*/ 	.word	0x000000ff
        /*02fc*/ 	.word	0x00038408
        /*0300*/ 	.short	0x0100
        /*0302*/ 	.byte	0x06
	.zero		1


	//   ....[3]....
        /*0304*/ 	.word	0x00000bf0
        /*0308*/ 	.word	0x000000ff
        /*030c*/ 	.word	0x00038448
        /*0310*/ 	.short	0x0100
        /*0312*/ 	.byte	0x06
	.zero		1


	//   ....[4]....
        /*0314*/ 	.word	0x00000c00
        /*0318*/ 	.word	0x000000ff
        /*031c*/ 	.word	0x00038410
        /*0320*/ 	.short	0x0100
        /*0322*/ 	.byte	0x06
	.zero		1


	//   ....[5]....
        /*0324*/ 	.word	0x00000c10
        /*0328*/ 	.word	0x000000ff
        /*032c*/ 	.word	0x00038450
        /*0330*/ 	.short	0x0100
        /*0332*/ 	.byte	0x06
	.zero		1


	//   ....[6]....
        /*0334*/ 	.word	0x00000c20
        /*0338*/ 	.word	0x000000ff
        /*033c*/ 	.word	0x00038418
        /*0340*/ 	.short	0x0100
        /*0342*/ 	.byte	0x06
	.zero		1


	//   ....[7]....
        /*0344*/ 	.word	0x00000c30
        /*0348*/ 	.word	0x000000ff
        /*034c*/ 	.word	0x00038458
        /*0350*/ 	.short	0x0100
        /*0352*/ 	.byte	0x06
	.zero		1


	//   ....[8]....
        /*0354*/ 	.word	0x00000c40
        /*0358*/ 	.word	0x000000ff
        /*035c*/ 	.word	0x00038420
        /*0360*/ 	.short	0x0100
        /*0362*/ 	.byte	0x06
	.zero		1


	//   ....[9]....
        /*0364*/ 	.word	0x00000c50
        /*0368*/ 	.word	0x000000ff
        /*036c*/ 	.word	0x00038460
        /*0370*/ 	.short	0x0100
        /*0372*/ 	.byte	0x06
	.zero		1


	//   ....[10]....
        /*0374*/ 	.word	0x00000c60
        /*0378*/ 	.word	0x000000ff
        /*037c*/ 	.word	0x00038428
        /*0380*/ 	.short	0x0100
        /*0382*/ 	.byte	0x06
	.zero		1


	//   ....[11]....
        /*0384*/ 	.word	0x00000c70
        /*0388*/ 	.word	0x000000ff
        /*038c*/ 	.word	0x00038468
        /*0390*/ 	.short	0x0100
        /*0392*/ 	.byte	0x06
	.zero		1


	//   ....[12]....
        /*0394*/ 	.word	0x00000c80
        /*0398*/ 	.word	0x000000ff
        /*039c*/ 	.word	0x00038430
        /*03a0*/ 	.short	0x0100
        /*03a2*/ 	.byte	0x06
	.zero		1


	//   ....[13]....
        /*03a4*/ 	.word	0x00000c90
        /*03a8*/ 	.word	0x000000ff
        /*03ac*/ 	.word	0x00038470
        /*03b0*/ 	.short	0x0100
        /*03b2*/ 	.byte	0x06
	.zero		1


	//   ....[14]....
        /*03b4*/ 	.word	0x00000ca0
        /*03b8*/ 	.word	0x000000ff
        /*03bc*/ 	.word	0x00038438
        /*03c0*/ 	.short	0x0100
        /*03c2*/ 	.byte	0x06
	.zero		1


	//   ....[15]....
        /*03c4*/ 	.word	0x00000cb0
        /*03c8*/ 	.word	0x000000ff
        /*03cc*/ 	.word	0x00038478
        /*03d0*/ 	.short	0x0100
        /*03d2*/ 	.byte	0x06
	.zero		1


	//   ....[16]....
        /*03d4*/ 	.word	0x00000e40
        /*03d8*/ 	.word	0x000000ff
        /*03dc*/ 	.word	0x00038480
        /*03e0*/ 	.short	0x0100
        /*03e2*/ 	.byte	0x06
	.zero		1


	//   ....[17]....
        /*03e4*/ 	.word	0x00000e50
        /*03e8*/ 	.word	0x000000ff
        /*03ec*/ 	.word	0x00038498
        /*03f0*/ 	.short	0x0100
        /*03f2*/ 	.byte	0x06
	.zero		1


	//   ....[18]....
        /*03f4*/ 	.word	0x00000e60
        /*03f8*/ 	.word	0x000000ff
        /*03fc*/ 	.word	0x00038488
        /*0400*/ 	.short	0x0100
        /*0402*/ 	.byte	0x06
	.zero		1


	//   ....[19]....
        /*0404*/ 	.word	0x00000e70
        /*0408*/ 	.word	0x000000ff
        /*040c*/ 	.word	0x000384a0
        /*0410*/ 	.short	0x0100
        /*0412*/ 	.byte	0x06
	.zero		1


	//   ....[20]....
        /*0414*/ 	.word	0x00000e80
        /*0418*/ 	.word	0x000000ff
        /*041c*/ 	.word	0x00038490
        /*0420*/ 	.short	0x0100
        /*0422*/ 	.byte	0x06
	.zero		1


	//   ....[21]....
        /*0424*/ 	.word	0x00000e90
        /*0428*/ 	.word	0x000000ff
        /*042c*/ 	.word	0x000384a8
        /*0430*/ 	.short	0x0100
        /*0432*/ 	.byte	0x06
	.zero		1


	//   ....[22]....
        /*0434*/ 	.word	0x00000ff0
        /*0438*/ 	.word	0x000000ff
        /*043c*/ 	.word	0x000384b0
        /*0440*/ 	.short	0x0100
        /*0442*/ 	.byte	0x06
	.zero		1


	//   ....[23]....
        /*0444*/ 	.word	0x00001000
        /*0448*/ 	.word	0x000000ff
        /*044c*/ 	.word	0x000384d0
        /*0450*/ 	.short	0x0100
        /*0452*/ 	.byte	0x06
	.zero		1


	//   ....[24]....
        /*0454*/ 	.word	0x00001010
        /*0458*/ 	.word	0x000000ff
        /*045c*/ 	.word	0x000384b8
        /*0460*/ 	.short	0x0100
        /*0462*/ 	.byte	0x06
	.zero		1


	//   ....[25]....
        /*0464*/ 	.word	0x00001020
        /*0468*/ 	.word	0x000000ff
        /*046c*/ 	.word	0x000384d8
        /*0470*/ 	.short	0x0100
        /*0472*/ 	.byte	0x06
	.zero		1


	//   ....[26]....
        /*0474*/ 	.word	0x00001030
        /*0478*/ 	.word	0x000000ff
        /*047c*/ 	.word	0x000384c0
        /*0480*/ 	.short	0x0100
        /*0482*/ 	.byte	0x06
	.zero		1


	//   ....[27]....
        /*0484*/ 	.word	0x00001040
        /*0488*/ 	.word	0x000000ff
        /*048c*/ 	.word	0x000384e0
        /*0490*/ 	.short	0x0100
        /*0492*/ 	.byte	0x06
	.zero		1


	//   ....[28]....
        /*0494*/ 	.word	0x00001050
        /*0498*/ 	.word	0x000000ff
        /*049c*/ 	.word	0x000384c8
        /*04a0*/ 	.short	0x0100
        /*04a2*/ 	.byte	0x06
	.zero		1


	//   ....[29]....
        /*04a4*/ 	.word	0x00001060
        /*04a8*/ 	.word	0x000000ff
        /*04ac*/ 	.word	0x000384e8
        /*04b0*/ 	.short	0x0100
        /*04b2*/ 	.byte	0x06
	.zero		1


	//   ....[30]....
        /*04b4*/ 	.word	0x00001200
        /*04b8*/ 	.word	0x000000ff
        /*04bc*/ 	.word	0x000384f0
        /*04c0*/ 	.short	0x0100
        /*04c2*/ 	.byte	0x06
	.zero		1


	//   ....[31]....
        /*04c4*/ 	.word	0x00001210
        /*04c8*/ 	.word	0x000000ff
        /*04cc*/ 	.word	0x000384f8
        /*04d0*/ 	.short	0x0100
        /*04d2*/ 	.byte	0x06
	.zero		1


	//   ....[32]....
        /*04d4*/ 	.word	0x000039d0
        /*04d8*/ 	.word	0x000000ff
        /*04dc*/ 	.word	0x00038480
        /*04e0*/ 	.short	0x010a
        /*04e2*/ 	.byte	0x04
	.zero		1


	//   ....[33]....
        /*04e4*/ 	.word	0x00003a10
        /*04e8*/ 	.word	0x000000ff
        /*04ec*/ 	.word	0x00038480
        /*04f0*/ 	.short	0x010a
        /*04f2*/ 	.byte	0x04
	.zero		1


	//   ....[34]....
        /*04f4*/ 	.word	0x00003f80
        /*04f8*/ 	.word	0x000000ff
        /*04fc*/ 	.word	0x00038480
        /*0500*/ 	.short	0x010a
        /*0502*/ 	.byte	0x04
	.zero		1


	//   ....[35]....
        /*0504*/ 	.word	0x00003fc0
        /*0508*/ 	.word	0x000000ff
        /*050c*/ 	.word	0x00038480
        /*0510*/ 	.short	0x010a
        /*0512*/ 	.byte	0x04
	.zero		1


	//   ....[36]....
        /*0514*/ 	.word	0x00004440
        /*0518*/ 	.word	0x000000ff
        /*051c*/ 	.word	0x00000000
        /*0520*/ 	.short	0x0101
        /*0522*/ 	.byte	0x04
	.zero		1


	//   ....[37]....
        /*0524*/ 	.word	0x00004610
        /*0528*/ 	.word	0x00000000
        /*052c*/ 	.word	0x00000000
        /*0530*/ 	.short	0x0101
        /*0532*/ 	.byte	0x3f
	.zero		1


	//   ....[38]....
        /*0534*/ 	.word	0x00004da0
        /*0538*/ 	.word	0x000000ff
        /*053c*/ 	.word	0x000384b0
        /*0540*/ 	.short	0x010a
        /*0542*/ 	.byte	0x2b
	.zero		1


	//   ....[39]....
        /*0544*/ 	.word	0x00005420
        /*0548*/ 	.word	0x000000ff
        /*054c*/ 	.word	0x00000000
        /*0550*/ 	.short	0x0101
        /*0552*/ 	.byte	0x04
	.zero		1


	//   ....[40]....
        /*0554*/ 	.word	0x00005450
        /*0558*/ 	.word	0x000000ff
        /*055c*/ 	.word	0x000384b8
        /*0560*/ 	.short	0x010a
        /*0562*/ 	.byte	0x2b
	.zero		1


	//   ....[41]....
        /*0564*/ 	.word	0x00005a10
        /*0568*/ 	.word	0x000000ff
        /*056c*/ 	.word	0x00000000
        /*0570*/ 	.short	0x0101
        /*0572*/ 	.byte	0x04
	.zero		1


	//   ....[42]....
        /*0574*/ 	.word	0x00005a40
        /*0578*/ 	.word	0x000000ff
        /*057c*/ 	.word	0x000384c0
        /*0580*/ 	.short	0x010a
        /*0582*/ 	.byte	0x2b
	.zero		1


	//   ....[43]....
        /*0584*/ 	.word	0x00006030
        /*0588*/ 	.word	0x000000ff
        /*058c*/ 	.word	0x00000000
        /*0590*/ 	.short	0x0101
        /*0592*/ 	.byte	0x04
	.zero		1


	//   ....[44]....
        /*0594*/ 	.word	0x00006060
        /*0598*/ 	.word	0x000000ff
        /*059c*/ 	.word	0x000384c8
        /*05a0*/ 	.short	0x010a
        /*05a2*/ 	.byte	0x2b
	.zero		1


	//   ....[45]....
        /*05a4*/ 	.word	0x000066d0
        /*05a8*/ 	.word	0x000000ff
        /*05ac*/ 	.word	0x00000000
        /*05b0*/ 	.short	0x0101
        /*05b2*/ 	.byte	0x05
	.zero		1


	//   ....[46]....
        /*05b4*/ 	.word	0x00006720
        /*05b8*/ 	.word	0x000000ff
        /*05bc*/ 	.word	0x00038400
        /*05c0*/ 	.short	0x010a
        /*05c2*/ 	.byte	0x04
	.zero		1


	//   ....[47]....
        /*05c4*/ 	.word	0x00006830
        /*05c8*/ 	.word	0x000000ff
        /*05cc*/ 	.word	0x00000000
        /*05d0*/ 	.short	0x0101
        /*05d2*/ 	.byte	0x04
	.zero		1


	//   ....[48]....
        /*05d4*/ 	.word	0x00006d60
        /*05d8*/ 	.word	0x000000ff
        /*05dc*/ 	.word	0x00000000
        /*05e0*/ 	.short	0x0101
        /*05e2*/ 	.byte	0x2b
	.zero		1


	//   ....[49]....
        /*05e4*/ 	.word	0x000074e0
        /*05e8*/ 	.word	0x000000ff
        /*05ec*/ 	.word	0x000384f8
        /*05f0*/ 	.short	0x010a
        /*05f2*/ 	.byte	0x05
	.zero		1


	//   ....[50]....
        /*05f4*/ 	.word	0x000075f0
        /*05f8*/ 	.word	0x000000ff
        /*05fc*/ 	.word	0x00038400
        /*0600*/ 	.short	0x010a
        /*0602*/ 	.byte	0x08
	.zero		1


	//   ....[51]....
        /*0604*/ 	.word	0x00007720
        /*0608*/ 	.word	0x000000ff
        /*060c*/ 	.word	0x00000000
        /*0610*/ 	.short	0x0101
        /*0612*/ 	.byte	0x08
	.zero		1


	//   ....[52]....
        /*0614*/ 	.word	0x00007900
        /*0618*/ 	.word	0x000000ff
        /*061c*/ 	.word	0x000384d0
        /*0620*/ 	.short	0x010a
        /*0622*/ 	.byte	0x05
	.zero		1


	//   ....[53]....
        /*0624*/ 	.word	0x00007a10
        /*0628*/ 	.word	0x000000ff
        /*062c*/ 	.word	0x000384b0
        /*0630*/ 	.short	0x010b
        /*0632*/ 	.byte	0x05
	.zero		1


	//   ....[54]....
        /*0634*/ 	.word	0x00007a70
        /*0638*/ 	.word	0x000000ff
        /*063c*/ 	.word	0x00000000
        /*0640*/ 	.short	0x0101
        /*0642*/ 	.byte	0x08
	.zero		1


	//   ....[55]....
        /*0644*/ 	.word	0x00007aa0
        /*0648*/ 	.word	0x000000ff
        /*064c*/ 	.word	0x000384d8
        /*0650*/ 	.short	0x010a
        /*0652*/ 	.byte	0x05
	.zero		1


	//   ....[56]....
        /*0654*/ 	.word	0x00007bd0
        /*0658*/ 	.word	0x000000ff
        /*065c*/ 	.word	0x000384b8
        /*0660*/ 	.short	0x010b
        /*0662*/ 	.byte	0x05
	.zero		1


	//   ....[57]....
        /*0664*/ 	.word	0x00007c30
        /*0668*/ 	.word	0x000000ff
        /*066c*/ 	.word	0x00000000
        /*0670*/ 	.short	0x0101
        /*0672*/ 	.byte	0x08
	.zero		1


	//   ....[58]....
        /*0674*/ 	.word	0x00007c60
        /*0678*/ 	.word	0x000000ff
        /*067c*/ 	.word	0x000384e0
        /*0680*/ 	.short	0x010a
        /*0682*/ 	.byte	0x05
	.zero		1


	//   ....[59]....
        /*0684*/ 	.word	0x00007d90
        /*0688*/ 	.word	0x000000ff
        /*068c*/ 	.word	0x000384c0
        /*0690*/ 	.short	0x010b
        /*0692*/ 	.byte	0x05
	.zero		1


	//   ....[60]....
        /*0694*/ 	.word	0x00007df0
        /*0698*/ 	.word	0x000000ff
        /*069c*/ 	.word	0x00000000
        /*06a0*/ 	.short	0x0101
        /*06a2*/ 	.byte	0x08
	.zero		1


	//   ....[61]....
        /*06a4*/ 	.word	0x00007e20
        /*06a8*/ 	.word	0x000000ff
        /*06ac*/ 	.word	0x000384e8
        /*06b0*/ 	.short	0x010a
        /*06b2*/ 	.byte	0x05
	.zero		1


	//   ....[62]....
        /*06b4*/ 	.word	0x00007f50
        /*06b8*/ 	.word	0x000000ff
        /*06bc*/ 	.word	0x000384c8
        /*06c0*/ 	.short	0x010b
        /*06c2*/ 	.byte	0x05
	.zero		1


	//   ....[63]....
        /*06c4*/ 	.word	0x00007ff0
        /*06c8*/ 	.word	0x000000ff
        /*06cc*/ 	.word	0x00000000
        /*06d0*/ 	.short	0x0101
        /*06d2*/ 	.byte	0x08
	.zero		1


	//   ....[64]....
        /*06d4*/ 	.word	0x00008530
        /*06d8*/ 	.word	0x000000ff
        /*06dc*/ 	.word	0x000384d0
        /*06e0*/ 	.short	0x010a
        /*06e2*/ 	.byte	0x05
	.zero		1


	//   ....[65]....
        /*06e4*/ 	.word	0x00008570
        /*06e8*/ 	.word	0x000000ff
        /*06ec*/ 	.word	0x000384d8
        /*06f0*/ 	.short	0x010a
        /*06f2*/ 	.byte	0x05
	.zero		1


	//   ....[66]....
        /*06f4*/ 	.word	0x000085b0
        /*06f8*/ 	.word	0x000000ff
        /*06fc*/ 	.word	0x000384e0
        /*0700*/ 	.short	0x010a
        /*0702*/ 	.byte	0x05
	.zero		1


	//   ....[67]....
        /*0704*/ 	.word	0x00008610
        /*0708*/ 	.word	0x00000003
        /*070c*/ 	.word	0x000384e8
        /*0710*/ 	.short	0x010a
        /*0712*/ 	.byte	0x3f
	.zero		1


	//   ....[68]....
        /*0714*/ 	.word	0x00009360
        /*0718*/ 	.word	0x00000008
        /*071c*/ 	.word	0x00038498
        /*0720*/ 	.short	0x010a
        /*0722*/ 	.byte	0x3f
	.zero		1


	//   ....[69]....
        /*0724*/ 	.word	0x000096a0
        /*0728*/ 	.word	0x000000ff
        /*072c*/ 	.word	0x000384f8
        /*0730*/ 	.short	0x0101
        /*0732*/ 	.byte	0x12
	.zero		1


	//   ....[70]....
        /*0734*/ 	.word	0x00009760
        /*0738*/ 	.word	0x00000003
        /*073c*/ 	.word	0x00038400
        /*0740*/ 	.short	0x010a
        /*0742*/ 	.byte	0x3f
	.zero		1


	//   ....[71]....
        /*0744*/ 	.word	0x000098a0
        /*0748*/ 	.word	0x00000002
        /*074c*/ 	.word	0x00000000
        /*0750*/ 	.short	0x0101
        /*0752*/ 	.byte	0x3f
	.zero		1


	//   ....[72]....
        /*0754*/ 	.word	0x0000a0e0
        /*0758*/ 	.word	0x00000007
        /*075c*/ 	.word	0x00000000
        /*0760*/ 	.short	0x010a
        /*0762*/ 	.byte	0x3f
	.zero		1


	//   ....[73]....
        /*0764*/ 	.word	0x0000a160
        /*0768*/ 	.word	0x00000009
        /*076c*/ 	.word	0x00000000
        /*0770*/ 	.short	0x010a
        /*0772*/ 	.byte	0x3f
	.zero		1


	//   ....[74]....
        /*0774*/ 	.word	0x0000a1f0
        /*0778*/ 	.word	0x00000003
        /*077c*/ 	.word	0x00000000
        /*0780*/ 	.short	0x010a
        /*0782*/ 	.byte	0x3f
	.zero		1


	//   ....[75]....
        /*0784*/ 	.word	0x0000be70
        /*0788*/ 	.word	0x00000011
        /*078c*/ 	.word	0x00038440
        /*0790*/ 	.short	0x010a
        /*0792*/ 	.byte	0x3f
	.zero		1


	//   ....[76]....
        /*0794*/ 	.word	0x0000bf90
        /*0798*/ 	.word	0x00000011
        /*079c*/ 	.word	0x00038400
        /*07a0*/ 	.short	0x0101
        /*07a2*/ 	.byte	0x3f
	.zero		1


	//   ....[77]....
        /*07a4*/ 	.word	0x0000c060
        /*07a8*/ 	.word	0x00000005
        /*07ac*/ 	.word	0x00038440
        /*07b0*/ 	.short	0x010a
        /*07b2*/ 	.byte	0x3f
	.zero		1


	//   ....[78]....
        /*07b4*/ 	.word	0x0000c110
        /*07b8*/ 	.word	0x00000007
        /*07bc*/ 	.word	0x00038440
        /*07c0*/ 	.short	0x010a
        /*07c2*/ 	.byte	0x3f
	.zero		1


	//   ....[79]....
        /*07c4*/ 	.word	0x0000c1c0
        /*07c8*/ 	.word	0x00000007
        /*07cc*/ 	.word	0x00038440
        /*07d0*/ 	.short	0x010a
        /*07d2*/ 	.byte	0x3f
	.zero		1


	//   ....[80]....
        /*07d4*/ 	.word	0x0000c270
        /*07d8*/ 	.word	0x00000007
        /*07dc*/ 	.word	0x00038440
        /*07e0*/ 	.short	0x010a
        /*07e2*/ 	.byte	0x3f
	.zero		1


	//   ....[81]....
        /*07e4*/ 	.word	0x0000c320
        /*07e8*/ 	.word	0x00000007
        /*07ec*/ 	.word	0x00038440
        /*07f0*/ 	.short	0x010a
        /*07f2*/ 	.byte	0x3f
	.zero		1


	//   ....[82]....
        /*07f4*/ 	.word	0x0000c3d0
        /*07f8*/ 	.word	0x00000007
        /*07fc*/ 	.word	0x00038440
        /*0800*/ 	.short	0x010a
        /*0802*/ 	.byte	0x3f
	.zero		1


	//   ....[83]....
        /*0804*/ 	.word	0x0000c480
        /*0808*/ 	.word	0x00000007
        /*080c*/ 	.word	0x00038440
        /*0810*/ 	.short	0x010a
        /*0812*/ 	.byte	0x3f
	.zero		1


	//   ....[84]....
        /*0814*/ 	.word	0x0000c530
        /*0818*/ 	.word	0x00000003
        /*081c*/ 	.word	0x00038440
        /*0820*/ 	.short	0x010a
        /*0822*/ 	.byte	0x3f
	.zero		1


	//   ....[85]....
        /*0824*/ 	.word	0x0000c590
        /*0828*/ 	.word	0x00000003
        /*082c*/ 	.word	0x00038480
        /*0830*/ 	.short	0x010a
        /*0832*/ 	.byte	0x3f
	.zero		1


	//   ....[86]....
        /*0834*/ 	.word	0x0000c5f0
        /*0838*/ 	.word	0x00000008
        /*083c*/ 	.word	0x00038480
        /*0840*/ 	.short	0x010a
        /*0842*/ 	.byte	0x3f
	.zero		1


	//   ....[87]....
        /*0844*/ 	.word	0x0000c6b0
        /*0848*/ 	.word	0x00000004
        /*084c*/ 	.word	0x000384b0
        /*0850*/ 	.short	0x010a
        /*0852*/ 	.byte	0x3f
	.zero		1


	//   ....[88]....
        /*0854*/ 	.word	0x0000c710
        /*0858*/ 	.word	0x0000000e
        /*085c*/ 	.word	0x000384b8
        /*0860*/ 	.short	0x010a
        /*0862*/ 	.byte	0x3f
	.zero		1


	//   ....[89]....
        /*0864*/ 	.word	0x0000c770
        /*0868*/ 	.word	0x0000000e
        /*086c*/ 	.word	0x000384c0
        /*0870*/ 	.short	0x010a
        /*0872*/ 	.byte	0x3f
	.zero		1


	//   ....[90]....
        /*0874*/ 	.word	0x0000c7d0
        /*0878*/ 	.word	0x0000000e
        /*087c*/ 	.word	0x000384c8
        /*0880*/ 	.short	0x010a
        /*0882*/ 	.byte	0x3f
	.zero		1


	//   ....[91]....
        /*0884*/ 	.word	0x0000c830
        /*0888*/ 	.word	0x00000003
        /*088c*/ 	.word	0x00038400
        /*0890*/ 	.short	0x010a
        /*0892*/ 	.byte	0x3f
	.zero		1


	//   ....[92]....
        /*0894*/ 	.word	0x0000c890
        /*0898*/ 	.word	0x00000003
        /*089c*/ 	.word	0x000384f8
        /*08a0*/ 	.short	0x010a
        /*08a2*/ 	.byte	0x3f
	.zero		1


	//   ....[93]....
        /*08a4*/ 	.word	0x0000c8f0
        /*08a8*/ 	.word	0x00000004
        /*08ac*/ 	.word	0x00038400
        /*08b0*/ 	.short	0x010a
        /*08b2*/ 	.byte	0x3f
	.zero		1


	//   ....[94]....
        /*08b4*/ 	.word	0x0000c950
        /*08b8*/ 	.word	0x00000003
        /*08bc*/ 	.word	0x000384d0
        /*08c0*/ 	.short	0x010a
        /*08c2*/ 	.byte	0x3f
	.zero		1


	//   ....[95]....
        /*08c4*/ 	.word	0x0000c9b0
        /*08c8*/ 	.word	0x00000003
        /*08cc*/ 	.word	0x000384d8
        /*08d0*/ 	.short	0x010a
        /*08d2*/ 	.byte	0x3f
	.zero		1


	//   ....[96]....
        /*08d4*/ 	.word	0x0000ca10
        /*08d8*/ 	.word	0x00000003
        /*08dc*/ 	.word	0x000384e0
        /*08e0*/ 	.short	0x010a
        /*08e2*/ 	.byte	0x3f
	.zero		1


	//   ....[97]....
        /*08e4*/ 	.word	0x0000ca70
        /*08e8*/ 	.word	0x00000003
        /*08ec*/ 	.word	0x000384e8
        /*08f0*/ 	.short	0x010a
        /*08f2*/ 	.byte	0x3f
	.zero		1


	//   ....[98]....
        /*08f4*/ 	.word	0x0000cad0
        /*08f8*/ 	.word	0x00000003
        /*08fc*/ 	.word	0x000384d0
        /*0900*/ 	.short	0x010a
        /*0902*/ 	.byte	0x3f
	.zero		1


	//   ....[99]....
        /*0904*/ 	.word	0x0000cb30
        /*0908*/ 	.word	0x00000003
        /*090c*/ 	.word	0x000384d8
        /*0910*/ 	.short	0x010a
        /*0912*/ 	.byte	0x3f
	.zero		1


	//   ....[100]....
        /*0914*/ 	.word	0x0000cb90
        /*0918*/ 	.word	0x00000003
        /*091c*/ 	.word	0x000384e0
        /*0920*/ 	.short	0x010a
        /*0922*/ 	.byte	0x3f
	.zero		1


	//   ....[101]....
        /*0924*/ 	.word	0x0000cc60
        /*0928*/ 	.word	0x00000008
        /*092c*/ 	.word	0x00038498
        /*0930*/ 	.short	0x010a
        /*0932*/ 	.byte	0x3f
	.zero		1


	//   ....[102]....
        /*0934*/ 	.word	0x0000ccb0
        /*0938*/ 	.word	0x00000003
        /*093c*/ 	.word	0x00038400
        /*0940*/ 	.short	0x010a
        /*0942*/ 	.byte	0x3f
	.zero		1


	//   ....[103]....
        /*0944*/ 	.word	0x0000cec0
        /*0948*/ 	.word	0x00000007
        /*094c*/ 	.word	0x00000000
        /*0950*/ 	.short	0x010a
        /*0952*/ 	.byte	0x3f
	.zero		1


	//   ....[104]....
        /*0954*/ 	.word	0x0000cf10
        /*0958*/ 	.word	0x00000009
        /*095c*/ 	.word	0x00000000
        /*0960*/ 	.short	0x010a
        /*0962*/ 	.byte	0x3f
	.zero		1


	//   ....[105]....
        /*0964*/ 	.word	0x0000cf60
        /*0968*/ 	.word	0x00000011
        /*096c*/ 	.word	0x00038440
        /*0970*/ 	.short	0x010a
        /*0972*/ 	.byte	0x3f
	.zero		1


	//   ....[106]....
        /*0974*/ 	.word	0x0000cfb0
        /*0978*/ 	.word	0x00000005
        /*097c*/ 	.word	0x00038440
        /*0980*/ 	.short	0x010a
        /*0982*/ 	.byte	0x3f
	.zero		1


	//   ....[107]....
        /*0984*/ 	.word	0x0000d000
        /*0988*/ 	.word	0x00000007
        /*098c*/ 	.word	0x00038440
        /*0990*/ 	.short	0x010a
        /*0992*/ 	.byte	0x3f
	.zero		1


	//   ....[108]....
        /*0994*/ 	.word	0x0000d050
        /*0998*/ 	.word	0x00000007
        /*099c*/ 	.word	0x00038440
        /*09a0*/ 	.short	0x010a
        /*09a2*/ 	.byte	0x3f
	.zero		1


	//   ....[109]....
        /*09a4*/ 	.word	0x0000d0a0
        /*09a8*/ 	.word	0x00000007
        /*09ac*/ 	.word	0x00038440
        /*09b0*/ 	.short	0x010a
        /*09b2*/ 	.byte	0x3f
	.zero		1


	//   ....[110]....
        /*09b4*/ 	.word	0x0000d0f0
        /*09b8*/ 	.word	0x00000007
        /*09bc*/ 	.word	0x00038440
        /*09c0*/ 	.short	0x010a
        /*09c2*/ 	.byte	0x3f
	.zero		1


	//   ....[111]....
        /*09c4*/ 	.word	0x0000d140
        /*09c8*/ 	.word	0x00000007
        /*09cc*/ 	.word	0x00038440
        /*09d0*/ 	.short	0x010a
        /*09d2*/ 	.byte	0x3f
	.zero		1


	//   ....[112]....
        /*09d4*/ 	.word	0x0000d190
        /*09d8*/ 	.word	0x00000007
        /*09dc*/ 	.word	0x00038440
        /*09e0*/ 	.short	0x010a
        /*09e2*/ 	.byte	0x3f
	.zero		1


	//----- nvinfo : EIATTR_NUM_MBARRIERS
	.align		4
.L_37:
        /*09e4*/ 	.byte	0x03, 0x38
        /*09e6*/ 	.short	0x0020


	//----- nvinfo : EIATTR_EXIT_INSTR_OFFSETS
	.align		4
        /*09e8*/ 	.byte	0x04, 0x1c
        /*09ea*/ 	.short	(.L_39 - .L_38)


	//   ....[0]....
.L_38:
        /*09ec*/ 	.word	0x00002a90


	//   ....[1]....
        /*09f0*/ 	.word	0x00002b50


	//   ....[2]....
        /*09f4*/ 	.word	0x00006d70


	//   ....[3]....
        /*09f8*/ 	.word	0x00006e10


	//   ....[4]....
        /*09fc*/ 	.word	0x00008660


	//   ....[5]....
        /*0a00*/ 	.word	0x0000a240


	//   ....[6]....
        /*0a04*/ 	.word	0x0000c560


	//----- nvinfo : EIATTR_MAX_THREADS
	.align		4
.L_39:
        /*0a08*/ 	.byte	0x04, 0x05
        /*0a0a*/ 	.short	(.L_41 - .L_40)
.L_40:
        /*0a0c*/ 	.word	0x00000180
        /*0a10*/ 	.word	0x00000001
        /*0a14*/ 	.word	0x00000001


	//----- nvinfo : EIATTR_CRS_STACK_SIZE
	.align		4
.L_41:
        /*0a18*/ 	.byte	0x04, 0x1e
        /*0a1a*/ 	.short	(.L_43 - .L_42)
.L_42:
        /*0a1c*/ 	.word	0x00000000


	//----- nvinfo : EIATTR_CBANK_PARAM_SIZE
	.align		4
.L_43:
        /*0a20*/ 	.byte	0x03, 0x19
        /*0a22*/ 	.short	0x0770


	//----- nvinfo : EIATTR_PARAM_CBANK
	.align		4
        /*0a24*/ 	.byte	0x04, 0x0a
        /*0a26*/ 	.short	(.L_45 - .L_44)
	.align		4
.L_44:
        /*0a28*/ 	.word	index@(.nv.constant0._ZN7cutlass13device_kernelINS_4gemm6kernel13GemmUniversalINS1_17GroupProblemShapeIN4cute5tupleIJiiiEEEEENS1_10collective13CollectiveMmaINS1_39MainloopSm90ArrayTmaGmmaWarpSpecializedILi3ENS6_IJNS5_1CILi1EEESD_SD_EEENS1_43KernelPtrArrayTmaWarpSpecializedCooperativeEEENS6_IJNSC_ILi128EEESH_SH_EEENS_6half_tEPNS6_IJlSD_NSC_ILi0EEEEEESJ_SM_NS5_8TiledMMAINS5_8MMA_AtomIJNS5_4SM904GMMA26MMA_64x128x16_F32F16F16_SSILNSQ_5MajorE0ELSS_0ELNSQ_7ScaleInE1ELST_1EEEEEENS5_6LayoutINS6_IJNSC_ILi2EEESD_SD_EEENS6_IJSD_SK_SK_EEEEENS6_IJNS5_10UnderscoreES11_S11_EEEEENS5_13SM90_TMA_LOADENS5_14ComposedLayoutINS5_7SwizzleILi3ELi4ELi3EEENS5_18smem_ptr_flag_bitsILi16EEENSW_INS6_IJNSC_ILi8EEENSC_ILi64EEEEEENS6_IJS1B_SD_EEEEEEEvNS5_8identityES14_S1F_vS1G_EENS_8epilogue10collective18CollectiveEpilogueINS1I_30Sm90PtrArrayTmaWarpSpecializedILi4ELi2ELi16ELb1ELb0ELi2EEEJSI_NS6_IJSH_NSC_ILi32EEEEEESJ_PNS6_IJSD_lSK_EEESJ_S1Q_NS1I_6fusion15FusionCallbacksIS1M_NS1R_17LinearCombinationISJ_fSJ_fLNS_15FloatRoundStyleE2EEESI_S1O_JEEES14_NS15_IS17_S19_NSW_INS6_IJS1B_S1A_EEENS6_IJSD_S1B_EEEEEEENS5_17SM75_U16x8_LDSM_TENS5_14SM90_TMA_STOREES20_NS5_17SM90_U16x8_STSM_TENS5_9Copy_AtomIJNS5_17SM90_U32x4_STSM_NESJ_EEEvEEEvvEEEEvNT_6ParamsE)
        /*0a2c*/ 	.short	0x0210
        /*0a2e*/ 	.short	0x0770


	//----- nvinfo : EIATTR_SW_WAR
	.align		4
.L_45:
        /*0a30*/ 	.byte	0x04, 0x36
        /*0a32*/ 	.short	(.L_47 - .L_46)
.L_46:
        /*0a34*/ 	.word	0x00000008
.L_47:


//--------------------- .nv.callgraph             --------------------------
	.section	.nv.callgraph,"",@"SHT_CUDA_CALLGRAPH"
	.align	4
	.sectionentsize	8
	.align		4
        /*0000*/ 	.word	0x00000000
	.align		4
        /*0004*/ 	.word	0xffffffff
	.align		4
        /*0008*/ 	.word	index@(_ZN7cutlass13device_kernelINS_4gemm6kernel13GemmUniversalINS1_17GroupProblemShapeIN4cute5tupleIJiiiEEEEENS1_10collective13CollectiveMmaINS1_39MainloopSm90ArrayTmaGmmaWarpSpecializedILi3ENS6_IJNS5_1CILi1EEESD_SD_EEENS1_43KernelPtrArrayTmaWarpSpecializedCooperativeEEENS6_IJNSC_ILi128EEESH_SH_EEENS_6half_tEPNS6_IJlSD_NSC_ILi0EEEEEESJ_SM_NS5_8TiledMMAINS5_8MMA_AtomIJNS5_4SM904GMMA26MMA_64x128x16_F32F16F16_SSILNSQ_5MajorE0ELSS_0ELNSQ_7ScaleInE1ELST_1EEEEEENS5_6LayoutINS6_IJNSC_ILi2EEESD_SD_EEENS6_IJSD_SK_SK_EEEEENS6_IJNS5_10UnderscoreES11_S11_EEEEENS5_13SM90_TMA_LOADENS5_14ComposedLayoutINS5_7SwizzleILi3ELi4ELi3EEENS5_18smem_ptr_flag_bitsILi16EEENSW_INS6_IJNSC_ILi8EEENSC_ILi64EEEEEENS6_IJS1B_SD_EEEEEEEvNS5_8identityES14_S1F_vS1G_EENS_8epilogue10collective18CollectiveEpilogueINS1I_30Sm90PtrArrayTmaWarpSpecializedILi4ELi2ELi16ELb1ELb0ELi2EEEJSI_NS6_IJSH_NSC_ILi32EEEEEESJ_PNS6_IJSD_lSK_EEESJ_S1Q_NS1I_6fusion15FusionCallbacksIS1M_NS1R_17LinearCombinationISJ_fSJ_fLNS_15FloatRoundStyleE2EEESI_S1O_JEEES14_NS15_IS17_S19_NSW_INS6_IJS1B_S1A_EEENS6_IJSD_S1B_EEEEEEENS5_17SM75_U16x8_LDSM_TENS5_14SM90_TMA_STOREES20_NS5_17SM90_U16x8_STSM_TENS5_9Copy_AtomIJNS5_17SM90_U32x4_STSM_NESJ_EEEvEEEvvEEEEvNT_6ParamsE)
	.align		4
        /*000c*/ 	.word	index@(__assertfail)
	.align		4
        /*0010*/ 	.word	0x00000000
	.align		4
        /*0014*/ 	.word	0xfffffffe
	.align		4
        /*0018*/ 	.word	0x00000000
	.align		4
        /*001c*/ 	.word	0xfffffffd
	.align		4
        /*0020*/ 	.word	0x00000000
	.align		4
        /*0024*/ 	.word	0xfffffffc


//--------------------- .nv.constant4             --------------------------
	.section	.nv.constant4,"a",@progbits
	.align	8
	.align		8
.nv.constant4:
        /*0000*/ 	.dword	__assertfail
	.align		8
        /*0008*/ 	.dword	__unnamed_1
	.align		8
        /*0010*/ 	.dword	_ZN39_INTERNAL_03ea18b8_4_k_cu_78652ba7_27404cuda3std3__45__cpo5beginE
	.align		8
        /*0018*/ 	.dword	_ZN39_INTERNAL_03ea18b8_4_k_cu_78652ba7_27404cuda3std3__45__cpo3endE
	.align		8
        /*0020*/ 	.dword	_ZN39_INTERNAL_03ea18b8_4_k_cu_78652ba7_27404cuda3std3__45__cpo6cbeginE
	.align		8
        /*0028*/ 	.dword	_ZN39_INTERNAL_03ea18b8_4_k_cu_78652ba7_27404cuda3std3__45__cpo4cendE
	.align		8
        /*0030*/ 	.dword	_ZN39_INTERNAL_03ea18b8_4_k_cu_78652ba7_27404cuda3std3__441_GLOBAL__N__03ea18b8_4_k_cu_78652ba7_27406ignoreE
	.align		8
        /*0038*/ 	.dword	_ZN39_INTERNAL_03ea18b8_4_k_cu_78652ba7_27404cuda3std3__419piecewise_constructE
	.align		8
        /*0040*/ 	.dword	_ZN39_INTERNAL_03ea18b8_4_k_cu_78652ba7_27404cuda3std3__48in_placeE
	.align		8
        /*0048*/ 	.dword	_ZN39_INTERNAL_03ea18b8_4_k_cu_78652ba7_27404cuda3std6ranges3__45__cpo4swapE
	.align		8
        /*0050*/ 	.dword	_ZN39_INTERNAL_03ea18b8_4_k_cu_78652ba7_27404cuda3std6ranges3__45__cpo9iter_moveE
	.align		8
        /*0058*/ 	.dword	_ZN39_INTERNAL_03ea18b8_4_k_cu_78652ba7_27404cute7productE
	.align		8
        /*0060*/ 	.dword	_ZN39_INTERNAL_03ea18b8_4_k_cu_78652ba7_27404cute1_E
	.align		8
        /*0068*/ 	.dword	$str$24
	.align		8
        /*0070*/ 	.dword	$str$25


//--------------------- .text._ZN7cutlass13device_kernelINS_4gemm6kernel13GemmUniversalINS1_17GroupProblemShapeIN4cute5tupleIJiiiEEEEENS1_10collective13CollectiveMmaINS1_39MainloopSm90ArrayTmaGmmaWarpSpecializedILi3ENS6_IJNS5_1CILi1EEESD_SD_EEENS1_43KernelPtrArrayTmaWarpSpecializedCooperativeEEENS6_IJNSC_ILi128EEESH_SH_EEENS_6half_tEPNS6_IJlSD_NSC_ILi0EEEEEESJ_SM_NS5_8TiledMMAINS5_8MMA_AtomIJNS5_4SM904GMMA26MMA_64x128x16_F32F16F16_SSILNSQ_5MajorE0ELSS_0ELNSQ_7ScaleInE1ELST_1EEEEEENS5_6LayoutINS6_IJNSC_ILi2EEESD_SD_EEENS6_IJSD_SK_SK_EEEEENS6_IJNS5_10UnderscoreES11_S11_EEEEENS5_13SM90_TMA_LOADENS5_14ComposedLayoutINS5_7SwizzleILi3ELi4ELi3EEENS5_18smem_ptr_flag_bitsILi16EEENSW_INS6_IJNSC_ILi8EEENSC_ILi64EEEEEENS6_IJS1B_SD_EEEEEEEvNS5_8identityES14_S1F_vS1G_EENS_8epilogue10collective18CollectiveEpilogueINS1I_30Sm90PtrArrayTmaWarpSpecializedILi4ELi2ELi16ELb1ELb0ELi2EEEJSI_NS6_IJSH_NSC_ILi32EEEEEESJ_PNS6_IJSD_lSK_EEESJ_S1Q_NS1I_6fusion15FusionCallbacksIS1M_NS1R_17LinearCombinationISJ_fSJ_fLNS_15FloatRoundStyleE2EEESI_S1O_JEEES14_NS15_IS17_S19_NSW_INS6_IJS1B_S1A_EEENS6_IJSD_S1B_EEEEEEENS5_17SM75_U16x8_LDSM_TENS5_14SM90_TMA_STOREES20_NS5_17SM90_U16x8_STSM_TENS5_9Copy_AtomIJNS5_17SM90_U32x4_STSM_NESJ_EEEvEEEvvEEEEvNT_6ParamsE --------------------------
	.section	.text._ZN7cutlass13device_kernelINS_4gemm6kernel13GemmUniversalINS1_17GroupProblemShapeIN4cute5tupleIJiiiEEEEENS1_10collective13CollectiveMmaINS1_39MainloopSm90ArrayTmaGmmaWarpSpecializedILi3ENS6_IJNS5_1CILi1EEESD_SD_EEENS1_43KernelPtrArrayTmaWarpSpecializedCooperativeEEENS6_IJNSC_ILi128EEESH_SH_EEENS_6half_tEPNS6_IJlSD_NSC_ILi0EEEEEESJ_SM_NS5_8TiledMMAINS5_8MMA_AtomIJNS5_4SM904GMMA26MMA_64x128x16_F32F16F16_SSILNSQ_5MajorE0ELSS_0ELNSQ_7ScaleInE1ELST_1EEEEEENS5_6LayoutINS6_IJNSC_ILi2EEESD_SD_EEENS6_IJSD_SK_SK_EEEEENS6_IJNS5_10UnderscoreES11_S11_EEEEENS5_13SM90_TMA_LOADENS5_14ComposedLayoutINS5_7SwizzleILi3ELi4ELi3EEENS5_18smem_ptr_flag_bitsILi16EEENSW_INS6_IJNSC_ILi8EEENSC_ILi64EEEEEENS6_IJS1B_SD_EEEEEEEvNS5_8identityES14_S1F_vS1G_EENS_8epilogue10collective18CollectiveEpilogueINS1I_30Sm90PtrArrayTmaWarpSpecializedILi4ELi2ELi16ELb1ELb0ELi2EEEJSI_NS6_IJSH_NSC_ILi32EEEEEESJ_PNS6_IJSD_lSK_EEESJ_S1Q_NS1I_6fusion15FusionCallbacksIS1M_NS1R_17LinearCombinationISJ_fSJ_fLNS_15FloatRoundStyleE2EEESI_S1O_JEEES14_NS15_IS17_S19_NSW_INS6_IJS1B_S1A_EEENS6_IJSD_S1B_EEEEEEENS5_17SM75_U16x8_LDSM_TENS5_14SM90_TMA_STOREES20_NS5_17SM90_U16x8_STSM_TENS5_9Copy_AtomIJNS5_17SM90_U32x4_STSM_NESJ_EEEvEEEvvEEEEvNT_6ParamsE,"ax",@progbits
	.align	128
.text._ZN7cutlass13device_kernelINS_4gemm6kernel13GemmUniversalINS1_17GroupProblemShapeIN4cute5tupleIJiiiEEEEENS1_10collective13CollectiveMmaINS1_39MainloopSm90ArrayTmaGmmaWarpSpecializedILi3ENS6_IJNS5_1CILi1EEESD_SD_EEENS1_43KernelPtrArrayTmaWarpSpecializedCooperativeEEENS6_IJNSC_ILi128EEESH_SH_EEENS_6half_tEPNS6_IJlSD_NSC_ILi0EEEEEESJ_SM_NS5_8TiledMMAINS5_8MMA_AtomIJNS5_4SM904GMMA26MMA_64x128x16_F32F16F16_SSILNSQ_5MajorE0ELSS_0ELNSQ_7ScaleInE1ELST_1EEEEEENS5_6LayoutINS6_IJNSC_ILi2EEESD_SD_EEENS6_IJSD_SK_SK_EEEEENS6_IJNS5_10UnderscoreES11_S11_EEEEENS5_13SM90_TMA_LOADENS5_14ComposedLayoutINS5_7SwizzleILi3ELi4ELi3EEENS5_18smem_ptr_flag_bitsILi16EEENSW_INS6_IJNSC_ILi8EEENSC_ILi64EEEEEENS6_IJS1B_SD_EEEEEEEvNS5_8identityES14_S1F_vS1G_EENS_8epilogue10collective18CollectiveEpilogueINS1I_30Sm90PtrArrayTmaWarpSpecializedILi4ELi2ELi16ELb1ELb0ELi2EEEJSI_NS6_IJSH_NSC_ILi32EEEEEESJ_PNS6_IJSD_lSK_EEESJ_S1Q_NS1I_6fusion15FusionCallbacksIS1M_NS1R_17LinearCombinationISJ_fSJ_fLNS_15FloatRoundStyleE2EEESI_S1O_JEEES14_NS15_IS17_S19_NSW_INS6_IJS1B_S1A_EEENS6_IJSD_S1B_EEEEEEENS5_17SM75_U16x8_LDSM_TENS5_14SM90_TMA_STOREES20_NS5_17SM90_U16x8_STSM_TENS5_9Copy_AtomIJNS5_17SM90_U32x4_STSM_NESJ_EEEvEEEvvEEEEvNT_6ParamsE:
        .type           _ZN7cutlass13device_kernelINS_4gemm6kernel13GemmUniversalINS1_17GroupProblemShapeIN4cute5tupleIJiiiEEEEENS1_10collective13CollectiveMmaINS1_39MainloopSm90ArrayTmaGmmaWarpSpecializedILi3ENS6_IJNS5_1CILi1EEESD_SD_EEENS1_43KernelPtrArrayTmaWarpSpecializedCooperativeEEENS6_IJNSC_ILi128EEESH_SH_EEENS_6half_tEPNS6_IJlSD_NSC_ILi0EEEEEESJ_SM_NS5_8TiledMMAINS5_8MMA_AtomIJNS5_4SM904GMMA26MMA_64x128x16_F32F16F16_SSILNSQ_5MajorE0ELSS_0ELNSQ_7ScaleInE1ELST_1EEEEEENS5_6LayoutINS6_IJNSC_ILi2EEESD_SD_EEENS6_IJSD_SK_SK_EEEEENS6_IJNS5_10UnderscoreES11_S11_EEEEENS5_13SM90_TMA_LOADENS5_14ComposedLayoutINS5_7SwizzleILi3ELi4ELi3EEENS5_18smem_ptr_flag_bitsILi16EEENSW_INS6_IJNSC_ILi8EEENSC_ILi64EEEEEENS6_IJS1B_SD_EEEEEEEvNS5_8identityES14_S1F_vS1G_EENS_8epilogue10collective18CollectiveEpilogueINS1I_30Sm90PtrArrayTmaWarpSpecializedILi4ELi2ELi16ELb1ELb0ELi2EEEJSI_NS6_IJSH_NSC_ILi32EEEEEESJ_PNS6_IJSD_lSK_EEESJ_S1Q_NS1I_6fusion15FusionCallbacksIS1M_NS1R_17LinearCombinationISJ_fSJ_fLNS_15FloatRoundStyleE2EEESI_S1O_JEEES14_NS15_IS17_S19_NSW_INS6_IJS1B_S1A_EEENS6_IJSD_S1B_EEEEEEENS5_17SM75_U16x8_LDSM_TENS5_14SM90_TMA_STOREES20_NS5_17SM90_U16x8_STSM_TENS5_9Copy_AtomIJNS5_17SM90_U32x4_STSM_NESJ_EEEvEEEvvEEEEvNT_6ParamsE,@function
        .size           _ZN7cutlass13device_kernelINS_4gemm6kernel13GemmUniversalINS1_17GroupProblemShapeIN4cute5tupleIJiiiEEEEENS1_10collective13CollectiveMmaINS1_39MainloopSm90ArrayTmaGmmaWarpSpecializedILi3ENS6_IJNS5_1CILi1EEESD_SD_EEENS1_43KernelPtrArrayTmaWarpSpecializedCooperativeEEENS6_IJNSC_ILi128EEESH_SH_EEENS_6half_tEPNS6_IJlSD_NSC_ILi0EEEEEESJ_SM_NS5_8TiledMMAINS5_8MMA_AtomIJNS5_4SM904GMMA26MMA_64x128x16_F32F16F16_SSILNSQ_5MajorE0ELSS_0ELNSQ_7ScaleInE1ELST_1EEEEEENS5_6LayoutINS6_IJNSC_ILi2EEESD_SD_EEENS6_IJSD_SK_SK_EEEEENS6_IJNS5_10UnderscoreES11_S11_EEEEENS5_13SM90_TMA_LOADENS5_14ComposedLayoutINS5_7SwizzleILi3ELi4ELi3EEENS5_18smem_ptr_flag_bitsILi16EEENSW_INS6_IJNSC_ILi8EEENSC_ILi64EEEEEENS6_IJS1B_SD_EEEEEEEvNS5_8identityES14_S1F_vS1G_EENS_8epilogue10collective18CollectiveEpilogueINS1I_30Sm90PtrArrayTmaWarpSpecializedILi4ELi2ELi16ELb1ELb0ELi2EEEJSI_NS6_IJSH_NSC_ILi32EEEEEESJ_PNS6_IJSD_lSK_EEESJ_S1Q_NS1I_6fusion15FusionCallbacksIS1M_NS1R_17LinearCombinationISJ_fSJ_fLNS_15FloatRoundStyleE2EEESI_S1O_JEEES14_NS15_IS17_S19_NSW_INS6_IJS1B_S1A_EEENS6_IJSD_S1B_EEEEEEENS5_17SM75_U16x8_LDSM_TENS5_14SM90_TMA_STOREES20_NS5_17SM90_U16x8_STSM_TENS5_9Copy_AtomIJNS5_17SM90_U32x4_STSM_NESJ_EEEvEEEvvEEEEvNT_6ParamsE,(.L_x_264 - _ZN7cutlass13device_kernelINS_4gemm6kernel13GemmUniversalINS1_17GroupProblemShapeIN4cute5tupleIJiiiEEEEENS1_10collective13CollectiveMmaINS1_39MainloopSm90ArrayTmaGmmaWarpSpecializedILi3ENS6_IJNS5_1CILi1EEESD_SD_EEENS1_43KernelPtrArrayTmaWarpSpecializedCooperativeEEENS6_IJNSC_ILi128EEESH_SH_EEENS_6half_tEPNS6_IJlSD_NSC_ILi0EEEEEESJ_SM_NS5_8TiledMMAINS5_8MMA_AtomIJNS5_4SM904GMMA26MMA_64x128x16_F32F16F16_SSILNSQ_5MajorE0ELSS_0ELNSQ_7ScaleInE1ELST_1EEEEEENS5_6LayoutINS6_IJNSC_ILi2EEESD_SD_EEENS6_IJSD_SK_SK_EEEEENS6_IJNS5_10UnderscoreES11_S11_EEEEENS5_13SM90_TMA_LOADENS5_14ComposedLayoutINS5_7SwizzleILi3ELi4ELi3EEENS5_18smem_ptr_flag_bitsILi16EEENSW_INS6_IJNSC_ILi8EEENSC_ILi64EEEEEENS6_IJS1B_SD_EEEEEEEvNS5_8identityES14_S1F_vS1G_EENS_8epilogue10collective18CollectiveEpilogueINS1I_30Sm90PtrArrayTmaWarpSpecializedILi4ELi2ELi16ELb1ELb0ELi2EEEJSI_NS6_IJSH_NSC_ILi32EEEEEESJ_PNS6_IJSD_lSK_EEESJ_S1Q_NS1I_6fusion15FusionCallbacksIS1M_NS1R_17LinearCombinationISJ_fSJ_fLNS_15FloatRoundStyleE2EEESI_S1O_JEEES14_NS15_IS17_S19_NSW_INS6_IJS1B_S1A_EEENS6_IJSD_S1B_EEEEEEENS5_17SM75_U16x8_LDSM_TENS5_14SM90_TMA_STOREES20_NS5_17SM90_U16x8_STSM_TENS5_9Copy_AtomIJNS5_17SM90_U32x4_STSM_NESJ_EEEvEEEvvEEEEvNT_6ParamsE)
        .other          _ZN7cutlass13device_kernelINS_4gemm6kernel13GemmUniversalINS1_17GroupProblemShapeIN4cute5tupleIJiiiEEEEENS1_10collective13CollectiveMmaINS1_39MainloopSm90ArrayTmaGmmaWarpSpecializedILi3ENS6_IJNS5_1CILi1EEESD_SD_EEENS1_43KernelPtrArrayTmaWarpSpecializedCooperativeEEENS6_IJNSC_ILi128EEESH_SH_EEENS_6half_tEPNS6_IJlSD_NSC_ILi0EEEEEESJ_SM_NS5_8TiledMMAINS5_8MMA_AtomIJNS5_4SM904GMMA26MMA_64x128x16_F32F16F16_SSILNSQ_5MajorE0ELSS_0ELNSQ_7ScaleInE1ELST_1EEEEEENS5_6LayoutINS6_IJNSC_ILi2EEESD_SD_EEENS6_IJSD_SK_SK_EEEEENS6_IJNS5_10UnderscoreES11_S11_EEEEENS5_13SM90_TMA_LOADENS5_14ComposedLayoutINS5_7SwizzleILi3ELi4ELi3EEENS5_18smem_ptr_flag_bitsILi16EEENSW_INS6_IJNSC_ILi8EEENSC_ILi64EEEEEENS6_IJS1B_SD_EEEEEEEvNS5_8identityES14_S1F_vS1G_EENS_8epilogue10collective18CollectiveEpilogueINS1I_30Sm90PtrArrayTmaWarpSpecializedILi4ELi2ELi16ELb1ELb0ELi2EEEJSI_NS6_IJSH_NSC_ILi32EEEEEESJ_PNS6_IJSD_lSK_EEESJ_S1Q_NS1I_6fusion15FusionCallbacksIS1M_NS1R_17LinearCombinationISJ_fSJ_fLNS_15FloatRoundStyleE2EEESI_S1O_JEEES14_NS15_IS17_S19_NSW_INS6_IJS1B_S1A_EEENS6_IJSD_S1B_EEEEEEENS5_17SM75_U16x8_LDSM_TENS5_14SM90_TMA_STOREES20_NS5_17SM90_U16x8_STSM_TENS5_9Copy_AtomIJNS5_17SM90_U32x4_STSM_NESJ_EEEvEEEvvEEEEvNT_6ParamsE,@"STO_CUDA_ENTRY STV_DEFAULT"
_ZN7cutlass13device_kernelINS_4gemm6kernel13GemmUniversalINS1_17GroupProblemShapeIN4cute5tupleIJiiiEEEEENS1_10collective13CollectiveMmaINS1_39MainloopSm90ArrayTmaGmmaWarpSpecializedILi3ENS6_IJNS5_1CILi1EEESD_SD_EEENS1_43KernelPtrArrayTmaWarpSpecializedCooperativeEEENS6_IJNSC_ILi128EEESH_SH_EEENS_6half_tEPNS6_IJlSD_NSC_ILi0EEEEEESJ_SM_NS5_8TiledMMAINS5_8MMA_AtomIJNS5_4SM904GMMA26MMA_64x128x16_F32F16F16_SSILNSQ_5MajorE0ELSS_0ELNSQ_7ScaleInE1ELST_1EEEEEENS5_6LayoutINS6_IJNSC_ILi2EEESD_SD_EEENS6_IJSD_SK_SK_EEEEENS6_IJNS5_10UnderscoreES11_S11_EEEEENS5_13SM90_TMA_LOADENS5_14ComposedLayoutINS5_7SwizzleILi3ELi4ELi3EEENS5_18smem_ptr_flag_bitsILi16EEENSW_INS6_IJNSC_ILi8EEENSC_ILi64EEEEEENS6_IJS1B_SD_EEEEEEEvNS5_8identityES14_S1F_vS1G_EENS_8epilogue10collective18CollectiveEpilogueINS1I_30Sm90PtrArrayTmaWarpSpecializedILi4ELi2ELi16ELb1ELb0ELi2EEEJSI_NS6_IJSH_NSC_ILi32EEEEEESJ_PNS6_IJSD_lSK_EEESJ_S1Q_NS1I_6fusion15FusionCallbacksIS1M_NS1R_17LinearCombinationISJ_fSJ_fLNS_15FloatRoundStyleE2EEESI_S1O_JEEES14_NS15_IS17_S19_NSW_INS6_IJS1B_S1A_EEENS6_IJSD_S1B_EEEEEEENS5_17SM75_U16x8_LDSM_TENS5_14SM90_TMA_STOREES20_NS5_17SM90_U16x8_STSM_TENS5_9Copy_AtomIJNS5_17SM90_U32x4_STSM_NESJ_EEEvEEEvvEEEEvNT_6ParamsE:
[----:B------:R-:W1:Y:S08]  /*0000*/  LDC R1, c[0x0][0x28] ;  /* 0x00000a00ff017b82 */ /* 0x000e700000000800 */
[----:B------:R-:W2:Y:S01]  /*0010*/  LDC.64 R6, c[0x0][0x918] ;  /* 0x00024600ff067b82 */ /* 0x000ea20000000a00 */
[----:B------:R-:W-:Y:S01]  /*0020*/  ULDC.64 UR56, c[0x0][0x208] ;  /* 0x0000820000387ab9 */ /* 0x000fe20000000a00 */
[----:B------:R-:W3:Y:S01]  /*0030*/  S2R R33, SR_TID.X ;  /* 0x0000000000217919 */ /* 0x000ee20000002100 */
[----:B------:R-:W-:Y:S01]  /*0040*/  ULDC UR4, c[0x0][0x910] ;  /* 0x0002440000047ab9 */ /* 0x000fe20000000800 */
[----:B------:R-:W-:Y:S01]  /*0050*/  ULDC.64 UR20, c[0x0][0x8d0] ;  /* 0x0002340000147ab9 */ /* 0x000fe20000000a00 */
[----:B------:R-:W-:Y:S01]  /*0060*/  ULDC.64 UR14, c[0x0][0x8c8] ;  /* 0x00023200000e7ab9 */ /* 0x000fe20000000a00 */
[----:B------:R-:W-:Y:S01]  /*0070*/  ULDC UR5, c[0x0][0x908] ;  /* 0x0002420000057ab9 */ /* 0x000fe20000000800 */
[----:B------:R-:W-:Y:S01]  /*0080*/  CS2R R8, SRZ ;  /* 0x0000000000087805 */ /* 0x000fe2000001ff00 */
[----:B------:R-:W-:Y:S01]  /*0090*/  S2UR UR40, SR_CTAID.X ;  /* 0x00000000002879c3 */ /* 0x000fe20000002500 */
[----:B------:R-:W-:Y:S01]  /*00a0*/  ULDC.64 UR22, c[0x0][0x8e8] ;  /* 0x00023a0000167ab9 */ /* 0x000fe20000000a00 */
[----:B------:R-:W-:Y:S01]  /*00b0*/  ULDC.64 UR16, c[0x0][0x8e0] ;  /* 0x0002380000107ab9 */ /* 0x000fe20000000a00 */
[----:B--2---:R-:W2:Y:S01]  /*00c0*/  LDG.E R2, desc[UR56][R6.64] ;  /* 0x0000003806027981 */ /* 0x004ea2000c1e1900 */
[----:B------:R-:W-:-:S03]  /*00d0*/  IMAD.U32 R3, RZ, RZ, UR4 ;  /* 0x00000004ff037e24 */ /* 0x000fc6000f8e00ff */
[----:B------:R-:W4:Y:S01]  /*00e0*/  LDG.E R0, desc[UR56][R6.64+0x4] ;  /* 0x0000043806007981 */ /* 0x000f22000c1e1900 */
[----:B---3--:R-:W-:-:S04]  /*00f0*/  LOP3.LUT R34, R33, 0x1f, RZ, 0xc0, !PT ;  /* 0x0000001f21227812 */ /* 0x008fc800078ec0ff */
[----:B------:R-:W-:Y:S01]  /*0100*/  ISETP.GE.AND P0, PT, R34, R3, PT ;  /* 0x000000032200720c */ /* 0x000fe20003f06270 */
[----:B------:R-:W3:Y:S01]  /*0110*/  S2UR UR4, SR_CTAID.Y ;  /* 0x00000000000479c3 */ /* 0x000ee20000002600 */
[----:B------:R-:W-:-:S04]  /*0120*/  UISETP.NE.U32.AND UP0, UPT, UR20, URZ, UPT ;  /* 0x0000003f1400728c */ /* 0x000fc8000bf05070 */
[----:B------:R-:W-:-:S07]  /*0130*/  UISETP.NE.AND.EX UP0, UPT, UR21, URZ, UPT, UP0 ;  /* 0x0000003f1500728c */ /* 0x000fce000bf05300 */
[----:B------:R-:W1:Y:S01]  /*0140*/  @!P0 LDC.64 R4, c[0x0][0x918] ;  /* 0x00024600ff048b82 */ /* 0x000e620000000a00 */
[----:B------:R-:W-:-:S03]  /*0150*/  UISETP.NE.AND UP3, UPT, UR5, 0x1, UPT ;  /* 0x000000010500788c */ /* 0x000fc6000bf65270 */
[----:B------:R-:W-:-:S08]  /*0160*/  @UP0 ULDC UR8, c[0x0][0x8dc] ;  /* 0x0002370000080ab9 */ /* 0x000fd00000000800 */
[----:B------:R-:W-:Y:S01]  /*0170*/  @UP3 ULDC UR12, c[0x0][0x10] ;  /* 0x00000400000c3ab9 */ /* 0x000fe20000000800 */
[----:B------:R-:W-:Y:S02]  /*0180*/  @UP3 UMOV UR5, URZ ;  /* 0x0000003f00053c82 */ /* 0x000fe40008000000 */
[----:B---3--:R-:W-:Y:S01]  /*0190*/  @UP3 UIMAD.WIDE.U32 UR12, UR40, UR12, UR4 ;  /* 0x0000000c280c32a5 */ /* 0x008fe2000f8e0004 */
[----:B------:R-:W-:Y:S01]  /*01a0*/  @UP3 UMOV UR9, URZ ;  /* 0x0000003f00093c82 */ /* 0x000fe20008000000 */
[----:B-1----:R-:W-:Y:S02]  /*01b0*/  @!P0 IMAD.WIDE.U32 R4, R34, 0xc, R4 ;  /* 0x0000000c22048825 */ /* 0x002fe400078e0004 */
[----:B------:R-:W-:-:S03]  /*01c0*/  @UP3 UIADD3 UR9, UR13, UR9, URZ ;  /* 0x000000090d093290 */ /* 0x000fc6000fffe03f */
[----:B------:R-:W-:Y:S01]  /*01d0*/  @UP3 UMOV UR10, UR12 ;  /* 0x0000000c000a3c82 */ /* 0x000fe20008000000 */
[----:B------:R1:W5:Y:S04]  /*01e0*/  @!P0 LDG.E R8, desc[UR56][R4.64] ;  /* 0x0000003804088981 */ /* 0x000368000c1e1900 */
[----:B------:R1:W5:Y:S01]  /*01f0*/  @!P0 LDG.E R9, desc[UR56][R4.64+0x4] ;  /* 0x0000043804098981 */ /* 0x000362000c1e1900 */
[----:B------:R-:W-:Y:S01]  /*0200*/  ISETP.NE.U32.AND P0, PT, RZ, UR22, PT ;  /* 0x00000016ff007c0c */ /* 0x000fe2000bf05070 */
[----:B------:R-:W-:Y:S01]  /*0210*/  @!UP3 ULDC UR5, c[0x0][0xc] ;  /* 0x000003000005bab9 */ /* 0x000fe20000000800 */
[----:B------:R-:W-:Y:S02]  /*0220*/  UMOV UR41, URZ ;  /* 0x0000003f00297c82 */ /* 0x000fe40008000000 */
[----:B------:R-:W-:Y:S01]  /*0230*/  ISETP.NE.AND.EX P0, PT, RZ, UR23, PT, P0 ;  /* 0x00000017ff007c0c */ /* 0x000fe2000bf05300 */
[----:B------:R-:W-:-:S07]  /*0240*/  @!UP3 UIMAD.WIDE.U32 UR4, UR5, UR4, UR40 ;  /* 0x000000040504b2a5 */ /* 0x000fce000f8e0028 */
[----:B------:R-:W-:Y:S01]  /*0250*/  @!UP3 UMOV UR9, UR5 ;  /* 0x000000050009bc82 */ /* 0x000fe20008000000 */
[----:B------:R-:W-:Y:S01]  /*0260*/  @!UP3 UMOV UR10, UR4 ;  /* 0x00000004000abc82 */ /* 0x000fe20008000000 */
[----:B--2---:R-:W-:-:S13]  /*0270*/  R2UR UR11, R2 ;  /* 0x00000000020b72ca */ /* 0x004fda00000e0000 */
[----:B------:R-:W-:-:S04]  /*0280*/  UIADD3 UR6, UP1, UR11, UR14, URZ ;  /* 0x0000000e0b067290 */ /* 0x000fc8000ff3e03f */
[----:B------:R-:W-:Y:S02]  /*0290*/  ULEA.HI.X.SX32 UR11, UR11, UR15, 0x1, UP1 ;  /* 0x0000000f0b0b7291 */ /* 0x000fe400088f0e3f */
[----:B------:R-:W-:Y:S01]  /*02a0*/  UIADD3 UR6, UP1, UR6, -0x1, URZ ;  /* 0xffffffff06067890 */ /* 0x000fe2000ff3e03f */
[----:B----4-:R-:W-:-:S03]  /*02b0*/  R2UR UR24, R0 ;  /* 0x00000000001872ca */ /* 0x010fc600000e0000 */
[----:B------:R-:W-:Y:S02]  /*02c0*/  UIADD3.X UR11, UR11, -0x1, URZ, UP1, !UPT ;  /* 0xffffffff0b0b7890 */ /* 0x000fe40008ffe43f */
[----:B------:R-:W-:-:S04]  /*02d0*/  @UP0 UIADD3 UR8, UP1, UR6, UR8, URZ ;  /* 0x0000000806080290 */ /* 0x000fc8000ff3e03f */
[----:B------:R-:W-:-:S04]  /*02e0*/  @UP0 UIADD3.X UR26, URZ, UR11, URZ, UP1, !UPT ;  /* 0x0000000b3f1a0290 */ /* 0x000fc80008ffe43f */
[----:B------:R-:W-:Y:S02]  /*02f0*/  @UP0 UIMAD.WIDE.U32 UR18, UR26, UR20, URZ ;  /* 0x000000141a1202a5 */ /* 0x000fe4000f8e003f */
[----:B------:R-:W-:Y:S02]  /*0300*/  @UP0 UIMAD.WIDE.U32 UR12, UR8, UR20, URZ ;  /* 0x00000014080c02a5 */ /* 0x000fe4000f8e003f */
[----:B------:R-:W-:Y:S02]  /*0310*/  @UP0 UIMAD.WIDE.U32 UR18, UP1, UR8, UR21, UR18 ;  /* 0x00000015081202a5 */ /* 0x000fe4000f820012 */
[----:B------:R-:W-:Y:S02]  /*0320*/  UIADD3 UR7, UP2, UR24, UR16, URZ ;  /* 0x0000001018077290 */ /* 0x000fe4000ff5e03f */
[----:B------:R-:W-:Y:S02]  /*0330*/  @UP0 UIADD3.X UR25, URZ, URZ, URZ, UP1, !UPT ;  /* 0x0000003f3f190290 */ /* 0x000fe40008ffe43f */
[----:B------:R-:W-:-:S02]  /*0340*/  @UP0 UIADD3 URZ, UP1, UR13, UR18, URZ ;  /* 0x000000120d3f0290 */ /* 0x000fc4000ff3e03f */
[----:B------:R-:W-:-:S03]  /*0350*/  ULEA.HI.X.SX32 UR8, UR24, UR17, 0x1, UP2 ;  /* 0x0000001118087291 */ /* 0x000fc600090f0e3f */
[----:B------:R-:W-:Y:S02]  /*0360*/  @UP0 UMOV UR24, UR19 ;  /* 0x0000001300180c82 */ /* 0x000fe40008000000 */
[----:B------:R-:W-:Y:S02]  /*0370*/  @UP0 UIMAD.WIDE.U32.X UR12, UR26, UR21, UR24, UP1 ;  /* 0x000000151a0c02a5 */ /* 0x000fe400088e0418 */
[----:B------:R-:W-:-:S04]  /*0380*/  UIADD3 UR19, UP1, UR7, -0x1, URZ ;  /* 0xffffffff07137890 */ /* 0x000fc8000ff3e03f */
[----:B------:R-:W-:Y:S01]  /*0390*/  UIADD3.X UR5, UR8, -0x1, URZ, UP1, !UPT ;  /* 0xffffffff08057890 */ /* 0x000fe20008ffe43f */
[----:B------:R-:W-:Y:S01]  /*03a0*/  @UP0 UMOV UR6, UR12 ;  /* 0x0000000c00060c82 */ /* 0x000fe20008000000 */
[----:B------:R-:W-:Y:S01]  /*03b0*/  @UP0 UMOV UR11, UR13 ;  /* 0x0000000d000b0c82 */ /* 0x000fe20008000000 */
[----:B-1----:R-:W-:Y:S09]  /*03c0*/  @!P0 BRA `(.L_x_0) ;  /* 0x00000000002c8947 */ /* 0x002ff20003800000 */
[----:B------:R-:W-:Y:S02]  /*03d0*/  ULDC UR7, c[0x0][0x8f4] ;  /* 0x00023d0000077ab9 */ /* 0x000fe40000000800 */
[----:B------:R-:W-:-:S04]  /*03e0*/  UIADD3 UR7, UP1, UR19, UR7, URZ ;  /* 0x0000000713077290 */ /* 0x000fc8000ff3e03f */
[----:B------:R-:W-:-:S04]  /*03f0*/  UIADD3.X UR8, URZ, UR5, URZ, UP1, !UPT ;  /* 0x000000053f087290 */ /* 0x000fc80008ffe43f */
[----:B------:R-:W-:-:S04]  /*0400*/  UIMAD.WIDE.U32 UR4, UR8, UR22, URZ ;  /* 0x00000016080472a5 */ /* 0x000fc8000f8e003f */
[----:B------:R-:W-:Y:S02]  /*0410*/  UIMAD.WIDE.U32 UR12, UP1, UR7, UR23, UR4 ;  /* 0x00000017070c72a5 */ /* 0x000fe4000f820004 */
[----:B------:R-:W-:Y:S02]  /*0420*/  UIMAD.WIDE.U32 UR4, UR7, UR22, URZ ;  /* 0x00000016070472a5 */ /* 0x000fe4000f8e003f */
[----:B------:R-:W-:Y:S02]  /*0430*/  UIADD3.X UR19, URZ, URZ, URZ, UP1, !UPT ;  /* 0x0000003f3f137290 */ /* 0x000fe40008ffe43f */
[----:B------:R-:W-:Y:S01]  /*0440*/  UIADD3 URZ, UP1, UR5, UR12, URZ ;  /* 0x0000000c053f7290 */ /* 0x000fe2000ff3e03f */
[----:B------:R-:W-:-:S03]  /*0450*/  UMOV UR18, UR13 ;  /* 0x0000000d00127c82 */ /* 0x000fc60008000000 */
[----:B------:R-:W-:-:S07]  /*0460*/  UIMAD.WIDE.U32.X UR4, UR8, UR23, UR18, UP1 ;  /* 0x00000017080472a5 */ /* 0x000fce00088e0412 */
[----:B------:R-:W-:-:S05]  /*0470*/  UMOV UR19, UR4 ;  /* 0x0000000400137c82 */ /* 0x000fca0008000000 */
.L_x_0:
[----:B------:R-:W-:Y:S01]  /*0480*/  ULDC UR8, c[0x0][0x934] ;  /* 0x00024d0000087ab9 */ /* 0x000fe20000000800 */
[----:B------:R-:W-:Y:S01]  /*0490*/  ULDC UR7, c[0x0][0x904] ;  /* 0x0002410000077ab9 */ /* 0x000fe20000000800 */
[----:B------:R-:W-:Y:S01]  /*04a0*/  ULDC UR4, c[0x0][0x938] ;  /* 0x00024e0000047ab9 */ /* 0x000fe20000000800 */
[----:B------:R-:W-:Y:S01]  /*04b0*/  USHF.L.U32 UR8, UR8, UR7, URZ ;  /* 0x0000000708087299 */ /* 0x000fe2000800063f */
[----:B------:R-:W-:Y:S01]  /*04c0*/  SHF.R.U32.HI R13, RZ, 0x5, R33 ;  /* 0x00000005ff0d7819 */ /* 0x000fe20000011621 */
[----:B------:R-:W-:Y:S01]  /*04d0*/  USHF.L.U32 UR7, UR4, UR7, URZ ;  /* 0x0000000704077299 */ /* 0x000fe2000800063f */
[----:B------:R-:W-:Y:S01]  /*04e0*/  ULDC UR18, c[0x0][0x8d8] ;  /* 0x0002360000127ab9 */ /* 0x000fe20000000800 */
[----:B------:R-:W-:Y:S02]  /*04f0*/  ULDC UR28, c[0x0][0x8f0] ;  /* 0x00023c00001c7ab9 */ /* 0x000fe40000000800 */
[----:B------:R-:W-:Y:S01]  /*0500*/  IMAD.U32 R10, RZ, RZ, UR8 ;  /* 0x00000008ff0a7e24 */ /* 0x000fe2000f8e00ff */
[----:B------:R-:W-:Y:S01]  /*0510*/  USHF.R.U64 UR11, UR6, UR18, UR11 ;  /* 0x00000012060b7299 */ /* 0x000fe2000800120b */
[----:B------:R-:W-:Y:S01]  /*0520*/  IMAD.U32 R11, RZ, RZ, UR7 ;  /* 0x00000007ff0b7e24 */ /* 0x000fe2000f8e00ff */
[----:B------:R-:W-:-:S02]  /*0530*/  USHF.R.U64 UR6, UR19, UR28, UR5 ;  /* 0x0000001c13067299 */ /* 0x000fc40008001205 */
[----:B------:R-:W-:Y:S01]  /*0540*/  IABS R0, R10 ;  /* 0x0000000a00007213 */ /* 0x000fe20000000000 */
[----:B------:R-:W-:Y:S01]  /*0550*/  UIADD3 UR11, UR11, -0x1, UR8 ;  /* 0xffffffff0b0b7890 */ /* 0x000fe2000fffe008 */
[----:B------:R-:W-:Y:S01]  /*0560*/  IABS R2, R11 ;  /* 0x0000000b00027213 */ /* 0x000fe20000000000 */
[----:B------:R-:W-:Y:S01]  /*0570*/  UIADD3 UR6, UR6, -0x1, UR7 ;  /* 0xffffffff06067890 */ /* 0x000fe2000fffe007 */
[----:B------:R-:W-:Y:S01]  /*0580*/  R2UR UR27, R0 ;  /* 0x00000000001b72ca */ /* 0x000fe200000e0000 */
[----:B------:R-:W-:Y:S01]  /*0590*/  UMOV UR4, URZ ;  /* 0x0000003f00047c82 */ /* 0x000fe20008000000 */
[----:B------:R-:W-:Y:S01]  /*05a0*/  UISETP.GE.AND UP5, UPT, UR11, URZ, UPT ;  /* 0x0000003f0b00728c */ /* 0x000fe2000bfa6270 */
[----:B------:R-:W-:Y:S01]  /*05b0*/  IMAD.MOV.U32 R0, RZ, RZ, R2 ;  /* 0x000000ffff007224 */ /* 0x000fe200078e0002 */
[----:B------:R-:W-:Y:S01]  /*05c0*/  UISETP.NE.AND UP4, UPT, UR8, URZ, UPT ;  /* 0x0000003f0800728c */ /* 0x000fe2000bf85270 */
[----:B------:R-:W-:-:S03]  /*05d0*/  UMOV UR53, 0x1 ;  /* 0x0000000100357882 */ /* 0x000fc60000000000 */
[----:B------:R-:W-:-:S05]  /*05e0*/  R2UR UR26, R0 ;  /* 0x00000000001a72ca */ /* 0x000fca00000e0000 */
[----:B------:R-:W1:Y:S08]  /*05f0*/  I2F.RP R0, UR27 ;  /* 0x0000001b00007d06 */ /* 0x000e700008209400 */
[----:B------:R-:W2:Y:S08]  /*0600*/  I2F.RP R4, UR26 ;  /* 0x0000001a00047d06 */ /* 0x000eb00008209400 */
[----:B-1----:R-:W1:Y:S08]  /*0610*/  MUFU.RCP R0, R0 ;  /* 0x0000000000007308 */ /* 0x002e700000001000 */
[----:B--2---:R-:W2:Y:S01]  /*0620*/  MUFU.RCP R4, R4 ;  /* 0x0000000400047308 */ /* 0x004ea20000001000 */
[----:B-1----:R-:W-:-:S02]  /*0630*/  VIADD R2, R0, 0xffffffe ;  /* 0x0ffffffe00027836 */ /* 0x002fc40000000000 */
[----:B------:R-:W-:-:S05]  /*0640*/  IMAD.U32 R0, RZ, RZ, UR11 ;  /* 0x0000000bff007e24 */ /* 0x000fca000f8e00ff */
[----:B------:R-:W1:Y:S01]  /*0650*/  F2I.FTZ.U32.TRUNC.NTZ R2, R2 ;  /* 0x0000000200027305 */ /* 0x000e62000021f000 */
[----:B------:R-:W-:Y:S01]  /*0660*/  IABS R0, R0 ;  /* 0x0000000000007213 */ /* 0x000fe20000000000 */
[----:B--2---:R-:W-:Y:S01]  /*0670*/  VIADD R5, R4, 0xffffffe ;  /* 0x0ffffffe04057836 */ /* 0x004fe20000000000 */
[----:B------:R-:W-:Y:S02]  /*0680*/  IABS R4, R10 ;  /* 0x0000000a00047213 */ /* 0x000fe40000000000 */
[----:B------:R-:W-:-:S03]  /*0690*/  R2UR UR31, R0 ;  /* 0x00000000001f72ca */ /* 0x000fc600000e0000 */
[----:B------:R-:W2:Y:S01]  /*06a0*/  F2I.FTZ.U32.TRUNC.NTZ R5, R5 ;  /* 0x0000000500057305 */ /* 0x000ea2000021f000 */
[----:B------:R-:W-:Y:S01]  /*06b0*/  IMAD.MOV R4, RZ, RZ, -R4 ;  /* 0x000000ffff047224 */ /* 0x000fe200078e0a04 */
[----:B-1----:R-:W-:Y:S01]  /*06c0*/  R2UR UR5, R2 ;  /* 0x00000000020572ca */ /* 0x002fe200000e0000 */
[----:B------:R-:W-:Y:S01]  /*06d0*/  IMAD.U32 R2, RZ, RZ, UR6 ;  /* 0x00000006ff027e24 */ /* 0x000fe2000f8e00ff */
[----:B--2---:R-:W-:-:S04]  /*06e0*/  R2UR UR13, R5 ;  /* 0x00000000050d72ca */ /* 0x004fc800000e0000 */
[----:B------:R-:W-:Y:S01]  /*06f0*/  IABS R5, R2 ;  /* 0x0000000200057213 */ /* 0x000fe20000000000 */
[----:B------:R-:W-:Y:S01]  /*0700*/  IMAD.MOV.U32 R2, RZ, RZ, R4 ;  /* 0x000000ffff027224 */ /* 0x000fe200078e0004 */
[----:B------:R-:W-:-:S05]  /*0710*/  IABS R4, R11 ;  /* 0x0000000b00047213 */ /* 0x000fca0000000000 */
[----:B------:R-:W-:Y:S01]  /*0720*/  UIADD3 UR12, URZ, -UR5, URZ ;  /* 0x800000053f0c7290 */ /* 0x000fe2000fffe03f */
[----:B------:R-:W-:Y:S01]  /*0730*/  IMAD.MOV.U32 R0, RZ, RZ, R5 ;  /* 0x000000ffff007224 */ /* 0x000fe200078e0005 */
[----:B------:R-:W-:Y:S02]  /*0740*/  R2UR UR29, R2 ;  /* 0x00000000021d72ca */ /* 0x000fe400000e0000 */
[----:B------:R-:W-:Y:S01]  /*0750*/  UIMAD UR12, UR12, UR27, URZ ;  /* 0x0000001b0c0c72a4 */ /* 0x000fe2000f8e023f */
[----:B------:R-:W-:Y:S01]  /*0760*/  IMAD.MOV R4, RZ, RZ, -R4 ;  /* 0x000000ffff047224 */ /* 0x000fe200078e0a04 */
[----:B------:R-:W1:Y:S01]  /*0770*/  SHFL.IDX PT, R2, R13, RZ, 0x1f ;  /* 0x00001fff0d027589 */ /* 0x000e6200000e0000 */
[----:B------:R-:W-:Y:S01]  /*0780*/  R2UR UR32, R0 ;  /* 0x00000000002072ca */ /* 0x000fe200000e0000 */
[----:B------:R-:W-:Y:S01]  /*0790*/  UIADD3 UR24, URZ, -UR13, URZ ;  /* 0x8000000d3f187290 */ /* 0x000fe2000fffe03f */
[----:B------:R-:W-:Y:S01]  /*07a0*/  IMAD.MOV.U32 R0, RZ, RZ, R4 ;  /* 0x000000ffff007224 */ /* 0x000fe200078e0004 */
[----:B------:R-:W-:-:S02]  /*07b0*/  UIMAD.WIDE.U32 UR4, UR5, UR12, UR4 ;  /* 0x0000000c050472a5 */ /* 0x000fc4000f8e0004 */
[----:B------:R-:W-:Y:S01]  /*07c0*/  UIMAD UR24, UR24, UR26, URZ ;  /* 0x0000001a181872a4 */ /* 0x000fe2000f8e023f */
[----:B------:R-:W-:Y:S01]  /*07d0*/  UMOV UR12, URZ ;  /* 0x0000003f000c7c82 */ /* 0x000fe20008000000 */
[----:B------:R-:W-:Y:S02]  /*07e0*/  R2UR UR30, R0 ;  /* 0x00000000001e72ca */ /* 0x000fe400000e0000 */
[----:B------:R-:W-:Y:S01]  /*07f0*/  UIMAD.WIDE.U32 UR24, UR13, UR24, UR12 ;  /* 0x000000180d1872a5 */ /* 0x000fe2000f8e000c */
[----:B------:R-:W-:Y:S02]  /*0800*/  SHF.R.U32.HI R0, RZ, 0x7, R33 ;  /* 0x00000007ff007819 */ /* 0x000fe40000011621 */
[----:B------:R-:W-:Y:S02]  /*0810*/  UMOV UR13, UR5 ;  /* 0x00000005000d7c82 */ /* 0x000fe40008000000 */
[----:B------:R-:W-:Y:S02]  /*0820*/  UIMAD.WIDE.U32 UR4, UR13, UR31, URZ ;  /* 0x0000001f0d0472a5 */ /* 0x000fe4000f8e003f */
[----:B------:R-:W-:Y:S01]  /*0830*/  UMOV UR19, UR25 ;  /* 0x0000001900137c82 */ /* 0x000fe20008000000 */
[----:B------:R-:W2:Y:S01]  /*0840*/  SHFL.IDX PT, R0, R0, RZ, 0x1f ;  /* 0x00001fff00007589 */ /* 0x000ea200000e0000 */
[----:B------:R-:W-:-:S02]  /*0850*/  UIMAD UR5, UR5, UR29, UR31 ;  /* 0x0000001d050572a4 */ /* 0x000fc4000f8e021f */
[----:B------:R-:W-:Y:S02]  /*0860*/  UIMAD.WIDE.U32 UR24, UR19, UR32, URZ ;  /* 0x00000020131872a5 */ /* 0x000fe4000f8e003f */
[----:B------:R-:W-:Y:S01]  /*0870*/  UISETP.GT.U32.AND UP1, UPT, UR27, UR5, UPT ;  /* 0x000000051b00728c */ /* 0x000fe2000bf24070 */
[----:B-1----:R-:W-:Y:S01]  /*0880*/  R2UR UR33, R2 ;  /* 0x00000000022172ca */ /* 0x002fe200000e0000 */
[----:B------:R-:W-:Y:S02]  /*0890*/  UIMAD UR25, UR25, UR30, UR32 ;  /* 0x0000001e191972a4 */ /* 0x000fe4000f8e0220 */
[----:B------:R-:W-:Y:S02]  /*08a0*/  ULOP3.LUT UR31, URZ, UR8, URZ, 0x33, !UPT ;  /* 0x000000083f1f7292 */ /* 0x000fe4000f8e333f */
[----:B------:R-:W-:Y:S02]  /*08b0*/  UISETP.GT.U32.AND UP2, UPT, UR26, UR25, UPT ;  /* 0x000000191a00728c */ /* 0x000fe4000bf44070 */
[----:B------:R-:W-:-:S03]  /*08c0*/  ULOP3.LUT UR32, URZ, UR7, URZ, 0x33, !UPT ;  /* 0x000000073f207292 */ /* 0x000fc6000f8e333f */
[----:B------:R-:W-:-:S03]  /*08d0*/  @!UP1 UIADD3 UR5, UR5, -UR27, URZ ;  /* 0x8000001b05059290 */ /* 0x000fc6000fffe03f */
[----:B------:R-:W-:Y:S02]  /*08e0*/  USHF.R.S32.HI UR4, URZ, 0x1f, UR33 ;  /* 0x0000001f3f047899 */ /* 0x000fe40008011421 */
[----:B------:R-:W-:Y:S01]  /*08f0*/  ISETP.NE.AND P1, PT, RZ, UR33, PT ;  /* 0x00000021ff007c0c */ /* 0x000fe2000bf25270 */
[----:B------:R-:W-:Y:S02]  /*0900*/  UISETP.GT.U32.AND UP6, UPT, UR27, UR5, UPT ;  /* 0x000000051b00728c */ /* 0x000fe4000bfc4070 */
[----:B------:R-:W-:Y:S01]  /*0910*/  @!UP2 UIADD3 UR25, UR25, -UR26, URZ ;  /* 0x8000001a1919a290 */ /* 0x000fe2000fffe03f */
[----:B--2---:R-:W-:Y:S01]  /*0920*/  R2UR UR12, R0 ;  /* 0x00000000000c72ca */ /* 0x004fe200000e0000 */
[----:B------:R-:W-:Y:S02]  /*0930*/  UISETP.NE.AND UP2, UPT, UR7, URZ, UPT ;  /* 0x0000003f0700728c */ /* 0x000fe4000bf45270 */
[----:B------:R-:W-:Y:S02]  /*0940*/  UISETP.GT.U32.AND UP1, UPT, UR26, UR25, UPT ;  /* 0x000000191a00728c */ /* 0x000fe4000bf24070 */
[----:B------:R-:W-:-:S03]  /*0950*/  ULEA.HI UR4, UR4, UR33, URZ, 0x2 ;  /* 0x0000002104047291 */ /* 0x000fc6000f8f103f */
[----:B------:R-:W-:Y:S02]  /*0960*/  @!UP6 UIADD3 UR5, UR5, -UR27, URZ ;  /* 0x8000001b0505e290 */ /* 0x000fe4000fffe03f */
[----:B------:R-:W-:Y:S02]  /*0970*/  UISETP.GE.AND UP6, UPT, UR6, URZ, UPT ;  /* 0x0000003f0600728c */ /* 0x000fe4000bfc6270 */
[----:B------:R-:W-:Y:S02]  /*0980*/  @!UP5 UIADD3 UR5, -UR5, URZ, URZ ;  /* 0x0000003f0505d290 */ /* 0x000fe4000fffe13f */
[----:B------:R-:W-:Y:S02]  /*0990*/  @!UP1 UIADD3 UR25, UR25, -UR26, URZ ;  /* 0x8000001a19199290 */ /* 0x000fe4000fffe03f */
[----:B------:R-:W-:Y:S02]  /*09a0*/  USEL UR5, UR31, UR5, !UP4 ;  /* 0x000000051f057287 */ /* 0x000fe4000e000000 */
[----:B------:R-:W-:-:S02]  /*09b0*/  ULOP3.LUT UR4, UR4, 0xfffffffc, URZ, 0xc0, !UPT ;  /* 0xfffffffc04047892 */ /* 0x000fc4000f8ec03f */
[----:B------:R-:W-:Y:S02]  /*09c0*/  UIADD3 UR5, UR11, -UR5, URZ ;  /* 0x800000050b057290 */ /* 0x000fe4000fffe03f */
[----:B------:R-:W-:Y:S02]  /*09d0*/  @!UP6 UIADD3 UR25, -UR25, URZ, URZ ;  /* 0x0000003f1919e290 */ /* 0x000fe4000fffe13f */
[----:B------:R-:W-:Y:S02]  /*09e0*/  UIADD3 UR54, UR33, -UR4, URZ ;  /* 0x8000000421367290 */ /* 0x000fe4000fffe03f */
[----:B------:R-:W-:Y:S02]  /*09f0*/  USEL UR25, UR32, UR25, !UP2 ;  /* 0x0000001920197287 */ /* 0x000fe4000d000000 */
[----:B------:R-:W-:Y:S02]  /*0a00*/  UISETP.NE.AND UP1, UPT, UR12, URZ, UPT ;  /* 0x0000003f0c00728c */ /* 0x000fe4000bf25270 */
[----:B------:R-:W-:-:S02]  /*0a10*/  UIADD3 UR25, UR6, -UR25, URZ ;  /* 0x8000001906197290 */ /* 0x000fc4000fffe03f */
[----:B------:R-:W-:Y:S02]  /*0a20*/  UISETP.EQ.AND UP5, UPT, UR54, 0x3, !UP1 ;  /* 0x000000033600788c */ /* 0x000fe4000cfa2270 */
[----:B------:R-:W-:Y:S02]  /*0a30*/  UIMAD UR24, UR5, UR25, URZ ;  /* 0x00000019051872a4 */ /* 0x000fe4000f8e023f */
[----:B------:R-:W-:Y:S02]  /*0a40*/  USEL UR4, UR25, UR5, !UP3 ;  /* 0x0000000519047287 */ /* 0x000fe4000d800000 */
[----:B------:R-:W-:Y:S02]  /*0a50*/  USHF.R.S32.HI UR25, URZ, 0x1f, UR24 ;  /* 0x0000001f3f197899 */ /* 0x000fe40008011418 */
[----:B------:R-:W-:Y:S01]  /*0a60*/  USHF.R.S32.HI UR5, URZ, 0x1f, UR4 ;  /* 0x0000001f3f057899 */ /* 0x000fe20008011404 */
[----:B------:R-:W-:Y:S01]  /*0a70*/  IMAD.U32 R6, RZ, RZ, UR24 ;  /* 0x00000018ff067e24 */ /* 0x000fe2000f8e00ff */
[----:B------:R-:W-:Y:S01]  /*0a80*/  USEL UR53, UR53, 0x2, UP5 ;  /* 0x0000000235357887 */ /* 0x000fe2000a800000 */
[----:B------:R-:W-:-:S02]  /*0a90*/  IMAD.U32 R4, RZ, RZ, UR4 ;  /* 0x00000004ff047e24 */ /* 0x000fc4000f8e00ff */
[----:B------:R-:W-:Y:S02]  /*0aa0*/  IMAD.U32 R7, RZ, RZ, UR25 ;  /* 0x00000019ff077e24 */ /* 0x000fe4000f8e00ff */
[----:B------:R-:W-:Y:S01]  /*0ab0*/  IMAD.U32 R5, RZ, RZ, UR5 ;  /* 0x00000005ff057e24 */ /* 0x000fe2000f8e00ff */
[----:B------:R-:W-:Y:S06]  /*0ac0*/  @P1 BRA `(.L_x_1) ;  /* 0x0000000000841947 */ /* 0x000fec0003800000 */
[----:B------:R-:W-:Y:S01]  /*0ad0*/  ELECT P1, URZ, PT ;  /* 0x00000000003f782f */ /* 0x000fe20003820000 */
[----:B------:R-:W-:-:S12]  /*0ae0*/  BSSY B0, `(.L_x_1) ;  /* 0x000001f000007945 */ /* 0x000fd80003800000 */
[----:B------:R-:W-:Y:S05]  /*0af0*/  @!P1 BRA `(.L_x_2) ;  /* 0x0000000000749947 */ /* 0x000fea0003800000 */
[----:B------:R-:W1:Y:S01]  /*0b00*/  S2UR UR6, SR_CgaCtaId ;  /* 0x00000000000679c3 */ /* 0x000e620000008800 */
[----:B------:R-:W-:Y:S01]  /*0b10*/  UMOV UR4, 0x400 ;  /* 0x0000040000047882 */ /* 0x000fe20000000000 */
[----:B------:R-:W-:Y:S01]  /*0b20*/  UMOV UR5, 0x1 ;  /* 0x0000000100057882 */ /* 0x000fe20000000000 */
[----:B------:R-:W-:Y:S02]  /*0b30*/  UMOV UR24, 0x140 ;  /* 0x0000014000187882 */ /* 0x000fe40000000000 */
[----:B------:R-:W-:-:S04]  /*0b40*/  UIADD3 UR24, -UR24, 0x100000, URZ ;  /* 0x0010000018187890 */ /* 0x000fc8000fffe13f */
[----:B------:R-:W-:Y:S02]  /*0b50*/  USHF.L.U32 UR25, UR24, 0xb, URZ ;  /* 0x0000000b18197899 */ /* 0x000fe4000800063f */
[----:B------:R-:W-:Y:S02]  /*0b60*/  USHF.L.U32 UR24, UR24, 0x1, URZ ;  /* 0x0000000118187899 */ /* 0x000fe4000800063f */
[----:B-1----:R-:W-:Y:S02]  /*0b70*/  ULEA UR6, UR6, UR4, 0x18 ;  /* 0x0000000406067291 */ /* 0x002fe4000f8ec03f */
[----:B------:R-:W-:-:S04]  /*0b80*/  UIADD3 UR4, -UR5, 0x100000, URZ ;  /* 0x0010000005047890 */ /* 0x000fc8000fffe13f */
[----:B------:R-:W-:Y:S02]  /*0b90*/  USHF.L.U32 UR5, UR4, 0xb, URZ ;  /* 0x0000000b04057899 */ /* 0x000fe4000800063f */
[----:B------:R-:W-:Y:S01]  /*0ba0*/  USHF.L.U32 UR4, UR4, 0x1, URZ ;  /* 0x0000000104047899 */ /* 0x000fe2000800063f */
[----:B------:R-:W1:Y:S11]  /*0bb0*/  FENCE.VIEW.ASYNC.S ;  /* 0x00000000000073c6 */ /* 0x000e760000000000 */
[----:B-1----:R1:W2:Y:S01]  /*0bc0*/  SYNCS.EXCH.64 URZ, [UR6+0x38400], UR4 ;  /* 0x03840004063f75b2 */ /* 0x0022a20008000100 */
[----:B------:R1:W3:Y:S01]  /*0bd0*/  SYNCS.EXCH.64 URZ, [UR6+0x38440], UR24 ;  /* 0x03844018063f75b2 */ /* 0x0002e20008000100 */
[----:B------:R1:W4:Y:S01]  /*0be0*/  SYNCS.EXCH.64 URZ, [UR6+0x38408], UR4 ;  /* 0x03840804063f75b2 */ /* 0x0003220008000100 */
[----:B------:R1:W1:Y:S01]  /*0bf0*/  SYNCS.EXCH.64 URZ, [UR6+0x38448], UR24 ;  /* 0x03844818063f75b2 */ /* 0x0002620008000100 */
        /* <DEDUP_REMOVED lines=12> */
[----:B------:R-:W-:Y:S01]  /*0cc0*/  NOP ;  /* 0x0000000000007918 */ /* 0x000fe20000000000 */
.L_x_2:
[----:B-1----:R-:W-:Y:S05]  /*0cd0*/  BSYNC B0 ;  /* 0x0000000000007941 */ /* 0x002fea0003800000 */
.L_x_1:
[----:B------:R-:W1:Y:S01]  /*0ce0*/  SHFL.IDX PT, R0, R13, RZ, 0x1f ;  /* 0x00001fff0d007589 */ /* 0x000e6200000e0000 */
[----:B------:R-:W-:Y:S01]  /*0cf0*/  UIADD3 UR33, UR12, -0x1, URZ ;  /* 0xffffffff0c217890 */ /* 0x000fe2000fffe03f */
[----:B------:R-:W-:Y:S01]  /*0d00*/  NOP ;  /* 0x0000000000007918 */ /* 0x000fe20000000000 */
[----:B------:R-:W-:Y:S02]  /*0d10*/  UISETP.LT.U32.AND UP6, UPT, UR54, 0x2, !UP1 ;  /* 0x000000023600788c */ /* 0x000fe4000cfc1070 */
[----:B------:R-:W-:Y:S02]  /*0d20*/  UISETP.GE.U32.AND UP5, UPT, UR33, 0x2, UPT ;  /* 0x000000022100788c */ /* 0x000fe4000bfa6070 */
[----:B------:R-:W-:-:S04]  /*0d30*/  USEL UR52, URZ, 0x1, !UP6 ;  /* 0x000000013f347887 */ /* 0x000fc8000f000000 */
[----:B------:R-:W-:Y:S01]  /*0d40*/  USEL UR52, UR52, 0x2, UP5 ;  /* 0x0000000234347887 */ /* 0x000fe2000a800000 */
[----:B-1----:R-:W-:-:S13]  /*0d50*/  ISETP.NE.AND P1, PT, R0, RZ, PT ;  /* 0x000000ff0000720c */ /* 0x002fda0003f25270 */
[----:B------:R-:W-:Y:S05]  /*0d60*/  @P1 BRA `(.L_x_3) ;  /* 0x0000000000501947 */ /* 0x000fea0003800000 */
[----:B------:R-:W1:Y:S01]  /*0d70*/  S2UR UR5, SR_CgaCtaId ;  /* 0x00000000000579c3 */ /* 0x000e620000008800 */
[----:B------:R-:W-:Y:S01]  /*0d80*/  UMOV UR4, 0x400 ;  /* 0x0000040000047882 */ /* 0x000fe20000000000 */
[----:B------:R-:W-:Y:S01]  /*0d90*/  UMOV UR24, 0x1 ;  /* 0x0000000100187882 */ /* 0x000fe20000000000 */
[----:B------:R-:W-:Y:S01]  /*0da0*/  UMOV UR11, 0x100 ;  /* 0x00000100000b7882 */ /* 0x000fe20000000000 */
[----:B------:R-:W-:-:S04]  /*0db0*/  UIADD3 UR24, -UR24, 0x100000, URZ ;  /* 0x0010000018187890 */ /* 0x000fc8000fffe13f */
[----:B------:R-:W-:Y:S02]  /*0dc0*/  USHF.L.U32 UR25, UR24, 0xb, URZ ;  /* 0x0000000b18197899 */ /* 0x000fe4000800063f */
[----:B------:R-:W-:Y:S01]  /*0dd0*/  USHF.L.U32 UR24, UR24, 0x1, URZ ;  /* 0x0000000118187899 */ /* 0x000fe2000800063f */
[----:B------:R-:W-:Y:S01]  /*0de0*/  ELECT P1, URZ, PT ;  /* 0x00000000003f782f */ /* 0x000fe20003820000 */
[----:B-1----:R-:W-:Y:S02]  /*0df0*/  ULEA UR6, UR5, UR4, 0x18 ;  /* 0x0000000405067291 */ /* 0x002fe4000f8ec03f */
[----:B------:R-:W-:-:S04]  /*0e00*/  UIADD3 UR4, -UR11, 0x100000, URZ ;  /* 0x001000000b047890 */ /* 0x000fc8000fffe13f */
[----:B------:R-:W-:Y:S02]  /*0e10*/  USHF.L.U32 UR5, UR4, 0xb, URZ ;  /* 0x0000000b04057899 */ /* 0x000fe4000800063f */
[----:B------:R-:W-:Y:S01]  /*0e20*/  USHF.L.U32 UR4, UR4, 0x1, URZ ;  /* 0x0000000104047899 */ /* 0x000fe2000800063f */
[----:B------:R-:W1:Y:S03]  /*0e30*/  FENCE.VIEW.ASYNC.S ;  /* 0x00000000000073c6 */ /* 0x000e660000000000 */
[----:B-1----:R1:W1:Y:S08]  /*0e40*/  SYNCS.EXCH.64 URZ, [UR6+0x38480], UR24 ;  /* 0x03848018063f75b2 */ /* 0x0022700008000100 */
[----:B------:R1:W1:Y:S01]  /*0e50*/  SYNCS.EXCH.64 URZ, [UR6+0x38498], UR4 ;  /* 0x03849804063f75b2 */ /* 0x0002620008000100 */
[----:B------:R1:W1:Y:S01]  /*0e60*/  SYNCS.EXCH.64 URZ, [UR6+0x38488], UR24 ;  /* 0x03848818063f75b2 */ /* 0x0002620008000100 */
[----:B------:R1:W1:Y:S01]  /*0e70*/  SYNCS.EXCH.64 URZ, [UR6+0x384a0], UR4 ;  /* 0x0384a004063f75b2 */ /* 0x0002620008000100 */
[----:B------:R1:W1:Y:S01]  /*0e80*/  SYNCS.EXCH.64 URZ, [UR6+0x38490], UR24 ;  /* 0x03849018063f75b2 */ /* 0x0002620008000100 */
[----:B------:R1:W1:Y:S01]  /*0e90*/  SYNCS.EXCH.64 URZ, [UR6+0x384a8], UR4 ;  /* 0x0384a804063f75b2 */ /* 0x0002620008000100 */
[----:B------:R-:W-:Y:S01]  /*0ea0*/  NOP ;  /* 0x0000000000007918 */ /* 0x000fe20000000000 */
.L_x_3:
[----:B------:R-:W2:Y:S01]  /*0eb0*/  SHFL.IDX PT, R0, R13, RZ, 0x1f ;  /* 0x00001fff0d007589 */ /* 0x000ea200000e0000 */
[----:B------:R-:W-:Y:S01]  /*0ec0*/  UISETP.EQ.AND UP6, UPT, UR54, 0x2, !UP1 ;  /* 0x000000023600788c */ /* 0x000fe2000cfc2270 */
[----:B------:R-:W-:-:S03]  /*0ed0*/  NOP ;  /* 0x0000000000007918 */ /* 0x000fc60000000000 */
[----:B------:R-:W-:-:S04]  /*0ee0*/  USEL UR51, URZ, 0x1, !UP6 ;  /* 0x000000013f337887 */ /* 0x000fc8000f000000 */
[----:B------:R-:W-:Y:S01]  /*0ef0*/  USEL UR51, UR51, 0x2, UP5 ;  /* 0x0000000233337887 */ /* 0x000fe2000a800000 */
[----:B--2---:R-:W-:-:S13]  /*0f00*/  ISETP.NE.AND P1, PT, R0, RZ, PT ;  /* 0x000000ff0000720c */ /* 0x004fda0003f25270 */
[----:B------:R-:W-:Y:S05]  /*0f10*/  @P1 BRA `(.L_x_4) ;  /* 0x0000000000581947 */ /* 0x000fea0003800000 */
[----:B-1----:R-:W1:Y:S01]  /*0f20*/  S2UR UR5, SR_CgaCtaId ;  /* 0x00000000000579c3 */ /* 0x002e620000008800 */
[----:B------:R-:W-:Y:S01]  /*0f30*/  UMOV UR4, 0x400 ;  /* 0x0000040000047882 */ /* 0x000fe20000000000 */
[----:B------:R-:W-:Y:S01]  /*0f40*/  UMOV UR11, 0x20 ;  /* 0x00000020000b7882 */ /* 0x000fe20000000000 */
[----:B------:R-:W-:Y:S01]  /*0f50*/  UMOV UR24, 0x100 ;  /* 0x0000010000187882 */ /* 0x000fe20000000000 */
[----:B------:R-:W-:Y:S01]  /*0f60*/  ELECT P1, URZ, PT ;  /* 0x00000000003f782f */ /* 0x000fe20003820000 */
        /* <DEDUP_REMOVED lines=8> */
[----:B-1----:R2:W1:Y:S01]  /*0ff0*/  SYNCS.EXCH.64 URZ, [UR6+0x384b0], UR4 ;  /* 0x0384b004063f75b2 */ /* 0x0024620008000100 */
[----:B------:R2:W1:Y:S01]  /*1000*/  SYNCS.EXCH.64 URZ, [UR6+0x384d0], UR24 ;  /* 0x0384d018063f75b2 */ /* 0x0004620008000100 */
[----:B------:R2:W1:Y:S01]  /*1010*/  SYNCS.EXCH.64 URZ, [UR6+0x384b8], UR4 ;  /* 0x0384b804063f75b2 */ /* 0x0004620008000100 */
[----:B------:R2:W1:Y:S01]  /*1020*/  SYNCS.EXCH.64 URZ, [UR6+0x384d8], UR24 ;  /* 0x0384d818063f75b2 */ /* 0x0004620008000100 */
[----:B------:R2:W1:Y:S01]  /*1030*/  SYNCS.EXCH.64 URZ, [UR6+0x384c0], UR4 ;  /* 0x0384c004063f75b2 */ /* 0x0004620008000100 */
[----:B------:R2:W1:Y:S01]  /*1040*/  SYNCS.EXCH.64 URZ, [UR6+0x384e0], UR24 ;  /* 0x0384e018063f75b2 */ /* 0x0004620008000100 */
[----:B------:R2:W1:Y:S01]  /*1050*/  SYNCS.EXCH.64 URZ, [UR6+0x384c8], UR4 ;  /* 0x0384c804063f75b2 */ /* 0x0004620008000100 */
[----:B------:R2:W1:Y:S02]  /*1060*/  SYNCS.EXCH.64 URZ, [UR6+0x384e8], UR24 ;  /* 0x0384e818063f75b2 */ /* 0x0004640008000100 */
[----:B--2---:R-:W-:Y:S01]  /*1070*/  NOP ;  /* 0x0000000000007918 */ /* 0x004fe20000000000 */
.L_x_4:
[----:B------:R-:W2:Y:S01]  /*1080*/  SHFL.IDX PT, R0, R13, RZ, 0x1f ;  /* 0x00001fff0d007589 */ /* 0x000ea200000e0000 */
[----:B------:R-:W-:Y:S01]  /*1090*/  ELECT P1, URZ, PT ;  /* 0x00000000003f782f */ /* 0x000fe20003820000 */
[----:B------:R-:W3:Y:S01]  /*10a0*/  LDC.64 R14, c[0x0][0x8f8] ;  /* 0x00023e00ff0e7b82 */ /* 0x000ee20000000a00 */
[----:B-1----:R-:W-:Y:S01]  /*10b0*/  UMOV UR4, 0x20 ;  /* 0x0000002000047882 */ /* 0x002fe20000000000 */
[----:B------:R-:W-:Y:S01]  /*10c0*/  NOP ;  /* 0x0000000000007918 */ /* 0x000fe20000000000 */
[----:B------:R-:W-:Y:S01]  /*10d0*/  ULDC UR39, c[0x0][0xc] ;  /* 0x0000030000277ab9 */ /* 0x000fe20000000800 */
[----:B------:R-:W-:Y:S02]  /*10e0*/  IMAD.MOV.U32 R16, RZ, RZ, -0x1 ;  /* 0xffffffffff107424 */ /* 0x000fe400078e00ff */
[----:B------:R-:W-:Y:S02]  /*10f0*/  IMAD.MOV.U32 R17, RZ, RZ, -0x1 ;  /* 0xffffffffff117424 */ /* 0x000fe400078e00ff */
[----:B------:R-:W-:Y:S01]  /*1100*/  IMAD.MOV.U32 R18, RZ, RZ, -0x1 ;  /* 0xffffffffff127424 */ /* 0x000fe200078e00ff */
[----:B--2---:R-:W-:Y:S01]  /*1110*/  ISETP.NE.OR P1, PT, R0, RZ, !P1 ;  /* 0x000000ff0000720c */ /* 0x004fe20004f25670 */
[----:B------:R-:W-:-:S12]  /*1120*/  IMAD.U32 R0, RZ, RZ, UR9 ;  /* 0x00000009ff007e24 */ /* 0x000fd8000f8e00ff */
[----:B------:R-:W-:Y:S01]  /*1130*/  VOTEU.ALL UP5, P1 ;  /* 0x00000000003f7886 */ /* 0x000fe200008a0000 */
[----:B------:R-:W-:-:S04]  /*1140*/  VOTEU.ALL UP6, P1 ;  /* 0x00000000003f7886 */ /* 0x000fc800008c0000 */
[----:B------:R-:W1:Y:S01]  /*1150*/  @!UP5 S2UR UR11, SR_CgaCtaId ;  /* 0x00000000000bd9c3 */ /* 0x000e620000008800 */
[----:B------:R-:W-:Y:S01]  /*1160*/  @!UP5 UMOV UR6, 0x400 ;  /* 0x000004000006d882 */ /* 0x000fe20000000000 */
[----:B------:R-:W-:-:S04]  /*1170*/  @!UP5 UIADD3 UR4, -UR4, 0x100000, URZ ;  /* 0x001000000404d890 */ /* 0x000fc8000fffe13f */
[----:B------:R-:W-:Y:S02]  /*1180*/  @!UP5 USHF.L.U32 UR5, UR4, 0xb, URZ ;  /* 0x0000000b0405d899 */ /* 0x000fe4000800063f */
[----:B------:R-:W-:Y:S02]  /*1190*/  @!UP5 USHF.L.U32 UR4, UR4, 0x1, URZ ;  /* 0x000000010404d899 */ /* 0x000fe4000800063f */
[----:B-1----:R-:W-:Y:S01]  /*11a0*/  @!UP5 ULEA UR6, UR11, UR6, 0x18 ;  /* 0x000000060b06d291 */ /* 0x002fe2000f8ec03f */
[----:B------:R-:W-:Y:S01]  /*11b0*/  VOTEU.ALL UP5, P1 ;  /* 0x00000000003f7886 */ /* 0x000fe200008a0000 */
[----:B---3--:R-:W-:Y:S01]  /*11c0*/  ISETP.LE.U32.AND P1, PT, R14, UR10, PT ;  /* 0x0000000a0e007c0c */ /* 0x008fe2000bf23070 */
[----:B------:R-:W-:-:S03]  /*11d0*/  UMOV UR11, URZ ;  /* 0x0000003f000b7c82 */ /* 0x000fc60008000000 */
[----:B------:R-:W-:Y:S01]  /*11e0*/  ISETP.GE.U32.AND.EX P1, PT, R0, R15, PT, P1 ;  /* 0x0000000f0000720c */ /* 0x000fe20003f26110 */
[----:B------:R-:W1:Y:S05]  /*11f0*/  FENCE.VIEW.ASYNC.S ;  /* 0x00000000000073c6 */ /* 0x000e6a0000000000 */
[----:B-1----:R-:W4:Y:S01]  /*1200*/  @!UP5 SYNCS.EXCH.64 URZ, [UR6+0x384f0], UR4 ;  /* 0x0384f004063fd5b2 */ /* 0x002f220008000100 */
[----:B------:R1:W4:Y:S01]  /*1210*/  @!UP6 SYNCS.EXCH.64 URZ, [UR6+0x384f8], UR4 ;  /* 0x0384f804063fe5b2 */ /* 0x0003220008000100 */
[----:B------:R-:W-:Y:S01]  /*1220*/  NOP ;  /* 0x0000000000007918 */ /* 0x000fe20000000000 */
[----:B-1----:R-:W-:Y:S01]  /*1230*/  ULDC.U8 UR4, c[0x0][0x900] ;  /* 0x0002400000047ab9 */ /* 0x002fe20000000000 */
[----:B------:R-:W-:Y:S01]  /*1240*/  UMOV UR6, URZ ;  /* 0x0000003f00067c82 */ /* 0x000fe20008000000 */
[----:B----4-:R-:W-:Y:S01]  /*1250*/  BAR.SYNC.DEFER_BLOCKING 0x0 ;  /* 0x0000000000007b1d */ /* 0x010fe20000010000 */
[----:B------:R-:W-:-:S04]  /*1260*/  ISETP.NE.AND P2, PT, RZ, UR4, PT ;  /* 0x00000004ff007c0c */ /* 0x000fc8000bf45270 */
[----:B------:R-:W-:Y:S01]  /*1270*/  P2R R20, PR, RZ, 0x4 ;  /* 0x00000004ff147803 */ /* 0x000fe20000000000 */
[----:B------:R-:W-:Y:S01]  /*1280*/  UMOV UR5, URZ ;  /* 0x0000003f00057c82 */ /* 0x000fe20008000000 */
[----:B------:R-:W-:-:S07]  /*1290*/  UMOV UR4, URZ ;  /* 0x0000003f00047c82 */ /* 0x000fce0008000000 */
[----:B------:R-:W-:Y:S05]  /*12a0*/  @P2 BRA P1, `(.L_x_5) ;  /* 0x0000001400f42947 */ /* 0x000fea0000800000 */
[----:B------:R-:W-:Y:S01]  /*12b0*/  IMAD.U32 R15, RZ, RZ, UR9 ;  /* 0x00000009ff0f7e24 */ /* 0x000fe2000f8e00ff */
[----:B------:R-:W-:Y:S01]  /*12c0*/  ISETP.LE.U32.AND P1, PT, R6, UR10, PT ;  /* 0x0000000a06007c0c */ /* 0x000fe2000bf23070 */
[----:B------:R-:W-:Y:S01]  /*12d0*/  UMOV UR5, URZ ;  /* 0x0000003f00057c82 */ /* 0x000fe20008000000 */
[----:B------:R-:W-:Y:S01]  /*12e0*/  UMOV UR4, URZ ;  /* 0x0000003f00047c82 */ /* 0x000fe20008000000 */
[----:B------:R-:W-:Y:S01]  /*12f0*/  UMOV UR11, URZ ;  /* 0x0000003f000b7c82 */ /* 0x000fe20008000000 */
[----:B------:R-:W-:Y:S01]  /*1300*/  ISETP.GE.U32.AND.EX P1, PT, R15, R7, PT, P1 ;  /* 0x000000070f00720c */ /* 0x000fe20003f26110 */
[----:B------:R-:W-:-:S12]  /*1310*/  UMOV UR6, URZ ;  /* 0x0000003f00067c82 */ /* 0x000fd80008000000 */
[----:B------:R-:W-:Y:S05]  /*1320*/  @!P1 BRA `(.L_x_6) ;  /* 0x0000001000c09947 */ /* 0x000fea0003800000 */
[----:B------:R-:W-:Y:S02]  /*1330*/  VIADD R2, R34, 0x20 ;  /* 0x0000002022027836 */ /* 0x000fe40000000000 */
[----:B------:R-:W-:Y:S02]  /*1340*/  IMAD.MOV.U32 R0, RZ, RZ, R34 ;  /* 0x000000ffff007224 */ /* 0x000fe400078e0022 */
[----:B-----5:R-:W-:Y:S01]  /*1350*/  IMAD.MOV.U32 R12, RZ, RZ, R8 ;  /* 0x000000ffff0c7224 */ /* 0x020fe200078e0008 */
[----:B------:R-:W-:Y:S01]  /*1360*/  ISETP.GE.AND P1, PT, R2, R3, PT ;  /* 0x000000030200720c */ /* 0x000fe20003f26270 */
[----:B------:R-:W-:-:S12]  /*1370*/  IMAD.MOV.U32 R17, RZ, RZ, R9 ;  /* 0x000000ffff117224 */ /* 0x000fd800078e0009 */
[----:B------:R-:W1:Y:S01]  /*1380*/  @!P1 LDC.64 R14, c[0x0][0x918] ;  /* 0x00024600ff0e9b82 */ /* 0x000e620000000a00 */
[----:B------:R-:W-:Y:S01]  /*1390*/  @!P1 VIADD R7, R0, 0x20 ;  /* 0x0000002000079836 */ /* 0x000fe20000000000 */
[----:B------:R-:W-:Y:S02]  /*13a0*/  UIADD3 UR16, UP5, UR16, -0x1, URZ ;  /* 0xffffffff10107890 */ /* 0x000fe4000ffbe03f */
[----:B------:R-:W-:Y:S01]  /*13b0*/  UIADD3 UR14, UP6, UR14, -0x1, URZ ;  /* 0xffffffff0e0e7890 */ /* 0x000fe2000ffde03f */
[----:B------:R-:W-:Y:S01]  /*13c0*/  BSSY B0, `(.L_x_7) ;  /* 0x000004f000007945 */ /* 0x000fe20003800000 */
[----:B------:R-:W-:Y:S01]  /*13d0*/  UIADD3.X UR17, UR17, -0x1, URZ, UP5, !UPT ;  /* 0xffffffff11117890 */ /* 0x000fe2000affe43f */
[----:B-1----:R-:W-:-:S05]  /*13e0*/  @!P1 IMAD.WIDE R14, R7, 0xc, R14 ;  /* 0x0000000c070e9825 */ /* 0x002fca00078e020e */
[----:B------:R1:W5:Y:S04]  /*13f0*/  @!P1 LDG.E R8, desc[UR56][R14.64] ;  /* 0x000000380e089981 */ /* 0x000368000c1e1900 */
[----:B------:R1:W5:Y:S01]  /*1400*/  @!P1 LDG.E R9, desc[UR56][R14.64+0x4] ;  /* 0x000004380e099981 */ /* 0x000362000c1e1900 */
[----:B------:R-:W-:Y:S01]  /*1410*/  ISETP.GE.AND P1, PT, R0, R3, PT ;  /* 0x000000030000720c */ /* 0x000fe20003f26270 */
[----:B------:R-:W-:Y:S01]  /*1420*/  UIADD3.X UR15, UR15, -0x1, URZ, UP6, !UPT ;  /* 0xffffffff0f0f7890 */ /* 0x000fe2000b7fe43f */
[----:B------:R-:W-:Y:S01]  /*1430*/  CS2R R6, SRZ ;  /* 0x0000000000067805 */ /* 0x000fe2000001ff00 */
[----:B------:R-:W-:Y:S01]  /*1440*/  UIADD3 UR4, UR8, -0x1, URZ ;  /* 0xffffffff08047890 */ /* 0x000fe2000fffe03f */
[----:B------:R-:W-:Y:S01]  /*1450*/  IMAD.MOV.U32 R27, RZ, RZ, 0x7fffffff ;  /* 0x7fffffffff1b7424 */ /* 0x000fe200078e00ff */
[----:B------:R-:W-:Y:S01]  /*1460*/  UIADD3 UR5, UR7, -0x1, URZ ;  /* 0xffffffff07057890 */ /* 0x000fe2000fffe03f */
[----:B------:R-:W-:-:S07]  /*1470*/  IMAD.MOV.U32 R29, RZ, RZ, RZ ;  /* 0x000000ffff1d7224 */ /* 0x000fce00078e00ff */
[----:B-1----:R-:W-:Y:S05]  /*1480*/  @P1 BRA `(.L_x_8) ;  /* 0x0000000400081947 */ /* 0x002fea0003800000 */
[----:B------:R-:W-:Y:S02]  /*1490*/  PLOP3.LUT P3, PT, PT, PT, UP0, 0x80, 0x0 ;  /* 0x000000000000781c */ /* 0x000fe40003f6f008 */
[C---:B------:R-:W-:Y:S02]  /*14a0*/  IADD3 R21, P2, R17.reuse, UR16, RZ ;  /* 0x0000001011157c10 */ /* 0x040fe4000ff5e0ff */
[C---:B------:R-:W-:Y:S02]  /*14b0*/  IADD3 R23, P1, R12.reuse, UR14, RZ ;  /* 0x0000000e0c177c10 */ /* 0x040fe4000ff3e0ff */
[----:B------:R-:W-:Y:S02]  /*14c0*/  LEA.HI.X.SX32 R22, R17, UR17, 0x1, P2 ;  /* 0x0000001111167c11 */ /* 0x000fe400090f0eff */
[----:B------:R-:W-:-:S05]  /*14d0*/  LEA.HI.X.SX32 R12, R12, UR15, 0x1, P1 ;  /* 0x0000000f0c0c7c11 */ /* 0x000fca00088f0eff */
[----:B------:R-:W-:Y:S05]  /*14e0*/  @!P3 BRA `(.L_x_9) ;  /* 0x000000000030b947 */ /* 0x000fea0003800000 */
[----:B------:R-:W-:Y:S02]  /*14f0*/  ULDC UR6, c[0x0][0x8dc] ;  /* 0x0002370000067ab9 */ /* 0x000fe40000000800 */
[----:B------:R-:W-:-:S05]  /*1500*/  IADD3 R17, P1, R23, UR6, RZ ;  /* 0x0000000617117c10 */ /* 0x000fca000ff3e0ff */
[----:B------:R-:W-:-:S04]  /*1510*/  IMAD.X R23, RZ, RZ, R12, P1 ;  /* 0x000000ffff177224 */ /* 0x000fc800008e060c */
[----:B------:R-:W-:-:S04]  /*1520*/  IMAD.WIDE.U32 R4, R23, UR20, RZ ;  /* 0x0000001417047c25 */ /* 0x000fc8000f8e00ff */
[----:B------:R-:W-:-:S04]  /*1530*/  IMAD.WIDE.U32 R14, P1, R17, UR21, R4 ;  /* 0x00000015110e7c25 */ /* 0x000fc8000f820004 */
[----:B------:R-:W-:-:S04]  /*1540*/  IMAD.WIDE.U32 R4, R17, UR20, RZ ;  /* 0x0000001411047c25 */ /* 0x000fc8000f8e00ff */
[----:B------:R-:W-:Y:S01]  /*1550*/  IMAD.X R19, RZ, RZ, RZ, P1 ;  /* 0x000000ffff137224 */ /* 0x000fe200008e06ff */
[----:B------:R-:W-:Y:S01]  /*1560*/  IADD3 RZ, P1, R5, R14, RZ ;  /* 0x0000000e05ff7210 */ /* 0x000fe20007f3e0ff */
[----:B------:R-:W-:-:S04]  /*1570*/  IMAD.MOV.U32 R18, RZ, RZ, R15 ;  /* 0x000000ffff127224 */ /* 0x000fc800078e000f */
[----:B------:R-:W-:-:S04]  /*1580*/  IMAD.WIDE.U32.X R4, R23, UR21, R18, P1 ;  /* 0x0000001517047c25 */ /* 0x000fc800088e0412 */
[----:B------:R-:W-:Y:S02]  /*1590*/  IMAD.MOV.U32 R23, RZ, RZ, R4 ;  /* 0x000000ffff177224 */ /* 0x000fe400078e0004 */
[----:B------:R-:W-:-:S07]  /*15a0*/  IMAD.MOV.U32 R12, RZ, RZ, R5 ;  /* 0x000000ffff0c7224 */ /* 0x000fce00078e0005 */
.L_x_9:
        /* <DEDUP_REMOVED lines=13> */
.L_x_10:
[----:B------:R-:W-:Y:S02]  /*1680*/  SHF.R.U64 R5, R23, UR18, R12 ;  /* 0x0000001217057c19 */ /* 0x000fe4000800120c */
[----:B------:R-:W-:-:S03]  /*1690*/  SHF.R.U64 R4, R21, UR28, R22 ;  /* 0x0000001c15047c19 */ /* 0x000fc60008001216 */
[----:B------:R-:W-:Y:S02]  /*16a0*/  VIADD R17, R5, UR4 ;  /* 0x0000000405117c36 */ /* 0x000fe40008000000 */
[----:B------:R-:W-:-:S03]  /*16b0*/  VIADD R14, R4, UR5 ;  /* 0x00000005040e7c36 */ /* 0x000fc60008000000 */
[----:B------:R-:W-:Y:S02]  /*16c0*/  IABS R15, R17 ;  /* 0x00000011000f7213 */ /* 0x000fe40000000000 */
[----:B------:R-:W-:-:S03]  /*16d0*/  IABS R12, R14 ;  /* 0x0000000e000c7213 */ /* 0x000fc60000000000 */
[----:B------:R-:W-:-:S04]  /*16e0*/  IMAD.HI.U32 R4, R15, UR13, RZ ;  /* 0x0000000d0f047c27 */ /* 0x000fc8000f8e00ff */
[----:B------:R-:W-:-:S04]  /*16f0*/  IMAD.HI.U32 R5, R12, UR19, RZ ;  /* 0x000000130c057c27 */ /* 0x000fc8000f8e00ff */
[----:B------:R-:W-:Y:S02]  /*1700*/  IMAD R4, R4, UR29, R15 ;  /* 0x0000001d04047c24 */ /* 0x000fe4000f8e020f */
[----:B------:R-:W-:Y:S02]  /*1710*/  IMAD R5, R5, UR30, R12 ;  /* 0x0000001e05057c24 */ /* 0x000fe4000f8e020c */
[----:B------:R-:W-:Y:S01]  /*1720*/  IMAD.U32 R15, RZ, RZ, UR31 ;  /* 0x0000001fff0f7e24 */ /* 0x000fe2000f8e00ff */
[----:B------:R-:W-:Y:S01]  /*1730*/  ISETP.LT.U32.AND P1, PT, R4, UR27, PT ;  /* 0x0000001b04007c0c */ /* 0x000fe2000bf21070 */
[----:B------:R-:W-:Y:S01]  /*1740*/  IMAD.U32 R12, RZ, RZ, UR32 ;  /* 0x00000020ff0c7e24 */ /* 0x000fe2000f8e00ff */
[----:B------:R-:W-:-:S11]  /*1750*/  ISETP.LT.U32.AND P2, PT, R5, UR26, PT ;  /* 0x0000001a05007c0c */ /* 0x000fd6000bf41070 */
[----:B------:R-:W-:Y:S01]  /*1760*/  @!P1 VIADD R4, R4, -UR27 ;  /* 0x8000001b04049c36 */ /* 0x000fe20008000000 */
[----:B------:R-:W-:Y:S01]  /*1770*/  ISETP.GE.AND P1, PT, R14, RZ, PT ;  /* 0x000000ff0e00720c */ /* 0x000fe20003f26270 */
[----:B------:R-:W-:Y:S01]  /*1780*/  @!P2 VIADD R5, R5, -UR26 ;  /* 0x8000001a0505ac36 */ /* 0x000fe20008000000 */
[----:B------:R-:W-:Y:S02]  /*1790*/  ISETP.GE.AND P2, PT, R17, RZ, PT ;  /* 0x000000ff1100720c */ /* 0x000fe40003f46270 */
[----:B------:R-:W-:Y:S02]  /*17a0*/  ISETP.LT.U32.AND P3, PT, R4, UR27, PT ;  /* 0x0000001b04007c0c */ /* 0x000fe4000bf61070 */
[----:B------:R-:W-:-:S11]  /*17b0*/  ISETP.LT.U32.AND P4, PT, R5, UR26, PT ;  /* 0x0000001a05007c0c */ /* 0x000fd6000bf81070 */
[----:B------:R-:W-:Y:S01]  /*17c0*/  @!P3 VIADD R4, R4, -UR27 ;  /* 0x8000001b0404bc36 */ /* 0x000fe20008000000 */
[----:B------:R-:W-:Y:S01]  /*17d0*/  PLOP3.LUT P3, PT, PT, PT, UP4, 0x80, 0x0 ;  /* 0x000000000000781c */ /* 0x000fe20003f6f048 */
[----:B------:R-:W-:Y:S01]  /*17e0*/  @!P4 VIADD R5, R5, -UR26 ;  /* 0x8000001a0505cc36 */ /* 0x000fe20008000000 */
[----:B------:R-:W-:Y:S01]  /*17f0*/  PLOP3.LUT P4, PT, PT, PT, UP2, 0x80, 0x0 ;  /* 0x000000000000781c */ /* 0x000fe20003f8f028 */
[----:B------:R-:W-:Y:S02]  /*1800*/  @!P2 IMAD.MOV R4, RZ, RZ, -R4 ;  /* 0x000000ffff04a224 */ /* 0x000fe400078e0a04 */
[----:B------:R-:W-:Y:S01]  /*1810*/  @!P1 IMAD.MOV R5, RZ, RZ, -R5 ;  /* 0x000000ffff059224 */ /* 0x000fe200078e0a05 */
[----:B------:R-:W-:Y:S02]  /*1820*/  PLOP3.LUT P1, PT, PT, PT, UP3, 0x80, 0x0 ;  /* 0x000000000000781c */ /* 0x000fe40003f2f038 */
[----:B------:R-:W-:Y:S02]  /*1830*/  SEL R4, R15, R4, !P3 ;  /* 0x000000040f047207 */ /* 0x000fe40005800000 */
[----:B------:R-:W-:-:S03]  /*1840*/  SEL R5, R12, R5, !P4 ;  /* 0x000000050c057207 */ /* 0x000fc60006000000 */
[----:B------:R-:W-:Y:S02]  /*1850*/  IMAD.IADD R12, R17, 0x1, -R4 ;  /* 0x00000001110c7824 */ /* 0x000fe400078e0a04 */
[----:B------:R-:W-:-:S04]  /*1860*/  IMAD.IADD R5, R14, 0x1, -R5 ;  /* 0x000000010e057824 */ /* 0x000fc800078e0a05 */
[----:B------:R-:W-:Y:S01]  /*1870*/  IMAD R27, R12, R5, RZ ;  /* 0x000000050c1b7224 */ /* 0x000fe200078e02ff */
[----:B------:R-:W-:-:S04]  /*1880*/  SEL R4, R5, R12, !P1 ;  /* 0x0000000c05047207 */ /* 0x000fc80004800000 */
[----:B------:R-:W-:Y:S02]  /*1890*/  SHF.R.S32.HI R5, RZ, 0x1f, R4 ;  /* 0x0000001fff057819 */ /* 0x000fe40000011404 */
[----:B------:R-:W-:-:S07]  /*18a0*/  SHF.R.S32.HI R29, RZ, 0x1f, R27 ;  /* 0x0000001fff1d7819 */ /* 0x000fce000001141b */
.L_x_8:
[----:B------:R-:W-:Y:S05]  /*18b0*/  BSYNC B0 ;  /* 0x0000000000007941 */ /* 0x000fea0003800000 */
.L_x_7:
[----:B------:R-:W1:Y:S01]  /*18c0*/  SHFL.UP PT, R14, R27, 0x1, RZ ;  /* 0x042000001b0e7989 */ /* 0x000e6200000e00ff */
[C---:B------:R-:W-:Y:S02]  /*18d0*/  ISETP.NE.AND P2, PT, R34.reuse, RZ, PT ;  /* 0x000000ff2200720c */ /* 0x040fe40003f45270 */
[C---:B------:R-:W-:Y:S01]  /*18e0*/  ISETP.GE.U32.AND P3, PT, R34.reuse, 0x2, PT ;  /* 0x000000022200780c */ /* 0x040fe20003f66070 */
[----:B------:R-:W2:Y:S01]  /*18f0*/  SHFL.UP PT, R12, R29, 0x1, RZ ;  /* 0x042000001d0c7989 */ /* 0x000ea200000e00ff */
[C---:B------:R-:W-:Y:S02]  /*1900*/  ISETP.GE.U32.AND P4, PT, R34.reuse, 0x4, PT ;  /* 0x000000042200780c */ /* 0x040fe40003f86070 */
[C---:B------:R-:W-:Y:S02]  /*1910*/  ISETP.GE.U32.AND P5, PT, R34.reuse, 0x8, PT ;  /* 0x000000082200780c */ /* 0x040fe40003fa6070 */
[----:B------:R-:W-:Y:S02]  /*1920*/  ISETP.GE.U32.AND P6, PT, R34, 0x10, PT ;  /* 0x000000102200780c */ /* 0x000fe40003fc6070 */
[----:B-1----:R-:W-:-:S02]  /*1930*/  SEL R14, R14, RZ, P2 ;  /* 0x000000ff0e0e7207 */ /* 0x002fc40001000000 */
[----:B--2---:R-:W-:Y:S02]  /*1940*/  SEL R12, R12, RZ, P2 ;  /* 0x000000ff0c0c7207 */ /* 0x004fe40001000000 */
[----:B------:R-:W-:-:S05]  /*1950*/  IADD3 R19, P1, R14, R27, RZ ;  /* 0x0000001b0e137210 */ /* 0x000fca0007f3e0ff */
[----:B------:R-:W-:Y:S01]  /*1960*/  IMAD.X R21, R12, 0x1, R29, P1 ;  /* 0x000000010c157824 */ /* 0x000fe200008e061d */
[----:B------:R-:W1:Y:S04]  /*1970*/  SHFL.UP PT, R14, R19, 0x2, RZ ;  /* 0x04400000130e7989 */ /* 0x000e6800000e00ff */
[----:B------:R-:W2:Y:S01]  /*1980*/  SHFL.UP PT, R12, R21, 0x2, RZ ;  /* 0x04400000150c7989 */ /* 0x000ea200000e00ff */
[----:B-1----:R-:W-:-:S04]  /*1990*/  SEL R14, R14, RZ, P3 ;  /* 0x000000ff0e0e7207 */ /* 0x002fc80001800000 */
[----:B------:R-:W-:Y:S02]  /*19a0*/  IADD3 R15, P1, R14, R19, RZ ;  /* 0x000000130e0f7210 */ /* 0x000fe40007f3e0ff */
[----:B--2---:R-:W-:-:S03]  /*19b0*/  SEL R12, R12, RZ, P3 ;  /* 0x000000ff0c0c7207 */ /* 0x004fc60001800000 */
[----:B------:R-:W1:Y:S02]  /*19c0*/  SHFL.UP PT, R14, R15, 0x4, RZ ;  /* 0x048000000f0e7989 */ /* 0x000e6400000e00ff */
[----:B------:R-:W-:-:S05]  /*19d0*/  IMAD.X R17, R12, 0x1, R21, P1 ;  /* 0x000000010c117824 */ /* 0x000fca00008e0615 */
        /* <DEDUP_REMOVED lines=15> */
[----:B--2---:R-:W-:-:S05]  /*1ad0*/  SEL R12, R12, RZ, P6 ;  /* 0x000000ff0c0c7207 */ /* 0x004fca0003000000 */
[----:B------:R-:W-:Y:S01]  /*1ae0*/  IMAD.X R19, R12, 0x1, R17, P1 ;  /* 0x000000010c137824 */ /* 0x000fe200008e0611 */
[----:B------:R-:W-:-:S04]  /*1af0*/  ISETP.GT.U32.AND P1, PT, R18, UR10, PT ;  /* 0x0000000a12007c0c */ /* 0x000fc8000bf24070 */
[----:B------:R-:W-:-:S13]  /*1b00*/  ISETP.GT.U32.AND.EX P1, PT, R19, UR9, PT, P1 ;  /* 0x0000000913007c0c */ /* 0x000fda000bf24110 */
[----:B------:R-:W-:-:S04]  /*1b10*/  VOTE.ANY R12, PT, P1 ;  /* 0x00000000000c7806 */ /* 0x000fc800008e0100 */
[----:B------:R-:W-:-:S13]  /*1b20*/  ISETP.NE.AND P1, PT, R12, RZ, PT ;  /* 0x000000ff0c00720c */ /* 0x000fda0003f25270 */
[----:B------:R-:W-:Y:S05]  /*1b30*/  @P1 BRA `(.L_x_11) ;  /* 0x00000008006c1947 */ /* 0x000fea0003800000 */
[----:B------:R-:W1:Y:S01]  /*1b40*/  LDC R3, c[0x0][0x910] ;  /* 0x00024400ff037b82 */ /* 0x000e620000000800 */
[----:B------:R-:W-:Y:S01]  /*1b50*/  ULDC UR13, c[0x0][0x8f4] ;  /* 0x00023d00000d7ab9 */ /* 0x000fe20000000800 */
[----:B------:R-:W-:Y:S01]  /*1b60*/  ULDC UR6, c[0x0][0x8dc] ;  /* 0x0002370000067ab9 */ /* 0x000fe20000000800 */
[----:B------:R-:W-:Y:S01]  /*1b70*/  ULDC UR22, c[0x0][0x8d8] ;  /* 0x0002360000167ab9 */ /* 0x000fe20000000800 */
[----:B------:R-:W-:Y:S01]  /*1b80*/  ULDC UR23, c[0x0][0x8f0] ;  /* 0x00023c0000177ab9 */ /* 0x000fe20000000800 */
[----:B------:R-:W-:Y:S01]  /*1b90*/  ULDC.64 UR18, c[0x0][0x8d0] ;  /* 0x0002340000127ab9 */ /* 0x000fe20000000a00 */
[----:B------:R-:W-:-:S05]  /*1ba0*/  ULDC.64 UR20, c[0x0][0x8e8] ;  /* 0x00023a0000147ab9 */ /* 0x000fca0000000a00 */
.L_x_16:
[----:B------:R-:W-:Y:S02]  /*1bb0*/  IMAD.MOV.U32 R0, RZ, RZ, R2 ;  /* 0x000000ffff007224 */ /* 0x000fe400078e0002 */
[----:B------:R-:W-:Y:S02]  /*1bc0*/  VIADD R2, R2, 0x20 ;  /* 0x0000002002027836 */ /* 0x000fe40000000000 */
[----:B-----5:R-:W-:Y:S02]  /*1bd0*/  IMAD.MOV.U32 R12, RZ, RZ, R8 ;  /* 0x000000ffff0c7224 */ /* 0x020fe400078e0008 */
[----:B------:R-:W-:Y:S01]  /*1be0*/  IMAD.MOV.U32 R17, RZ, RZ, R9 ;  /* 0x000000ffff117224 */ /* 0x000fe200078e0009 */
[----:B-1----:R-:W-:-:S13]  /*1bf0*/  ISETP.GE.AND P1, PT, R2, R3, PT ;  /* 0x000000030200720c */ /* 0x002fda0003f26270 */
[----:B------:R-:W1:Y:S01]  /*1c00*/  @!P1 LDC.64 R6, c[0x0][0x918] ;  /* 0x00024600ff069b82 */ /* 0x000e620000000a00 */
[----:B------:R-:W-:Y:S01]  /*1c10*/  @!P1 VIADD R15, R0, 0x20 ;  /* 0x00000020000f9836 */ /* 0x000fe20000000000 */
[----:B------:R-:W-:Y:S01]  /*1c20*/  BSSY B0, `(.L_x_12) ;  /* 0x0000065000007945 */ /* 0x000fe20003800000 */
[----:B------:R-:W-:Y:S02]  /*1c30*/  IMAD.MOV.U32 R27, RZ, RZ, 0x7fffffff ;  /* 0x7fffffffff1b7424 */ /* 0x000fe400078e00ff */
[----:B-1----:R-:W-:-:S05]  /*1c40*/  @!P1 IMAD.WIDE R14, R15, 0xc, R6 ;  /* 0x0000000c0f0e9825 */ /* 0x002fca00078e0206 */
[----:B------:R1:W5:Y:S04]  /*1c50*/  @!P1 LDG.E R8, desc[UR56][R14.64] ;  /* 0x000000380e089981 */ /* 0x000368000c1e1900 */
[----:B------:R1:W5:Y:S01]  /*1c60*/  @!P1 LDG.E R9, desc[UR56][R14.64+0x4] ;  /* 0x000004380e099981 */ /* 0x000362000c1e1900 */
[----:B------:R-:W-:Y:S01]  /*1c70*/  ISETP.GE.AND P1, PT, R0, R3, PT ;  /* 0x000000030000720c */ /* 0x000fe20003f26270 */
[----:B------:R-:W-:Y:S02]  /*1c80*/  IMAD.MOV.U32 R29, RZ, RZ, RZ ;  /* 0x000000ffff1d7224 */ /* 0x000fe400078e00ff */
[----:B------:R1:W2:Y:S04]  /*1c90*/  SHFL.IDX PT, R6, R19, 0x1f, 0x1f ;  /* 0x03e01f0013067f89 */ /* 0x0002a800000e0000 */
[----:B------:R1:W3:Y:S06]  /*1ca0*/  SHFL.IDX PT, R7, R18, 0x1f, 0x1f ;  /* 0x03e01f0012077f89 */ /* 0x0002ec00000e0000 */
[----:B------:R-:W-:Y:S05]  /*1cb0*/  @P1 BRA `(.L_x_13) ;  /* 0x00000004006c1947 */ /* 0x000fea0003800000 */
[----:B------:R-:W-:Y:S02]  /*1cc0*/  IABS R25, R11 ;  /* 0x0000000b00197213 */ /* 0x000fe40000000000 */
[C---:B------:R-:W-:Y:S02]  /*1cd0*/  IADD3 R21, P1, R12.reuse, UR14, RZ ;  /* 0x0000000e0c157c10 */ /* 0x040fe4000ff3e0ff */
[----:B------:R-:W4:Y:S02]  /*1ce0*/  I2F.RP R4, R25 ;  /* 0x0000001900047306 */ /* 0x000f240000209400 */
[----:B------:R-:W-:Y:S02]  /*1cf0*/  LEA.HI.X.SX32 R22, R12, UR15, 0x1, P1 ;  /* 0x0000000f0c167c11 */ /* 0x000fe400088f0eff */
[----:B------:R-:W-:-:S04]  /*1d00*/  IADD3 R12, P1, R17, UR16, RZ ;  /* 0x00000010110c7c10 */ /* 0x000fc8000ff3e0ff */
[----:B------:R-:W-:Y:S02]  /*1d10*/  LEA.HI.X.SX32 R17, R17, UR17, 0x1, P1 ;  /* 0x0000001111117c11 */ /* 0x000fe400088f0eff */
[----:B------:R-:W-:Y:S01]  /*1d20*/  PLOP3.LUT P1, PT, PT, PT, UP0, 0x80, 0x0 ;  /* 0x000000000000781c */ /* 0x000fe20003f2f008 */
[----:B----4-:R-:W4:Y:S02]  /*1d30*/  MUFU.RCP R4, R4 ;  /* 0x0000000400047308 */ /* 0x010f240000001000 */
[----:B----4-:R-:W-:-:S06]  /*1d40*/  VIADD R5, R4, 0xffffffe ;  /* 0x0ffffffe04057836 */ /* 0x010fcc0000000000 */
[----:B------:R-:W4:Y:S02]  /*1d50*/  F2I.FTZ.U32.TRUNC.NTZ R27, R5 ;  /* 0x00000005001b7305 */ /* 0x000f24000021f000 */
[----:B----4-:R-:W-:Y:S02]  /*1d60*/  IMAD.MOV R24, RZ, RZ, -R27 ;  /* 0x000000ffff187224 */ /* 0x010fe400078e0a1b */
[----:B------:R-:W-:Y:S05]  /*1d70*/  @!P1 BRA `(.L_x_14) ;  /* 0x00000000002c9947 */ /* 0x000fea0003800000 */
[----:B------:R-:W-:-:S05]  /*1d80*/  IADD3 R21, P1, R21, UR6, RZ ;  /* 0x0000000615157c10 */ /* 0x000fca000ff3e0ff */
[----:B------:R-:W-:-:S04]  /*1d90*/  IMAD.X R23, RZ, RZ, R22, P1 ;  /* 0x000000ffff177224 */ /* 0x000fc800008e0616 */
[----:B------:R-:W-:-:S04]  /*1da0*/  IMAD.WIDE.U32 R4, R23, UR18, RZ ;  /* 0x0000001217047c25 */ /* 0x000fc8000f8e00ff */
[----:B-1----:R-:W-:-:S04]  /*1db0*/  IMAD.WIDE.U32 R14, P1, R21, UR19, R4 ;  /* 0x00000013150e7c25 */ /* 0x002fc8000f820004 */
[----:B------:R-:W-:-:S04]  /*1dc0*/  IMAD.WIDE.U32 R4, R21, UR18, RZ ;  /* 0x0000001215047c25 */ /* 0x000fc8000f8e00ff */
[----:B------:R-:W-:Y:S01]  /*1dd0*/  IMAD.X R19, RZ, RZ, RZ, P1 ;  /* 0x000000ffff137224 */ /* 0x000fe200008e06ff */
[----:B------:R-:W-:Y:S01]  /*1de0*/  IADD3 RZ, P1, R5, R14, RZ ;  /* 0x0000000e05ff7210 */ /* 0x000fe20007f3e0ff */
[----:B------:R-:W-:-:S04]  /*1df0*/  IMAD.MOV.U32 R18, RZ, RZ, R15 ;  /* 0x000000ffff127224 */ /* 0x000fc800078e000f */
[----:B------:R-:W-:-:S04]  /*1e00*/  IMAD.WIDE.U32.X R4, R23, UR19, R18, P1 ;  /* 0x0000001317047c25 */ /* 0x000fc800088e0412 */
[----:B------:R-:W-:Y:S02]  /*1e10*/  IMAD.MOV.U32 R21, RZ, RZ, R4 ;  /* 0x000000ffff157224 */ /* 0x000fe400078e0004 */
[----:B------:R-:W-:-:S07]  /*1e20*/  IMAD.MOV.U32 R22, RZ, RZ, R5 ;  /* 0x000000ffff167224 */ /* 0x000fce00078e0005 */
.L_x_14:
        /* <DEDUP_REMOVED lines=12> */
.L_x_15:
[----:B------:R-:W-:Y:S01]  /*1ef0*/  SHF.R.U64 R12, R12, UR23, R17 ;  /* 0x000000170c0c7c19 */ /* 0x000fe20008001211 */
[----:B------:R-:W-:Y:S01]  /*1f00*/  IMAD.MOV.U32 R4, RZ, RZ, R24 ;  /* 0x000000ffff047224 */ /* 0x000fe200078e0018 */
[----:B------:R-:W-:Y:S02]  /*1f10*/  IABS R5, R11 ;  /* 0x0000000b00057213 */ /* 0x000fe40000000000 */
[-C--:B-1----:R-:W-:Y:S01]  /*1f20*/  IABS R18, R10.reuse ;  /* 0x0000000a00127213 */ /* 0x082fe20000000000 */
[----:B------:R-:W-:Y:S01]  /*1f30*/  VIADD R15, R12, UR5 ;  /* 0x000000050c0f7c36 */ /* 0x000fe20008000000 */
[----:B------:R-:W-:Y:S01]  /*1f40*/  SHF.R.U64 R21, R21, UR22, R22 ;  /* 0x0000001615157c19 */ /* 0x000fe20008001216 */
[----:B------:R-:W-:Y:S01]  /*1f50*/  IMAD R12, R4, R25, RZ ;  /* 0x00000019040c7224 */ /* 0x000fe200078e02ff */
[----:B------:R-:W-:Y:S01]  /*1f60*/  IABS R23, R10 ;  /* 0x0000000a00177213 */ /* 0x000fe20000000000 */
[----:B------:R-:W-:Y:S01]  /*1f70*/  IMAD.MOV R17, RZ, RZ, -R5 ;  /* 0x000000ffff117224 */ /* 0x000fe200078e0a05 */
[----:B------:R-:W-:Y:S01]  /*1f80*/  IABS R14, R15 ;  /* 0x0000000f000e7213 */ /* 0x000fe20000000000 */
[----:B------:R-:W-:-:S02]  /*1f90*/  IMAD.MOV.U32 R4, RZ, RZ, RZ ;  /* 0x000000ffff047224 */ /* 0x000fc400078e00ff */
[----:B------:R-:W-:Y:S02]  /*1fa0*/  IMAD.MOV.U32 R5, RZ, RZ, R27 ;  /* 0x000000ffff057224 */ /* 0x000fe400078e001b */
[----:B------:R-:W-:-:S04]  /*1fb0*/  IMAD.HI.U32 R4, R27, R12, R4 ;  /* 0x0000000c1b047227 */ /* 0x000fc800078e0004 */
[----:B------:R-:W-:Y:S02]  /*1fc0*/  IMAD.MOV.U32 R12, RZ, RZ, R17 ;  /* 0x000000ffff0c7224 */ /* 0x000fe400078e0011 */
[----:B------:R-:W1:Y:S01]  /*1fd0*/  I2F.RP R17, R18 ;  /* 0x0000001200117306 */ /* 0x000e620000209400 */
[----:B------:R-:W-:Y:S02]  /*1fe0*/  IMAD.MOV.U32 R5, RZ, RZ, R14 ;  /* 0x000000ffff057224 */ /* 0x000fe400078e000e */
[----:B------:R-:W-:Y:S02]  /*1ff0*/  VIADD R14, R21, UR4 ;  /* 0x00000004150e7c36 */ /* 0x000fe40008000000 */
[----:B------:R-:W-:-:S03]  /*2000*/  IMAD.HI.U32 R4, R4, R5, RZ ;  /* 0x0000000504047227 */ /* 0x000fc600078e00ff */
[----:B------:R-:W-:Y:S01]  /*2010*/  IABS R21, R14 ;  /* 0x0000000e00157213 */ /* 0x000fe20000000000 */
[----:B------:R-:W-:-:S05]  /*2020*/  IMAD R12, R4, R12, R5 ;  /* 0x0000000c040c7224 */ /* 0x000fca00078e0205 */
[----:B------:R-:W-:Y:S01]  /*2030*/  ISETP.GT.U32.AND P1, PT, R25, R12, PT ;  /* 0x0000000c1900720c */ /* 0x000fe20003f24070 */
[----:B-1----:R-:W1:-:S12]  /*2040*/  MUFU.RCP R17, R17 ;  /* 0x0000001100117308 */ /* 0x002e580000001000 */
[----:B------:R-:W-:Y:S02]  /*2050*/  @!P1 IMAD.IADD R12, R12, 0x1, -R25 ;  /* 0x000000010c0c9824 */ /* 0x000fe400078e0a19 */
[----:B-1----:R-:W-:Y:S02]  /*2060*/  VIADD R4, R17, 0xffffffe ;  /* 0x0ffffffe11047836 */ /* 0x002fe40000000000 */
[----:B------:R-:W-:Y:S02]  /*2070*/  IMAD.MOV R17, RZ, RZ, -R23 ;  /* 0x000000ffff117224 */ /* 0x000fe400078e0a17 */
[----:B------:R1:W4:Y:S02]  /*2080*/  F2I.FTZ.U32.TRUNC.NTZ R5, R4 ;  /* 0x0000000400057305 */ /* 0x000324000021f000 */
[----:B-1----:R-:W-:Y:S02]  /*2090*/  IMAD.MOV.U32 R4, RZ, RZ, RZ ;  /* 0x000000ffff047224 */ /* 0x002fe400078e00ff */
[----:B----4-:R-:W-:-:S04]  /*20a0*/  IMAD.MOV R19, RZ, RZ, -R5 ;  /* 0x000000ffff137224 */ /* 0x010fc800078e0a05 */
[----:B------:R-:W-:-:S04]  /*20b0*/  IMAD R19, R19, R18, RZ ;  /* 0x0000001213137224 */ /* 0x000fc800078e02ff */
[----:B------:R-:W-:-:S04]  /*20c0*/  IMAD.HI.U32 R22, R5, R19, R4 ;  /* 0x0000001305167227 */ /* 0x000fc800078e0004 */
[----:B------:R-:W-:-:S04]  /*20d0*/  IMAD.MOV.U32 R5, RZ, RZ, R21 ;  /* 0x000000ffff057224 */ /* 0x000fc800078e0015 */
[----:B------:R-:W-:-:S04]  /*20e0*/  IMAD.HI.U32 R4, R22, R5, RZ ;  /* 0x0000000516047227 */ /* 0x000fc800078e00ff */
[----:B------:R-:W-:-:S05]  /*20f0*/  IMAD R5, R4, R17, R5 ;  /* 0x0000001104057224 */ /* 0x000fca00078e0205 */
[----:B------:R-:W-:-:S13]  /*2100*/  ISETP.GT.U32.AND P1, PT, R18, R5, PT ;  /* 0x000000051200720c */ /* 0x000fda0003f24070 */
[----:B------:R-:W-:Y:S01]  /*2110*/  @!P1 IMAD.IADD R5, R5, 0x1, -R18 ;  /* 0x0000000105059824 */ /* 0x000fe200078e0a12 */
[----:B------:R-:W-:-:S13]  /*2120*/  ISETP.GT.U32.AND P1, PT, R25, R12, PT ;  /* 0x0000000c1900720c */ /* 0x000fda0003f24070 */
[----:B------:R-:W-:Y:S01]  /*2130*/  @!P1 IMAD.IADD R12, R12, 0x1, -R25 ;  /* 0x000000010c0c9824 */ /* 0x000fe200078e0a19 */
[----:B------:R-:W-:-:S03]  /*2140*/  ISETP.GT.U32.AND P1, PT, R18, R5, PT ;  /* 0x000000051200720c */ /* 0x000fc60003f24070 */
[----:B------:R-:W-:-:S10]  /*2150*/  IMAD.MOV.U32 R4, RZ, RZ, R12 ;  /* 0x000000ffff047224 */ /* 0x000fd400078e000c */
[----:B------:R-:W-:Y:S01]  /*2160*/  @!P1 IMAD.IADD R5, R5, 0x1, -R18 ;  /* 0x0000000105059824 */ /* 0x000fe200078e0a12 */
[----:B------:R-:W-:-:S13]  /*2170*/  ISETP.GE.AND P1, PT, R15, RZ, PT ;  /* 0x000000ff0f00720c */ /* 0x000fda0003f26270 */
[----:B------:R-:W-:Y:S01]  /*2180*/  @!P1 IMAD.MOV R4, RZ, RZ, -R4 ;  /* 0x000000ffff049224 */ /* 0x000fe200078e0a04 */
[----:B------:R-:W-:-:S13]  /*2190*/  ISETP.GE.AND P1, PT, R14, RZ, PT ;  /* 0x000000ff0e00720c */ /* 0x000fda0003f26270 */
[----:B------:R-:W-:Y:S01]  /*21a0*/  @!P1 IMAD.MOV R5, RZ, RZ, -R5 ;  /* 0x000000ffff059224 */ /* 0x000fe200078e0a05 */
[----:B------:R-:W-:-:S13]  /*21b0*/  ISETP.NE.AND P1, PT, RZ, UR7, PT ;  /* 0x00000007ff007c0c */ /* 0x000fda000bf25270 */
[----:B------:R-:W-:Y:S02]  /*21c0*/  @!P1 LOP3.LUT R4, RZ, UR7, RZ, 0x33, !PT ;  /* 0x00000007ff049c12 */ /* 0x000fe4000f8e33ff */
[----:B------:R-:W-:-:S03]  /*21d0*/  ISETP.NE.AND P1, PT, RZ, UR8, PT ;  /* 0x00000008ff007c0c */ /* 0x000fc6000bf25270 */
[----:B------:R-:W-:-:S10]  /*21e0*/  IMAD.IADD R4, R15, 0x1, -R4 ;  /* 0x000000010f047824 */ /* 0x000fd400078e0a04 */
[----:B------:R-:W-:Y:S02]  /*21f0*/  @!P1 LOP3.LUT R5, RZ, UR8, RZ, 0x33, !PT ;  /* 0x00000008ff059c12 */ /* 0x000fe4000f8e33ff */
[----:B------:R-:W-:-:S03]  /*2200*/  PLOP3.LUT P1, PT, PT, PT, UP3, 0x80, 0x0 ;  /* 0x000000000000781c */ /* 0x000fc60003f2f038 */
[----:B------:R-:W-:-:S04]  /*2210*/  IMAD.IADD R5, R14, 0x1, -R5 ;  /* 0x000000010e057824 */ /* 0x000fc800078e0a05 */
[CC--:B------:R-:W-:Y:S01]  /*2220*/  IMAD R27, R4.reuse, R5.reuse, RZ ;  /* 0x00000005041b7224 */ /* 0x0c0fe200078e02ff */
[----:B------:R-:W-:-:S04]  /*2230*/  SEL R15, R4, R5, !P1 ;  /* 0x00000005040f7207 */ /* 0x000fc80004800000 */
[--C-:B------:R-:W-:Y:S01]  /*2240*/  SHF.R.S32.HI R5, RZ, 0x1f, R15.reuse ;  /* 0x0000001fff057819 */ /* 0x100fe2000001140f */
[----:B------:R-:W-:Y:S01]  /*2250*/  IMAD.MOV.U32 R4, RZ, RZ, R15 ;  /* 0x000000ffff047224 */ /* 0x000fe200078e000f */
[----:B------:R-:W-:-:S07]  /*2260*/  SHF.R.S32.HI R29, RZ, 0x1f, R27 ;  /* 0x0000001fff1d7819 */ /* 0x000fce000001141b */
.L_x_13:
[----:B------:R-:W-:Y:S05]  /*2270*/  BSYNC B0 ;  /* 0x0000000000007941 */ /* 0x000fea0003800000 */
.L_x_12:
[----:B-1----:R-:W1:Y:S04]  /*2280*/  SHFL.UP PT, R14, R27, 0x1, RZ ;  /* 0x042000001b0e7989 */ /* 0x002e6800000e00ff */
[----:B------:R-:W4:Y:S01]  /*2290*/  SHFL.UP PT, R12, R29, 0x1, RZ ;  /* 0x042000001d0c7989 */ /* 0x000f2200000e00ff */
[----:B-1----:R-:W-:Y:S02]  /*22a0*/  SEL R14, R14, RZ, P2 ;  /* 0x000000ff0e0e7207 */ /* 0x002fe40001000000 */
[----:B----4-:R-:W-:Y:S02]  /*22b0*/  SEL R12, R12, RZ, P2 ;  /* 0x000000ff0c0c7207 */ /* 0x010fe40001000000 */
[----:B------:R-:W-:-:S05]  /*22c0*/  IADD3 R17, P1, R14, R27, RZ ;  /* 0x0000001b0e117210 */ /* 0x000fca0007f3e0ff */
[----:B------:R-:W-:Y:S01]  /*22d0*/  IMAD.X R25, R12, 0x1, R29, P1 ;  /* 0x000000010c197824 */ /* 0x000fe200008e061d */
[----:B------:R-:W1:Y:S04]  /*22e0*/  SHFL.UP PT, R14, R17, 0x2, RZ ;  /* 0x04400000110e7989 */ /* 0x000e6800000e00ff */
        /* <DEDUP_REMOVED lines=23> */
[----:B---3--:R-:W-:-:S05]  /*2460*/  IADD3 R18, P1, R14, R7, RZ ;  /* 0x000000070e127210 */ /* 0x008fca0007f3e0ff */
[----:B--2---:R-:W-:Y:S01]  /*2470*/  IMAD.X R19, R15, 0x1, R6, P1 ;  /* 0x000000010f137824 */ /* 0x004fe200008e0606 */
[----:B------:R-:W-:-:S04]  /*2480*/  ISETP.GT.U32.AND P1, PT, R18, UR10, PT ;  /* 0x0000000a12007c0c */ /* 0x000fc8000bf24070 */
[----:B------:R-:W-:-:S13]  /*2490*/  ISETP.GT.U32.AND.EX P1, PT, R19, UR9, PT, P1 ;  /* 0x0000000913007c0c */ /* 0x000fda000bf24110 */
[----:B------:R-:W-:-:S04]  /*24a0*/  VOTE.ANY R12, PT, P1 ;  /* 0x00000000000c7806 */ /* 0x000fc800008e0100 */
[----:B------:R-:W-:-:S13]  /*24b0*/  ISETP.NE.AND P1, PT, R12, RZ, PT ;  /* 0x000000ff0c00720c */ /* 0x000fda0003f25270 */
[----:B------:R-:W-:Y:S05]  /*24c0*/  @!P1 BRA `(.L_x_16) ;  /* 0xfffffff400b89947 */ /* 0x000fea000383ffff */
[----:B------:R-:W-:Y:S02]  /*24d0*/  IMAD.MOV.U32 R18, RZ, RZ, R14 ;  /* 0x000000ffff127224 */ /* 0x000fe400078e000e */
[----:B------:R-:W-:-:S07]  /*24e0*/  IMAD.MOV.U32 R19, RZ, RZ, R15 ;  /* 0x000000ffff137224 */ /* 0x000fce00078e000f */
.L_x_11:
[----:B------:R-:W1:Y:S08]  /*24f0*/  BREV R12, R12 ;  /* 0x0000000c000c7301 */ /* 0x000e700000000000 */
[----:B-1----:R-:W1:Y:S02]  /*2500*/  FLO.U32.SH R17, R12 ;  /* 0x0000000c00117300 */ /* 0x002e6400000e0400 */
[----:B-1----:R-:W1:Y:S02]  /*2510*/  SHFL.IDX PT, R0, R0, R17, 0x1f ;  /* 0x00001f1100007589 */ /* 0x002e6400000e0000 */
[----:B-1----:R-:W-:-:S13]  /*2520*/  R2UR UR6, R0 ;  /* 0x00000000000672ca */ /* 0x002fda00000e0000 */
[----:B------:R-:W-:-:S05]  /*2530*/  VIADD R2, R34, UR6 ;  /* 0x0000000622027c36 */ /* 0x000fca0008000000 */
[----:B------:R-:W-:-:S13]  /*2540*/  ISETP.GE.AND P1, PT, R2, R3, PT ;  /* 0x000000030200720c */ /* 0x000fda0003f26270 */
[----:B------:R-:W1:Y:S02]  /*2550*/  @!P1 LDC.64 R14, c[0x0][0x918] ;  /* 0x00024600ff0e9b82 */ /* 0x000e640000000a00 */
[----:B-1----:R-:W-:-:S05]  /*2560*/  @!P1 IMAD.WIDE R14, R2, 0xc, R14 ;  /* 0x0000000c020e9825 */ /* 0x002fca00078e020e */
[----:B-----5:R1:W5:Y:S04]  /*2570*/  @!P1 LDG.E R8, desc[UR56][R14.64] ;  /* 0x000000380e089981 */ /* 0x020368000c1e1900 */
[----:B------:R1:W5:Y:S01]  /*2580*/  @!P1 LDG.E R9, desc[UR56][R14.64+0x4] ;  /* 0x000004380e099981 */ /* 0x000362000c1e1900 */
[----:B------:R-:W-:-:S03]  /*2590*/  IADD3 R2, P1, P2, R18, R7, -R27 ;  /* 0x0000000712027210 */ /* 0x000fc60007a3e81b */
[----:B------:R-:W-:Y:S01]  /*25a0*/  SHFL.IDX PT, R7, R29, R17, 0x1f ;  /* 0x00001f111d077589 */ /* 0x000fe200000e0000 */
[----:B------:R-:W-:-:S03]  /*25b0*/  IADD3.X R18, R19, R6, ~R29, P1, P2 ;  /* 0x0000000613127210 */ /* 0x000fc60000fe4c1d */
[----:B------:R-:W2:Y:S04]  /*25c0*/  SHFL.IDX PT, R2, R2, R17, 0x1f ;  /* 0x00001f1102027589 */ /* 0x000ea800000e0000 */
[----:B------:R-:W3:Y:S04]  /*25d0*/  SHFL.IDX PT, R18, R18, R17, 0x1f ;  /* 0x00001f1112127589 */ /* 0x000ee800000e0000 */
[----:B------:R1:W4:Y:S04]  /*25e0*/  SHFL.IDX PT, R6, R27, R17, 0x1f ;  /* 0x00001f111b067589 */ /* 0x00032800000e0000 */
[----:B------:R1:W1:Y:S04]  /*25f0*/  SHFL.IDX PT, R5, R5, R17, 0x1f ;  /* 0x00001f1105057589 */ /* 0x00026800000e0000 */
[----:B------:R1:W1:Y:S01]  /*2600*/  SHFL.IDX PT, R4, R4, R17, 0x1f ;  /* 0x00001f1104047589 */ /* 0x00026200000e0000 */
[----:B--2---:R-:W-:-:S02]  /*2610*/  R2UR UR5, R2 ;  /* 0x00000000020572ca */ /* 0x004fc400000e0000 */
[----:B---3--:R-:W-:-:S15]  /*2620*/  R2UR UR4, R18 ;  /* 0x00000000120472ca */ /* 0x008fde00000e0000 */
.L_x_6:
[----:B------:R-:W-:Y:S01]  /*2630*/  ISETP.LE.AND P1, PT, R3, UR6, PT ;  /* 0x0000000603007c0c */ /* 0x000fe2000bf23270 */
[----:B-1----:R-:W-:Y:S02]  /*2640*/  IMAD.MOV.U32 R17, RZ, RZ, -0x1 ;  /* 0xffffffffff117424 */ /* 0x002fe400078e00ff */
[----:B------:R-:W-:-:S10]  /*2650*/  IMAD.MOV.U32 R18, RZ, RZ, -0x1 ;  /* 0xffffffffff127424 */ /* 0x000fd400078e00ff */
[----:B------:R-:W-:Y:S05]  /*2660*/  @P1 BRA `(.L_x_5) ;  /* 0x0000000400041947 */ /* 0x000fea0003800000 */
[----:B------:R-:W-:Y:S01]  /*2670*/  UIADD3 UR15, UP2, -UR5, UR10, URZ ;  /* 0x0000000a050f7290 */ /* 0x000fe2000ff5e13f */
[----:B------:R-:W1:Y:S01]  /*2680*/  S2UR UR18, SR_CTAID.Y ;  /* 0x00000000001279c3 */ /* 0x000e620000002600 */
[----:B------:R-:W-:Y:S01]  /*2690*/  ULDC UR17, c[0x0][0x8c0] ;  /* 0x0002300000117ab9 */ /* 0x000fe20000000800 */
[----:B------:R-:W-:Y:S01]  /*26a0*/  ULDC UR20, c[0x0][0x8b0] ;  /* 0x00022c0000147ab9 */ /* 0x000fe20000000800 */
[----:B------:R-:W-:Y:S01]  /*26b0*/  UIADD3.X UR11, ~UR4, UR9, URZ, UP2, !UPT ;  /* 0x00000009040b7290 */ /* 0x000fe200097fe53f */
[--C-:B------:R-:W-:Y:S01]  /*26c0*/  SHF.R.U32.HI R23, RZ, UR20, R5.reuse ;  /* 0x00000014ff177c19 */ /* 0x100fe20008011605 */
[----:B------:R-:W-:Y:S01]  /*26d0*/  ULDC UR19, c[0x0][0x904] ;  /* 0x0002410000137ab9 */ /* 0x000fe20000000800 */
[----:B------:R-:W-:Y:S01]  /*26e0*/  ULDC UR13, c[0x0][0x8a8] ;  /* 0x00022a00000d7ab9 */ /* 0x000fe20000000800 */
[----:B------:R-:W-:Y:S01]  /*26f0*/  USHF.R.U32.HI UR16, URZ, UR17, UR11 ;  /* 0x000000113f107299 */ /* 0x000fe2000801160b */
[----:B------:R-:W-:Y:S01]  /*2700*/  SHF.R.U64 R16, R4, UR20, R5 ;  /* 0x0000001404107c19 */ /* 0x000fe20008001205 */
[----:B------:R-:W-:-:S02]  /*2710*/  USHF.R.U64 UR15, UR15, UR17, UR11 ;  /* 0x000000110f0f7299 */ /* 0x000fc4000800120b */
[----:B------:R-:W-:Y:S02]  /*2720*/  USHF.R.U32.HI UR14, URZ, UR20, UR16 ;  /* 0x000000143f0e7299 */ /* 0x000fe40008011610 */
[----:B------:R-:W-:Y:S02]  /*2730*/  UIADD3 UR13, UR13, -0x1, URZ ;  /* 0xffffffff0d0d7890 */ /* 0x000fe4000fffe03f */
[----:B------:R-:W-:Y:S02]  /*2740*/  USHF.R.U32.HI UR21, URZ, UR19, UR14 ;  /* 0x000000133f157299 */ /* 0x000fe4000801160e */
[----:B------:R-:W-:Y:S02]  /*2750*/  USHF.R.U64 UR16, UR15, UR20, UR16 ;  /* 0x000000140f107299 */ /* 0x000fe40008001210 */
[----:B------:R-:W-:Y:S02]  /*2760*/  ULOP3.LUT UR15, UR15, UR13, URZ, 0xc0, !UPT ;  /* 0x0000000d0f0f7292 */ /* 0x000fe4000f8ec03f */
[----:B------:R-:W-:Y:S01]  /*2770*/  LOP3.LUT R0, R23, UR21, RZ, 0xfc, !PT ;  /* 0x0000001517007c12 */ /* 0x000fe2000f8efcff */
[----:B------:R-:W-:-:S02]  /*2780*/  USHF.R.U64 UR14, UR16, UR19, UR14 ;  /* 0x00000013100e7299 */ /* 0x000fc4000800120e */
[----:B-1----:R-:W-:Y:S01]  /*2790*/  USEL UR11, UR40, UR18, !UP3 ;  /* 0x00000012280b7287 */ /* 0x002fe2000d800000 */
[----:B------:R-:W-:-:S13]  /*27a0*/  ISETP.NE.U32.AND P1, PT, R0, RZ, PT ;  /* 0x000000ff0000720c */ /* 0x000fda0003f25070 */
[----:B------:R-:W-:Y:S05]  /*27b0*/  @!P1 BRA `(.L_x_17) ;  /* 0x0000000000149947 */ /* 0x000fea0003800000 */
[----:B------:R-:W-:-:S07]  /*27c0*/  MOV R12, 0x27e0 ;  /* 0x000027e0000c7802 */ /* 0x000fce0000000f00 */
[----:B----45:R-:W-:Y:S05]  /*27d0*/  CALL.REL.NOINC `($__internal_0_$__cuda_sm20_div_u64) ;  /* 0x000000a800807944 */ /* 0x030fea0003c00000 */
[----:B------:R-:W-:-:S04]  /*27e0*/  IMAD.MOV R12, RZ, RZ, -R0 ;  /* 0x000000ffff0c7224 */ /* 0x000fc800078e0a00 */
[----:B------:R-:W-:Y:S01]  /*27f0*/  IMAD R12, R16, R12, UR14 ;  /* 0x0000000e100c7e24 */ /* 0x000fe2000f8e020c */
[----:B------:R-:W-:Y:S06]  /*2800*/  BRA `(.L_x_18) ;  /* 0x0000000000507947 */ /* 0x000fec0003800000 */
.L_x_17:
[----:B------:R-:W1:Y:S01]  /*2810*/  I2F.U32.RP R0, R16 ;  /* 0x0000001000007306 */ /* 0x000e620000209000 */
[----:B------:R-:W-:-:S07]  /*2820*/  ISETP.NE.U32.AND P3, PT, R16, RZ, PT ;  /* 0x000000ff1000720c */ /* 0x000fce0003f65070 */
[----:B-1----:R-:W1:Y:S02]  /*2830*/  MUFU.RCP R0, R0 ;  /* 0x0000000000007308 */ /* 0x002e640000001000 */
[----:B-1----:R-:W-:-:S06]  /*2840*/  VIADD R2, R0, 0xffffffe ;  /* 0x0ffffffe00027836 */ /* 0x002fcc0000000000 */
[----:B------:R1:W2:Y:S02]  /*2850*/  F2I.FTZ.U32.TRUNC.NTZ R3, R2 ;  /* 0x0000000200037305 */ /* 0x0002a4000021f000 */
[----:B-1----:R-:W-:Y:S02]  /*2860*/  IMAD.MOV.U32 R2, RZ, RZ, RZ ;  /* 0x000000ffff027224 */ /* 0x002fe400078e00ff */
[----:B--2---:R-:W-:-:S04]  /*2870*/  IMAD.MOV R15, RZ, RZ, -R3 ;  /* 0x000000ffff0f7224 */ /* 0x004fc800078e0a03 */
[----:B------:R-:W-:-:S04]  /*2880*/  IMAD R15, R15, R16, RZ ;  /* 0x000000100f0f7224 */ /* 0x000fc800078e02ff */
[----:B------:R-:W-:-:S06]  /*2890*/  IMAD.HI.U32 R3, R3, R15, R2 ;  /* 0x0000000f03037227 */ /* 0x000fcc00078e0002 */
[----:B------:R-:W-:-:S04]  /*28a0*/  IMAD.HI.U32 R0, R3, UR14, RZ ;  /* 0x0000000e03007c27 */ /* 0x000fc8000f8e00ff */
[----:B------:R-:W-:-:S04]  /*28b0*/  IMAD.MOV R3, RZ, RZ, -R0 ;  /* 0x000000ffff037224 */ /* 0x000fc800078e0a00 */
[----:B------:R-:W-:-:S05]  /*28c0*/  IMAD R3, R16, R3, UR14 ;  /* 0x0000000e10037e24 */ /* 0x000fca000f8e0203 */
[----:B------:R-:W-:-:S13]  /*28d0*/  ISETP.GE.U32.AND P1, PT, R3, R16, PT ;  /* 0x000000100300720c */ /* 0x000fda0003f26070 */
[----:B------:R-:W-:Y:S02]  /*28e0*/  @P1 IMAD.IADD R3, R3, 0x1, -R16 ;  /* 0x0000000103031824 */ /* 0x000fe400078e0a10 */
[----:B------:R-:W-:-:S03]  /*28f0*/  @P1 VIADD R0, R0, 0x1 ;  /* 0x0000000100001836 */ /* 0x000fc60000000000 */
[----:B------:R-:W-:-:S13]  /*2900*/  ISETP.GE.U32.AND P2, PT, R3, R16, PT ;  /* 0x000000100300720c */ /* 0x000fda0003f46070 */
[----:B------:R-:W-:Y:S01]  /*2910*/  @P2 VIADD R0, R0, 0x1 ;  /* 0x0000000100002836 */ /* 0x000fe20000000000 */
[----:B------:R-:W-:-:S05]  /*2920*/  @!P3 LOP3.LUT R0, RZ, R16, RZ, 0x33, !PT ;  /* 0x00000010ff00b212 */ /* 0x000fca00078e33ff */
[----:B------:R-:W-:-:S04]  /*2930*/  IMAD.MOV R12, RZ, RZ, -R0 ;  /* 0x000000ffff0c7224 */ /* 0x000fc800078e0a00 */
[----:B------:R-:W-:-:S07]  /*2940*/  IMAD R12, R16, R12, UR14 ;  /* 0x0000000e100c7e24 */ /* 0x000fce000f8e020c */
.L_x_18:
[----:B------:R-:W1:Y:S01]  /*2950*/  LDC R15, c[0x0][0x8a8] ;  /* 0x00022a00ff0f7b82 */ /* 0x000e620000000800 */
[----:B------:R-:W-:Y:S01]  /*2960*/  ULDC UR14, c[0x0][0x904] ;  /* 0x00024100000e7ab9 */ /* 0x000fe20000000800 */
[----:B------:R-:W-:Y:S01]  /*2970*/  UMOV UR13, 0xffffffff ;  /* 0xffffffff000d7882 */ /* 0x000fe20000000000 */
[----:B------:R-:W-:Y:S01]  /*2980*/  PLOP3.LUT P1, PT, PT, PT, UP3, 0x80, 0x0 ;  /* 0x000000000000781c */ /* 0x000fe20003f2f038 */
[----:B------:R-:W-:-:S04]  /*2990*/  USHF.L.U32 UR13, UR13, UR14, URZ ;  /* 0x0000000e0d0d7299 */ /* 0x000fc8000800063f */
[----:B------:R-:W2:Y:S02]  /*29a0*/  LDC R17, c[0x0][0x8b8] ;  /* 0x00022e00ff117b82 */ /* 0x000ea40000000800 */
[----:B------:R-:W-:Y:S01]  /*29b0*/  LOP3.LUT R2, RZ, UR13, RZ, 0x33, !PT ;  /* 0x0000000dff027c12 */ /* 0x000fe2000f8e33ff */
[----:B------:R-:W-:Y:S02]  /*29c0*/  UMOV UR13, 0x1 ;  /* 0x00000001000d7882 */ /* 0x000fe40000000000 */
[----:B------:R-:W-:Y:S01]  /*29d0*/  USHF.L.U32 UR13, UR13, UR14, URZ ;  /* 0x0000000e0d0d7299 */ /* 0x000fe2000800063f */
[----:B------:R-:W-:Y:S02]  /*29e0*/  LOP3.LUT R3, R2, UR16, RZ, 0xc0, !PT ;  /* 0x0000001002037c12 */ /* 0x000fe4000f8ec0ff */
[----:B------:R-:W-:Y:S02]  /*29f0*/  @P1 IMAD.U32 R18, RZ, RZ, UR6 ;  /* 0x00000006ff121e24 */ /* 0x000fe4000f8e00ff */
[----:B------:R-:W-:-:S02]  /*2a00*/  @!P1 IMAD.U32 R18, RZ, RZ, UR6 ;  /* 0x00000006ff129e24 */ /* 0x000fc4000f8e00ff */
[----:B------:R-:W-:Y:S02]  /*2a10*/  IMAD R0, R0, UR13, R3 ;  /* 0x0000000d00007c24 */ /* 0x000fe4000f8e0203 */
[----:B-1----:R-:W-:-:S04]  /*2a20*/  IMAD R12, R12, R15, UR15 ;  /* 0x0000000f0c0c7e24 */ /* 0x002fc8000f8e020f */
[----:B------:R-:W-:Y:S02]  /*2a30*/  @P1 IMAD.MOV.U32 R16, RZ, RZ, R12 ;  /* 0x000000ffff101224 */ /* 0x000fe400078e000c */
[----:B--2---:R-:W-:Y:S01]  /*2a40*/  IMAD R17, R0, R17, UR11 ;  /* 0x0000000b00117e24 */ /* 0x004fe2000f8e0211 */
[----:B------:R-:W-:-:S03]  /*2a50*/  UMOV UR11, 0x1 ;  /* 0x00000001000b7882 */ /* 0x000fc60000000000 */
[----:B------:R-:W-:Y:S02]  /*2a60*/  @!P1 IMAD.MOV.U32 R16, RZ, RZ, R17 ;  /* 0x000000ffff109224 */ /* 0x000fe400078e0011 */
[----:B------:R-:W-:-:S07]  /*2a70*/  @!P1 IMAD.MOV.U32 R17, RZ, RZ, R12 ;  /* 0x000000ffff119224 */ /* 0x000fce00078e000c */
.L_x_5:
[----:B------:R-:W-:-:S13]  /*2a80*/  ISETP.NE.AND P1, PT, RZ, UR11, PT ;  /* 0x0000000bff007c0c */ /* 0x000fda000bf25270 */
[----:B------:R-:W-:Y:S05]  /*2a90*/  @!P1 EXIT ;  /* 0x000000000000994d */ /* 0x000fea0003800000 */
[----:B------:R-:W1:Y:S02]  /*2aa0*/  LDC.64 R14, c[0x0][0x290] ;  /* 0x0000a400ff0e7b82 */ /* 0x000e640000000a00 */
[----:B-1----:R-:W-:-:S05]  /*2ab0*/  IMAD.WIDE R14, R18, 0xc, R14 ;  /* 0x0000000c120e7825 */ /* 0x002fca00078e020e */
[----:B------:R1:W5:Y:S04]  /*2ac0*/  LDG.E R2, desc[UR56][R14.64] ;  /* 0x000000380e027981 */ /* 0x000368000c1e1900 */
[----:B------:R1:W5:Y:S04]  /*2ad0*/  LDG.E R0, desc[UR56][R14.64+0x4] ;  /* 0x000004380e007981 */ /* 0x000368000c1e1900 */
[----:B------:R1:W5:Y:S01]  /*2ae0*/  LDG.E R19, desc[UR56][R14.64+0x8] ;  /* 0x000008380e137981 */ /* 0x000362000c1e1900 */
[----:B------:R-:W-:Y:S01]  /*2af0*/  PLOP3.LUT P1, PT, PT, PT, UP1, 0x80, 0x0 ;  /* 0x000000000000781c */ /* 0x000fe20003f2f018 */
[----:B------:R-:W2:Y:S01]  /*2b00*/  S2UR UR41, SR_CgaCtaId ;  /* 0x00000000002979c3 */ /* 0x000ea20000008800 */
[----:B------:R-:W-:-:S11]  /*2b10*/  SHF.R.S32.HI R3, RZ, 0x1f, R18 ;  /* 0x0000001fff037819 */ /* 0x000fd60000011412 */
[----:B-1----:R-:W-:Y:S05]  /*2b20*/  @!P1 BRA `(.L_x_19) ;  /* 0x0000004000949947 */ /* 0x002fea0003800000 */
[----:B------:R-:W-:-:S06]  /*2b30*/  UISETP.GT.U32.AND UP0, UPT, UR33, 0x1, UPT ;  /* 0x000000012100788c */ /* 0x000fcc000bf04070 */
[----:B------:R-:W-:-:S13]  /*2b40*/  PLOP3.LUT P0, PT, PT, PT, UP0, 0x80, 0x0 ;  /* 0x000000000000781c */ /* 0x000fda0003f0f008 */
[----:B--2---:R-:W-:Y:S05]  /*2b50*/  @P0 EXIT ;  /* 0x000000000000094d */ /* 0x004fea0003800000 */
.L_x_20:
[----:B------:R-:W-:-:S08]  /*2b60*/  NOP ;  /* 0x0000000000007918 */ /* 0x000fd00000000000 */
[----:B------:R-:W1:Y:S02]  /*2b70*/  USETMAXREG.TRY_ALLOC.CTAPOOL UP0, 0xe8 ;  /* 0x000000e8000079c8 */ /* 0x000e640008000600 */
[----:B-1----:R-:W-:-:S13]  /*2b80*/  PLOP3.LUT P0, PT, PT, PT, UP0, 0x80, 0x0 ;  /* 0x000000000000781c */ /* 0x002fda0003f0f008 */
[----:B------:R-:W-:Y:S05]  /*2b90*/  @!P0 BRA `(.L_x_20) ;  /* 0xfffffffc00f08947 */ /* 0x000fea000383ffff */
[----:B------:R-:W1:Y:S01]  /*2ba0*/  SHFL.IDX PT, R13, R13, RZ, 0x1f ;  /* 0x00001fff0d0d7589 */ /* 0x000e6200000e0000 */
[----:B------:R-:W2:Y:S01]  /*2bb0*/  S2UR UR4, SR_CTAID.Y ;  /* 0x00000000000479c3 */ /* 0x000ea20000002600 */
[----:B------:R-:W-:Y:S01]  /*2bc0*/  UMOV UR58, URZ ;  /* 0x0000003f003a7c82 */ /* 0x000fe20008000000 */
[----:B------:R-:W-:Y:S01]  /*2bd0*/  UMOV UR59, URZ ;  /* 0x0000003f003b7c82 */ /* 0x000fe20008000000 */
[----:B-1----:R-:W-:Y:S01]  /*2be0*/  LOP3.LUT P0, RZ, R13, 0x3, RZ, 0xc0, !PT ;  /* 0x000000030dff7812 */ /* 0x002fe2000780c0ff */
[----:B--2---:R-:W-:-:S12]  /*2bf0*/  UIMAD UR4, UR4, UR39, UR40 ;  /* 0x00000027040472a4 */ /* 0x004fd8000f8e0228 */
[----:B------:R-:W-:Y:S05]  /*2c00*/  @P0 BRA `(.L_x_21) ;  /* 0x0000000000a40947 */ /* 0x000fea0003800000 */
[----:B------:R-:W-:Y:S01]  /*2c10*/  ELECT P0, URZ, PT ;  /* 0x00000000003f782f */ /* 0x000fe20003800000 */
[----:B------:R-:W-:-:S12]  /*2c20*/  BSSY B0, `(.L_x_22) ;  /* 0x0000020000007945 */ /* 0x000fd80003800000 */
[----:B------:R-:W-:Y:S05]  /*2c30*/  @!P0 BRA `(.L_x_23) ;  /* 0x0000000000788947 */ /* 0x000fea0003800000 */
[----:B------:R-:W1:Y:S01]  /*2c40*/  S2UR UR6, SR_CgaCtaId ;  /* 0x00000000000679c3 */ /* 0x000e620000008800 */
[----:B------:R-:W-:Y:S01]  /*2c50*/  UISETP.NE.AND UP0, UPT, UR12, 0x1, UPT ;  /* 0x000000010c00788c */ /* 0x000fe2000bf05270 */
[----:B------:R-:W-:-:S06]  /*2c60*/  UMOV UR5, 0x400 ;  /* 0x0000040000057882 */ /* 0x000fcc0000000000 */
[----:B------:R-:W2:Y:S08]  /*2c70*/  LDC.64 R4, c[0x0][0x700] ;  /* 0x0001c000ff047b82 */ /* 0x000eb00000000a00 */
[----:B----4-:R-:W2:Y:S08]  /*2c80*/  LDC.64 R6, c[0x0][0x708] ;  /* 0x0001c200ff067b82 */ /* 0x010eb00000000a00 */
[----:B-----5:R-:W3:Y:S01]  /*2c90*/  LDC.64 R8, c[0x0][0x710] ;  /* 0x0001c400ff087b82 */ /* 0x020ee20000000a00 */
[----:B-1----:R-:W-:-:S04]  /*2ca0*/  ULEA UR5, UR6, UR5, 0x18 ;  /* 0x0000000506057291 */ /* 0x002fc8000f8ec03f */
[----:B------:R-:W-:Y:S02]  /*2cb0*/  UIADD3 UR6, UR5, 0x80, URZ ;  /* 0x0000008005067890 */ /* 0x000fe4000fffe03f */
[----:B------:R-:W-:Y:S01]  /*2cc0*/  @!UP0 UIADD3 UR6, UR5, URZ, URZ ;  /* 0x0000003f05068290 */ /* 0x000fe2000fffe03f */
[----:B------:R-:W3:Y:S08]  /*2cd0*/  LDC.64 R10, c[0x0][0x718] ;  /* 0x0001c600ff0a7b82 */ /* 0x000ef00000000a00 */
[----:B------:R-:W1:Y:S01]  /*2ce0*/  LDC.64 R12, c[0x0][0x720] ;  /* 0x0001c800ff0c7b82 */ /* 0x000e620000000a00 */
[----:B--2---:R2:W-:Y:S07]  /*2cf0*/  STS.128 [UR6+0x38700], R4 ;  /* 0x03870004ff007988 */ /* 0x0045ee0008000c06 */
[----:B------:R-:W1:Y:S08]  /*2d00*/  LDC.64 R14, c[0x0][0x728] ;  /* 0x0001ca00ff0e7b82 */ /* 0x000e700000000a00 */
[----:B------:R-:W4:Y:S01]  /*2d10*/  LDC.64 R20, c[0x0][0x730] ;  /* 0x0001cc00ff147b82 */ /* 0x000f220000000a00 */
[----:B---3--:R2:W-:Y:S07]  /*2d20*/  STS.128 [UR6+0x38710], R8 ;  /* 0x03871008ff007988 */ /* 0x0085ee0008000c06 */
[----:B------:R-:W4:Y:S08]  /*2d30*/  LDC.64 R22, c[0x0][0x738] ;  /* 0x0001ce00ff167b82 */ /* 0x000f300000000a00 */
[----:B------:R-:W3:Y:S01]  /*2d40*/  LDC.64 R24, c[0x0][0x740] ;  /* 0x0001d000ff187b82 */ /* 0x000ee20000000a00 */
[----:B-1----:R2:W-:Y:S07]  /*2d50*/  STS.128 [UR6+0x38720], R12 ;  /* 0x0387200cff007988 */ /* 0x0025ee0008000c06 */
[----:B------:R-:W3:Y:S08]  /*2d60*/  LDC.64 R26, c[0x0][0x748] ;  /* 0x0001d200ff1a7b82 */ /* 0x000ef00000000a00 */
[----:B------:R-:W1:Y:S01]  /*2d70*/  LDC.64 R28, c[0x0][0x750] ;  /* 0x0001d400ff1c7b82 */ /* 0x000e620000000a00 */
[----:B----4-:R2:W-:Y:S07]  /*2d80*/  STS.128 [UR6+0x38730], R20 ;  /* 0x03873014ff007988 */ /* 0x0105ee0008000c06 */
[----:B------:R-:W1:Y:S08]  /*2d90*/  LDC.64 R30, c[0x0][0x758] ;  /* 0x0001d600ff1e7b82 */ /* 0x000e700000000a00 */
[----:B------:R-:W4:Y:S01]  /*2da0*/  LDC.64 R36, c[0x0][0x760] ;  /* 0x0001d800ff247b82 */ /* 0x000f220000000a00 */
[----:B---3--:R2:W-:Y:S07]  /*2db0*/  STS.128 [UR6+0x38740], R24 ;  /* 0x03874018ff007988 */ /* 0x0085ee0008000c06 */
[----:B------:R-:W4:Y:S08]  /*2dc0*/  LDC.64 R38, c[0x0][0x768] ;  /* 0x0001da00ff267b82 */ /* 0x000f300000000a00 */
[----:B------:R-:W3:Y:S01]  /*2dd0*/  LDC.64 R40, c[0x0][0x770] ;  /* 0x0001dc00ff287b82 */ /* 0x000ee20000000a00 */
[----:B-1----:R2:W-:Y:S07]  /*2de0*/  STS.128 [UR6+0x38750], R28 ;  /* 0x0387501cff007988 */ /* 0x0025ee0008000c06 */
[----:B------:R-:W3:Y:S01]  /*2df0*/  LDC.64 R42, c[0x0][0x778] ;  /* 0x0001de00ff2a7b82 */ /* 0x000ee20000000a00 */
[----:B----4-:R2:W-:Y:S04]  /*2e00*/  STS.128 [UR6+0x38760], R36 ;  /* 0x03876024ff007988 */ /* 0x0105e80008000c06 */
[----:B---3--:R2:W-:Y:S02]  /*2e10*/  STS.128 [UR6+0x38770], R40 ;  /* 0x03877028ff007988 */ /* 0x0085e40008000c06 */
.L_x_23:
[----:B------:R-:W-:Y:S05]  /*2e20*/  BSYNC B0 ;  /* 0x0000000000007941 */ /* 0x000fea0003800000 */
.L_x_22:
[----:B------:R-:W-:Y:S01]  /*2e30*/  UISETP.NE.AND UP0, UPT, UR12, 0x1, UPT ;  /* 0x000000010c00788c */ /* 0x000fe2000bf05270 */
[----:B------:R-:W-:Y:S01]  /*2e40*/  NOP ;  /* 0x0000000000007918 */ /* 0x000fe20000000000 */
[----:B------:R-:W-:Y:S01]  /*2e50*/  ULDC UR5, c[0x0][0x884] ;  /* 0x0002210000057ab9 */ /* 0x000fe20000000800 */
[----:B------:R-:W-:Y:S01]  /*2e60*/  ULDC.64 UR58, c[0x0][0x800] ;  /* 0x00020000003a7ab9 */ /* 0x000fe20000000a00 */
[----:B------:R-:W-:-:S04]  /*2e70*/  USEL UR5, UR5, URZ, UP0 ;  /* 0x0000003f05057287 */ /* 0x000fc80008000000 */
[----:B------:R-:W-:-:S04]  /*2e80*/  UIADD3 UR5, UR4, UR5, URZ ;  /* 0x0000000504057290 */ /* 0x000fc8000fffe03f */
[----:B------:R-:W-:-:S12]  /*2e90*/  UIMAD.WIDE UR58, UR5, 0x80, UR58 ;  /* 0x00000080053a78a5 */ /* 0x000fd8000f8e023a */
.L_x_21:
[----:B------:R-:W-:-:S13]  /*2ea0*/  ISETP.NE.AND P0, PT, RZ, UR54, PT ;  /* 0x00000036ff007c0c */ /* 0x000fda000bf05270 */
[----:B------:R-:W-:Y:S05]  /*2eb0*/  @P0 BRA `(.L_x_24) ;  /* 0x00000004001c0947 */ /* 0x000fea0003800000 */
[----:B------:R-:W-:Y:S01]  /*2ec0*/  ELECT P0, URZ, PT ;  /* 0x00000000003f782f */ /* 0x000fe20003800000 */
[----:B------:R-:W-:-:S12]  /*2ed0*/  BSSY B0, `(.L_x_25) ;  /* 0x0000030000007945 */ /* 0x000fd80003800000 */
[----:B------:R-:W-:Y:S05]  /*2ee0*/  @!P0 BRA `(.L_x_26) ;  /* 0x0000000000b88947 */ /* 0x000fea0003800000 */
[C---:B--2---:R-:W-:Y:S01]  /*2ef0*/  IMAD.SHL.U32 R4, R18.reuse, 0x8, RZ ;  /* 0x0000000812047824 */ /* 0x044fe200078e00ff */
[----:B------:R-:W-:Y:S01]  /*2f00*/  ULDC.64 UR4, c[0x0][0x820] ;  /* 0x0002080000047ab9 */ /* 0x000fe20000000a00 */
[----:B------:R-:W-:-:S03]  /*2f10*/  SHF.L.U64.HI R3, R18, 0x3, R3 ;  /* 0x0000000312037819 */ /* 0x000fc60000010203 */
[----:B----4-:R-:W-:-:S04]  /*2f20*/  IADD3 R6, P0, R4, UR4, RZ ;  /* 0x0000000404067c10 */ /* 0x010fc8000ff1e0ff */
[----:B------:R-:W-:Y:S01]  /*2f30*/  IADD3.X R7, R3, UR5, RZ, P0, !PT ;  /* 0x0000000503077c10 */ /* 0x000fe200087fe4ff */
[----:B------:R-:W-:-:S05]  /*2f40*/  ULDC.64 UR4, c[0x0][0x818] ;  /* 0x0002060000047ab9 */ /* 0x000fca0000000a00 */
[----:B------:R-:W2:Y:S01]  /*2f50*/  LDG.E.64 R6, desc[UR56][R6.64] ;  /* 0x0000003806067981 */ /* 0x000ea2000c1e1b00 */
[----:B------:R-:W-:-:S04]  /*2f60*/  IADD3 R4, P0, R4, UR4, RZ ;  /* 0x0000000404047c10 */ /* 0x000fc8000ff1e0ff */
[----:B------:R-:W-:-:S06]  /*2f70*/  IADD3.X R5, R3, UR5, RZ, P0, !PT ;  /* 0x0000000503057c10 */ /* 0x000fcc00087fe4ff */
[----:B------:R-:W3:Y:S01]  /*2f80*/  LDG.E.64 R4, desc[UR56][R4.64] ;  /* 0x0000003804047981 */ /* 0x000ee2000c1e1b00 */
[----:B------:R-:W1:Y:S01]  /*2f90*/  S2UR UR5, SR_CgaCtaId ;  /* 0x00000000000579c3 */ /* 0x000e620000008800 */
[----:B------:R-:W-:Y:S01]  /*2fa0*/  UISETP.NE.AND UP0, UPT, UR12, 0x1, UPT ;  /* 0x000000010c00788c */ /* 0x000fe2000bf05270 */
[----:B-----5:R-:W-:Y:S01]  /*2fb0*/  VIADD R9, R0, 0xffffffff ;  /* 0xffffffff00097836 */ /* 0x020fe20000000000 */
[----:B------:R-:W-:Y:S01]  /*2fc0*/  UMOV UR4, 0x400 ;  /* 0x0000040000047882 */ /* 0x000fe20000000000 */
[----:B------:R-:W-:Y:S01]  /*2fd0*/  CS2R R10, SRZ ;  /* 0x00000000000a7805 */ /* 0x000fe2000001ff00 */
[----:B-1----:R-:W-:-:S04]  /*2fe0*/  ULEA UR4, UR5, UR4, 0x18 ;  /* 0x0000000405047291 */ /* 0x002fc8000f8ec03f */
[----:B------:R-:W-:-:S03]  /*2ff0*/  UIADD3 UR5, UR4, 0x80, URZ ;  /* 0x0000008004057890 */ /* 0x000fc6000fffe03f */
[----:B------:R-:W-:-:S04]  /*3000*/  @!UP0 UIADD3 UR5, UR4, URZ, URZ ;  /* 0x0000003f04058290 */ /* 0x000fc8000fffe03f */
[----:B------:R-:W-:-:S05]  /*3010*/  UIADD3 UR4, UR5, 0x38700, URZ ;  /* 0x0003870005047890 */ /* 0x000fca000fffe03f */
[----:B------:R-:W1:Y:S01]  /*3020*/  LDS R3, [UR5+0x3871c] ;  /* 0x03871c05ff037984 */ /* 0x000e620008000800 */
[----:B------:R-:W-:-:S03]  /*3030*/  IMAD.U32 R14, RZ, RZ, UR4 ;  /* 0x00000004ff0e7e24 */ /* 0x000fc6000f8e00ff */
[----:B------:R-:W-:Y:S02]  /*3040*/  STS [UR5+0x38730], RZ ;  /* 0x038730ffff007988 */ /* 0x000fe40008000805 */
[----:B------:R-:W-:-:S05]  /*3050*/  SHF.R.U64 R14, R14, 0x4, RZ ;  /* 0x000000040e0e7819 */ /* 0x000fca00000012ff */
[----:B------:R-:W-:Y:S04]  /*3060*/  STS [UR5+0x38710], R14 ;  /* 0x0387100eff007988 */ /* 0x000fe80008000805 */
[----:B------:R-:W-:Y:S01]  /*3070*/  STS [UR5+0x38714], R14 ;  /* 0x0387140eff007988 */ /* 0x000fe20008000805 */
[C---:B--2---:R-:W-:Y:S01]  /*3080*/  SHF.L.U64.HI R13, R6.reuse, 0x1, R7 ;  /* 0x00000001060d7819 */ /* 0x044fe20000010207 */
[----:B------:R-:W-:-:S03]  /*3090*/  IMAD.SHL.U32 R6, R6, 0x2, RZ ;  /* 0x0000000206067824 */ /* 0x000fc600078e00ff */
[----:B------:R-:W-:Y:S02]  /*30a0*/  LOP3.LUT R13, R13, 0x1fffffff, RZ, 0xc0, !PT ;  /* 0x1fffffff0d0d7812 */ /* 0x000fe400078ec0ff */
[----:B------:R-:W-:Y:S02]  /*30b0*/  LOP3.LUT R0, R6, 0xfffffffe, RZ, 0xc0, !PT ;  /* 0xfffffffe06007812 */ /* 0x000fe400078ec0ff */
[--C-:B------:R-:W-:Y:S02]  /*30c0*/  SHF.R.U32.HI R8, RZ, 0x4, R13.reuse ;  /* 0x00000004ff087819 */ /* 0x100fe4000001160d */
[----:B------:R-:W-:Y:S01]  /*30d0*/  SHF.R.U64 R0, R0, 0x4, R13 ;  /* 0x0000000400007819 */ /* 0x000fe2000000120d */
[----:B---3--:R-:W-:Y:S01]  /*30e0*/  STS.64 [UR5+0x38700], R4 ;  /* 0x03870004ff007988 */ /* 0x008fe20008000a05 */
[----:B-1----:R-:W-:-:S03]  /*30f0*/  LOP3.LUT R3, R3, 0xf, R8, 0xb8, !PT ;  /* 0x0000000f03037812 */ /* 0x002fc600078eb808 */
[----:B------:R-:W-:Y:S04]  /*3100*/  STS [UR5+0x3870c], R0 ;  /* 0x03870c00ff007988 */ /* 0x000fe80008000805 */
[----:B------:R-:W-:Y:S04]  /*3110*/  STS [UR5+0x3871c], R3 ;  /* 0x03871c03ff007988 */ /* 0x000fe80008000805 */
[----:B------:R-:W1:Y:S02]  /*3120*/  LDS R7, [UR5+0x3871c] ;  /* 0x03871c05ff077984 */ /* 0x000e640008000800 */
[----:B-1----:R-:W-:-:S05]  /*3130*/  LOP3.LUT R7, R7, 0xf0, RZ, 0xb8, !PT ;  /* 0x000000f007077812 */ /* 0x002fca00078eb8ff */
[----:B------:R-:W-:Y:S04]  /*3140*/  STS [UR5+0x3871c], R7 ;  /* 0x03871c07ff007988 */ /* 0x000fe80008000805 */
[----:B------:R-:W1:Y:S02]  /*3150*/  LDS R8, [UR5+0x3871c] ;  /* 0x03871c05ff087984 */ /* 0x000e640008000800 */
[----:B-1----:R-:W-:Y:S01]  /*3160*/  LOP3.LUT R15, R8, 0xf00, RZ, 0xb8, !PT ;  /* 0x00000f00080f7812 */ /* 0x002fe200078eb8ff */
[----:B------:R-:W-:-:S04]  /*3170*/  VIADD R8, R2, 0xffffffff ;  /* 0xffffffff02087836 */ /* 0x000fc80000000000 */
[----:B------:R-:W-:Y:S04]  /*3180*/  STS.64 [UR5+0x38718], R14 ;  /* 0x0387180eff007988 */ /* 0x000fe80008000a05 */
[----:B------:R-:W1:Y:S04]  /*3190*/  LDS R12, [UR5+0x3871c] ;  /* 0x03871c05ff0c7984 */ /* 0x000e680008000800 */
[----:B------:R3:W-:Y:S01]  /*31a0*/  STS.128 [UR5+0x38720], R8 ;  /* 0x03872008ff007988 */ /* 0x0007e20008000c05 */
[----:B-1----:R-:W-:-:S05]  /*31b0*/  LOP3.LUT R12, R12, 0xf000, RZ, 0xb8, !PT ;  /* 0x0000f0000c0c7812 */ /* 0x002fca00078eb8ff */
[----:B------:R3:W-:Y:S02]  /*31c0*/  STS [UR5+0x3871c], R12 ;  /* 0x03871c0cff007988 */ /* 0x0007e40008000805 */
.L_x_26:
[----:B------:R-:W-:Y:S05]  /*31d0*/  BSYNC B0 ;  /* 0x0000000000007941 */ /* 0x000fea0003800000 */
.L_x_25:
[----:B------:R-:W-:Y:S01]  /*31e0*/  ELECT P0, URZ, PT ;  /* 0x00000000003f782f */ /* 0x000fe20003800000 */
[----:B------:R-:W-:Y:S01]  /*31f0*/  NOP ;  /* 0x0000000000007918 */ /* 0x000fe20000000000 */
[----:B------:R-:W-:Y:S11]  /*3200*/  BSSY B0, `(.L_x_27) ;  /* 0x0000004000007945 */ /* 0x000ff60003800000 */
[----:B------:R-:W-:Y:S05]  /*3210*/  @!P0 BRA `(.L_x_28) ;  /* 0x0000000000088947 */ /* 0x000fea0003800000 */
[----:B------:R0:W-:Y:S01]  /*3220*/  UTMACMDFLUSH ;  /* 0x00000000000079b7 */ /* 0x0001e20000000000 */
[----:B------:R-:W-:-:S04]  /*3230*/  DEPBAR.LE SB0, 0x0 ;  /* 0x000080000000791a */ /* 0x000fc80000000000 */
.L_x_28:
[----:B------:R-:W-:Y:S05]  /*3240*/  BSYNC B0 ;  /* 0x0000000000007941 */ /* 0x000fea0003800000 */
.L_x_27:
[----:B------:R-:W1:Y:S01]  /*3250*/  S2UR UR5, SR_CgaCtaId ;  /* 0x00000000000579c3 */ /* 0x000e620000008800 */
[----:B-----5:R-:W2:Y:S01]  /*3260*/  S2R R0, SR_LANEID ;  /* 0x0000000000007919 */ /* 0x020ea20000000000 */
[----:B------:R-:W-:Y:S01]  /*3270*/  UISETP.NE.AND UP0, UPT, UR12, 0x1, UPT ;  /* 0x000000010c00788c */ /* 0x000fe2000bf05270 */
[----:B------:R-:W-:Y:S02]  /*3280*/  UMOV UR4, 0x400 ;  /* 0x0000040000047882 */ /* 0x000fe40000000000 */
[----:B-1----:R-:W-:-:S04]  /*3290*/  ULEA UR4, UR5, UR4, 0x18 ;  /* 0x0000000405047291 */ /* 0x002fc8000f8ec03f */
[----:B------:R-:W-:-:S04]  /*32a0*/  UIADD3 UR5, UR4, 0x80, URZ ;  /* 0x0000008004057890 */ /* 0x000fc8000fffe03f */
[----:B------:R-:W-:Y:S01]  /*32b0*/  @!UP0 UIADD3 UR5, UR4, URZ, URZ ;  /* 0x0000003f04058290 */ /* 0x000fe2000fffe03f */
[----:B--2---:R-:W-:-:S05]  /*32c0*/  IMAD.SHL.U32 R0, R0, 0x4, RZ ;  /* 0x0000000400007824 */ /* 0x004fca00078e00ff */
[----:B------:R-:W-:Y:S01]  /*32d0*/  IMAD.U32 R3, RZ, RZ, UR5 ;  /* 0x00000005ff037e24 */ /* 0x000fe2000f8e00ff */
[----:B------:R-:W-:-:S04]  /*32e0*/  IADD3 R2, P0, R0, UR58, RZ ;  /* 0x0000003a00027c10 */ /* 0x000fc8000ff1e0ff */
[----:B------:R-:W-:Y:S01]  /*32f0*/  IADD3 R4, R0, 0x38700, R3 ;  /* 0x0003870000047810 */ /* 0x000fe20007ffe003 */
[----:B------:R-:W-:-:S04]  /*3300*/  IMAD.X R3, RZ, RZ, UR59, P0 ;  /* 0x0000003bff037e24 */ /* 0x000fc800080e06ff */
[----:B------:R-:W1:Y:S04]  /*3310*/  LDS R5, [R4] ;  /* 0x0000000004057984 */ /* 0x000e680000000800 */
[----:B-1----:R1:W5:Y:S02]  /*3320*/  ATOMG.E.EXCH.STRONG.GPU PT, RZ, [R2], R5 ;  /* 0x0000000502ff73a8 */ /* 0x00236400041ee100 */
.L_x_24:
[----:B-----5:R-:W-:Y:S01]  /*3330*/  SHF.R.S32.HI R0, RZ, 0x1f, R33 ;  /* 0x0000001fff007819 */ /* 0x020fe20000011421 */
[----:B------:R-:W3:Y:S01]  /*3340*/  S2UR UR42, SR_CgaCtaId ;  /* 0x00000000002a79c3 */ /* 0x000ee20000008800 */
[----:B------:R-:W-:Y:S01]  /*3350*/  UISETP.NE.AND UP0, UPT, UR12, 0x1, UPT ;  /* 0x000000010c00788c */ /* 0x000fe2000bf05270 */
[----:B------:R-:W-:Y:S01]  /*3360*/  IMAD.MOV.U32 R90, RZ, RZ, 0x1 ;  /* 0x00000001ff5a7424 */ /* 0x000fe200078e00ff */
[----:B------:R-:W-:Y:S01]  /*3370*/  LEA.HI R0, R0, R33, RZ, 0x8 ;  /* 0x0000002100007211 */ /* 0x000fe200078f40ff */
[----:B------:R-:W-:Y:S01]  /*3380*/  UMOV UR43, 0x400 ;  /* 0x00000400002b7882 */ /* 0x000fe20000000000 */
[----:B------:R-:W-:Y:S01]  /*3390*/  IMAD.MOV.U32 R91, RZ, RZ, RZ ;  /* 0x000000ffff5b7224 */ /* 0x000fe200078e00ff */
[----:B------:R-:W-:Y:S01]  /*33a0*/  ULOP3.LUT UR50, UR52, 0x1, URZ, 0xfc, !UPT ;  /* 0x0000000134327892 */ /* 0x000fe2000f8efc3f */
[----:B------:R-:W-:Y:S01]  /*33b0*/  LOP3.LUT R0, R0, 0xffffff00, RZ, 0xc0, !PT ;  /* 0xffffff0000007812 */ /* 0x000fe200078ec0ff */
[----:B------:R-:W-:Y:S02]  /*33c0*/  ULOP3.LUT UR47, UR53, 0x1, URZ, 0xfc, !UPT ;  /* 0x00000001352f7892 */ /* 0x000fe4000f8efc3f */
[----:B------:R-:W-:-:S02]  /*33d0*/  ULOP3.LUT UR48, UR51, 0x1, URZ, 0xfc, !UPT ;  /* 0x0000000133307892 */ /* 0x000fc4000f8efc3f */
[----:B------:R-:W-:Y:S01]  /*33e0*/  IMAD.IADD R0, R33, 0x1, -R0 ;  /* 0x0000000121007824 */ /* 0x000fe200078e0a00 */
[----:B------:R-:W-:Y:S01]  /*33f0*/  UMOV UR36, URZ ;  /* 0x0000003f00247c82 */ /* 0x000fe20008000000 */
[----:B------:R-:W-:Y:S01]  /*3400*/  UMOV UR55, URZ ;  /* 0x0000003f00377c82 */ /* 0x000fe20008000000 */
[----:B------:R-:W-:Y:S01]  /*3410*/  UMOV UR9, URZ ;  /* 0x0000003f00097c82 */ /* 0x000fe20008000000 */
[C---:B-12---:R-:W-:Y:S01]  /*3420*/  IMAD.SHL.U32 R5, R0.reuse, 0x40, RZ ;  /* 0x0000004000057824 */ /* 0x046fe200078e00ff */
[----:B------:R-:W-:Y:S01]  /*3430*/  SHF.R.S32.HI R3, RZ, 0x1f, R0 ;  /* 0x0000001fff037819 */ /* 0x000fe20000011400 */
[C---:B------:R-:W-:Y:S01]  /*3440*/  VIADD R88, R0.reuse, 0x1f ;  /* 0x0000001f00587836 */ /* 0x040fe20000000000 */
[-C--:B------:R-:W-:Y:S01]  /*3450*/  LEA.HI R2, R0, R0.reuse, RZ, 0x1 ;  /* 0x0000000000027211 */ /* 0x080fe200078f08ff */
[----:B------:R-:W-:Y:S01]  /*3460*/  UMOV UR37, URZ ;  /* 0x0000003f00257c82 */ /* 0x000fe20008000000 */
[----:B------:R-:W-:Y:S01]  /*3470*/  LEA.HI R4, R3, R0, RZ, 0x5 ;  /* 0x0000000003047211 */ /* 0x000fe200078f28ff */
[----:B------:R-:W-:Y:S01]  /*3480*/  UMOV UR38, URZ ;  /* 0x0000003f00267c82 */ /* 0x000fe20008000000 */
[----:B------:R-:W-:Y:S01]  /*3490*/  SHF.R.S32.HI R2, RZ, 0x1, R2 ;  /* 0x00000001ff027819 */ /* 0x000fe20000011402 */
[----:B---3--:R-:W-:Y:S01]  /*34a0*/  ULEA UR43, UR42, UR43, 0x18 ;  /* 0x0000002b2a2b7291 */ /* 0x008fe2000f8ec03f */
[----:B------:R-:W-:-:S02]  /*34b0*/  SHF.R.S32.HI R4, RZ, 0x5, R4 ;  /* 0x00000005ff047819 */ /* 0x000fc40000011404 */
[-C--:B------:R-:W-:Y:S01]  /*34c0*/  LEA.HI R7, R3, R0.reuse, RZ, 0x4 ;  /* 0x0000000003077211 */ /* 0x080fe200078f20ff */
[----:B------:R-:W-:Y:S01]  /*34d0*/  UIADD3 UR49, UR43, 0x80, URZ ;  /* 0x000000802b317890 */ /* 0x000fe2000fffe03f */
[----:B------:R-:W-:Y:S01]  /*34e0*/  LOP3.LUT R5, R5, 0x40, RZ, 0xc0, !PT ;  /* 0x0000004005057812 */ /* 0x000fe200078ec0ff */
[----:B----4-:R-:W-:Y:S01]  /*34f0*/  IMAD.SHL.U32 R6, R4, 0x10, RZ ;  /* 0x0000001004067824 */ /* 0x010fe200078e00ff */
[----:B------:R-:W-:Y:S01]  /*3500*/  SHF.R.S32.HI R8, RZ, 0x4, R7 ;  /* 0x00000004ff087819 */ /* 0x000fe20000011407 */
[----:B------:R-:W-:Y:S01]  /*3510*/  IMAD.SHL.U32 R4, R2, 0x80, RZ ;  /* 0x0000008002047824 */ /* 0x000fe200078e00ff */
[----:B------:R-:W-:Y:S01]  /*3520*/  LEA.HI R2, R3, R0, RZ, 0x3 ;  /* 0x0000000003027211 */ /* 0x000fe200078f18ff */
[----:B------:R-:W-:Y:S01]  /*3530*/  @!UP0 UIADD3 UR49, UR43, URZ, URZ ;  /* 0x0000003f2b318290 */ /* 0x000fe2000fffe03f */
[----:B------:R-:W-:Y:S02]  /*3540*/  LEA.HI R9, R7, R8, RZ, 0x1 ;  /* 0x0000000807097211 */ /* 0x000fe400078f08ff */
[----:B------:R-:W-:Y:S01]  /*3550*/  LOP3.LUT R4, R4, 0x180, RZ, 0xc0, !PT ;  /* 0x0000018004047812 */ /* 0x000fe200078ec0ff */
[----:B------:R-:W-:Y:S01]  /*3560*/  UIADD3 UR49, UR49, 0x38700, URZ ;  /* 0x0003870031317890 */ /* 0x000fe2000fffe03f */
[----:B------:R-:W-:-:S02]  /*3570*/  LOP3.LUT R7, R5, 0x30, R6, 0xf8, !PT ;  /* 0x0000003005077812 */ /* 0x000fc400078ef806 */
[----:B------:R-:W-:Y:S02]  /*3580*/  LOP3.LUT R9, R9, 0x7ffffe, RZ, 0xc0, !PT ;  /* 0x007ffffe09097812 */ /* 0x000fe400078ec0ff */
[----:B------:R-:W-:Y:S02]  /*3590*/  LOP3.LUT R5, R4, R5, RZ, 0xfc, !PT ;  /* 0x0000000504057212 */ /* 0x000fe400078efcff */
[----:B------:R-:W-:Y:S01]  /*35a0*/  LEA.HI R22, R3, R0, RZ, 0x7 ;  /* 0x0000000003167211 */ /* 0x000fe200078f38ff */
[----:B------:R-:W-:Y:S01]  /*35b0*/  IMAD.IADD R9, R8, 0x1, -R9 ;  /* 0x0000000108097824 */ /* 0x000fe200078e0a09 */
[----:B------:R-:W-:Y:S02]  /*35c0*/  LOP3.LUT R7, R7, 0x8, R2, 0xf8, !PT ;  /* 0x0000000807077812 */ /* 0x000fe400078ef802 */
[----:B------:R-:W-:Y:S02]  /*35d0*/  SHF.R.U32.HI R5, RZ, 0x3, R5 ;  /* 0x00000003ff057819 */ /* 0x000fe40000011605 */
[----:B------:R-:W-:-:S02]  /*35e0*/  SHF.R.S32.HI R22, RZ, 0x7, R22 ;  /* 0x00000007ff167819 */ /* 0x000fc40000011416 */
[----:B------:R-:W-:Y:S01]  /*35f0*/  LOP3.LUT R5, R5, R7, R4, 0x1e, !PT ;  /* 0x0000000705057212 */ /* 0x000fe200078e1e04 */
[----:B------:R-:W-:Y:S02]  /*3600*/  IMAD.MOV.U32 R4, RZ, RZ, 0x1 ;  /* 0x00000001ff047424 */ /* 0x000fe400078e00ff */
[----:B------:R-:W-:-:S04]  /*3610*/  IMAD R2, R22, 0x4, R9 ;  /* 0x0000000416027824 */ /* 0x000fc800078e0209 */
[----:B------:R-:W-:-:S07]  /*3620*/  IMAD.U32 R23, R2, 0x200, R5 ;  /* 0x0000020002177824 */ /* 0x000fce00078e0005 */
.L_x_93:
[----:B--23--:R-:W1:Y:S02]  /*3630*/  LDC.64 R2, c[0x0][0x290] ;  /* 0x0000a400ff027b82 */ /* 0x00ce640000000a00 */
[----:B-1----:R-:W-:-:S05]  /*3640*/  IMAD.WIDE R2, R18, 0xc, R2 ;  /* 0x0000000c12027825 */ /* 0x002fca00078e0202 */
[----:B------:R-:W2:Y:S01]  /*3650*/  LDG.E R5, desc[UR56][R2.64+0x8] ;  /* 0x0000083802057981 */ /* 0x000ea2000c1e1900 */
[----:B------:R-:W-:Y:S01]  /*3660*/  UMOV UR10, URZ ;  /* 0x0000003f000a7c82 */ /* 0x000fe20008000000 */
[----:B------:R-:W-:Y:S01]  /*3670*/  UMOV UR11, UR9 ;  /* 0x00000009000b7c82 */ /* 0x000fe20008000000 */
[--C-:B------:R-:W-:Y:S01]  /*3680*/  IMAD.MOV.U32 R89, RZ, RZ, R18.reuse ;  /* 0x000000ffff597224 */ /* 0x100fe200078e0012 */
[----:B-----5:R-:W1:Y:S01]  /*3690*/  SHFL.IDX PT, R0, R22, RZ, 0x1f ;  /* 0x00001fff16007589 */ /* 0x020e6200000e0000 */
[----:B------:R-:W-:Y:S02]  /*36a0*/  SHF.R.S32.HI R19, RZ, 0x1f, R18 ;  /* 0x0000001fff137819 */ /* 0x000fe40000011412 */
[----:B------:R-:W-:Y:S02]  /*36b0*/  CS2R R86, SRZ ;  /* 0x0000000000567805 */ /* 0x000fe4000001ff00 */
[----:B------:R-:W-:Y:S02]  /*36c0*/  CS2R R24, SRZ ;  /* 0x0000000000187805 */ /* 0x000fe4000001ff00 */
[----:B------:R-:W-:-:S02]  /*36d0*/  CS2R R26, SRZ ;  /* 0x00000000001a7805 */ /* 0x000fc4000001ff00 */
[----:B------:R-:W-:Y:S02]  /*36e0*/  CS2R R28, SRZ ;  /* 0x00000000001c7805 */ /* 0x000fe4000001ff00 */
[----:B------:R-:W-:Y:S02]  /*36f0*/  CS2R R30, SRZ ;  /* 0x00000000001e7805 */ /* 0x000fe4000001ff00 */
[----:B------:R-:W-:Y:S02]  /*3700*/  CS2R R32, SRZ ;  /* 0x0000000000207805 */ /* 0x000fe4000001ff00 */
        /* <DEDUP_REMOVED lines=16> */
[----:B-1----:R-:W-:Y:S01]  /*3810*/  R2UR UR4, R0 ;  /* 0x00000000000472ca */ /* 0x002fe200000e0000 */
[----:B------:R-:W-:Y:S01]  /*3820*/  IMAD.U32 R0, RZ, RZ, UR37 ;  /* 0x00000025ff007e24 */ /* 0x000fe2000f8e00ff */
        /* <DEDUP_REMOVED lines=9> */
[----:B------:R-:W-:Y:S01]  /*38c0*/  CS2R R84, SRZ ;  /* 0x0000000000547805 */ /* 0x000fe2000001ff00 */
[----:B------:R-:W-:-:S04]  /*38d0*/  ULEA.HI UR5, UR4, UR4, URZ, 0x1 ;  /* 0x0000000404057291 */ /* 0x000fc8000f8f083f */
[----:B------:R-:W-:-:S04]  /*38e0*/  ULOP3.LUT UR5, UR5, 0x1e, URZ, 0xc0, !UPT ;  /* 0x0000001e05057892 */ /* 0x000fc8000f8ec03f */
[----:B------:R-:W-:-:S04]  /*38f0*/  UIADD3 UR5, UR4, -UR5, URZ ;  /* 0x8000000504057290 */ /* 0x000fc8000fffe03f */
[----:B------:R-:W-:-:S04]  /*3900*/  ULEA UR5, UR5, UR43, 0xd ;  /* 0x0000002b05057291 */ /* 0x000fc8000f8e683f */
[----:B------:R-:W-:-:S04]  /*3910*/  USHF.R.U32.HI UR5, URZ, 0x4, UR5 ;  /* 0x000000043f057899 */ /* 0x000fc80008011605 */
[----:B------:R-:W-:-:S04]  /*3920*/  ULOP3.LUT UR5, UR5, 0x3fff, URZ, 0xc0, !UPT ;  /* 0x00003fff05057892 */ /* 0x000fc8000f8ec03f */
[----:B------:R-:W-:Y:S01]  /*3930*/  ULOP3.LUT UR8, UR5, 0x10000, URZ, 0xfc, !UPT ;  /* 0x0001000005087892 */ /* 0x000fe2000f8efc3f */
[----:B--2---:R-:W-:-:S13]  /*3940*/  ISETP.GE.AND P0, PT, R5, 0x1, PT ;  /* 0x000000010500780c */ /* 0x004fda0003f06270 */
[----:B------:R-:W-:Y:S05]  /*3950*/  @!P0 BRA `(.L_x_29) ;  /* 0x0000000400488947 */ /* 0x000fea0003800000 */
[----:B------:R-:W-:-:S06]  /*3960*/  UISETP.NE.AND UP0, UPT, UR50, 0x3, UPT ;  /* 0x000000033200788c */ /* 0x000fcc000bf05270 */
[----:B------:R-:W-:-:S13]  /*3970*/  PLOP3.LUT P1, PT, PT, PT, UP0, 0x80, 0x0 ;  /* 0x000000000000781c */ /* 0x000fda0003f2f008 */
[----:B------:R-:W-:Y:S05]  /*3980*/  @!P1 BRA `(.L_x_30) ;  /* 0x0000000000049947 */ /* 0x000fea0003800000 */
[----:B------:R-:W-:Y:S01]  /*3990*/  BPT.TRAP 0x1 ;  /* 0x000000040000795c */ /* 0x000fe20000300000 */
.L_x_30:
[----:B------:R-:W-:Y:S01]  /*39a0*/  ULEA UR4, UR9, UR43, 0x3 ;  /* 0x0000002b09047291 */ /* 0x000fe2000f8e183f */
[----:B------:R-:W-:-:S05]  /*39b0*/  IMAD.U32 R0, RZ, RZ, UR37 ;  /* 0x00000025ff007e24 */ /* 0x000fca000f8e00ff */
[----:B------:R-:W-:-:S04]  /*39c0*/  SHF.L.U32 R0, R0, 0x1f, RZ ;  /* 0x0000001f00007819 */ /* 0x000fc800000006ff */
[----:B------:R1:W2:Y:S01]  /*39d0*/  SYNCS.PHASECHK.TRANS64.TRYWAIT P0, [UR4+0x38480], R0 ;  /* 0x03848000ff0075a7 */ /* 0x0002a20008000144 */
[----:B------:R-:W-:Y:S05]  /*39e0*/  @!P1 BRA `(.L_x_31) ;  /* 0x0000000000049947 */ /* 0x000fea0003800000 */
[----:B------:R-:W-:Y:S01]  /*39f0*/  BPT.TRAP 0x1 ;  /* 0x000000040000795c */ /* 0x000fe20000300000 */
.L_x_31:
[----:B--2---:R-:W-:Y:S05]  /*3a00*/  @P0 BRA `(.L_x_32) ;  /* 0x0000000000080947 */ /* 0x004fea0003800000 */
[----:B------:R-:W2:Y:S02]  /*3a10*/  SYNCS.PHASECHK.TRANS64.TRYWAIT P0, [UR4+0x38480], R0 ;  /* 0x03848000ff0075a7 */ /* 0x000ea40008000144 */
[----:B--2---:R-:W-:Y:S05]  /*3a20*/  @!P0 BRA `(.L_x_33) ;  /* 0x0000008800d48947 */ /* 0x004fea0003800000 */
.L_x_32:
[----:B------:R-:W-:Y:S01]  /*3a30*/  UIADD3 UR4, UR43, 0x18000, URZ ;  /* 0x000180002b047890 */ /* 0x000fe2000fffe03f */
[----:B------:R-:W-:Y:S01]  /*3a40*/  WARPGROUP.ARRIVE ;  /* 0x00000000000079c5 */ /* 0x000fe20000000000 */
[----:B------:R-:W-:Y:S02]  /*3a50*/  ULEA UR11, UR9, UR8, 0xb ;  /* 0x00000008090b7291 */ /* 0x000fe4000f8e583f */
[----:B------:R-:W-:Y:S01]  /*3a60*/  USHF.R.U32.HI UR4, URZ, 0x4, UR4 ;  /* 0x000000043f047899 */ /* 0x000fe20008011604 */
[----:B------:R-:W-:Y:S01]  /*3a70*/  UMOV UR5, 0x40000040 ;  /* 0x4000004000057882 */ /* 0x000fe20000000000 */
[----:B------:R-:W-:Y:S02]  /*3a80*/  UMOV UR7, 0x40000040 ;  /* 0x4000004000077882 */ /* 0x000fe40000000000 */
[----:B------:R-:W-:-:S04]  /*3a90*/  ULOP3.LUT UR4, UR4, 0x3fff, URZ, 0xc0, !UPT ;  /* 0x00003fff04047892 */ /* 0x000fc8000f8ec03f */
[----:B------:R-:W-:-:S04]  /*3aa0*/  ULOP3.LUT UR4, UR4, 0x10000, URZ, 0xfc, !UPT ;  /* 0x0001000004047892 */ /* 0x000fc8000f8efc3f */
[----:B------:R-:W-:-:S03]  /*3ab0*/  ULEA UR10, UR9, UR4, 0xb ;  /* 0x00000004090a7291 */ /* 0x000fc6000f8e583f */
[----:B------:R-:W-:-:S04]  /*3ac0*/  UMOV UR4, UR11 ;  /* 0x0000000b00047c82 */ /* 0x000fc80008000000 */
[----:B------:R-:W-:Y:S02]  /*3ad0*/  UMOV UR6, UR10 ;  /* 0x0000000a00067c82 */ /* 0x000fe40008000000 */
[----:B------:R-:W-:Y:S01]  /*3ae0*/  HGMMA.64x128x16.F32 R24, gdesc[UR4], RZ, !UPT, gsb0 ;  /* 0x01e00000041879f0 */ /* 0x000fe2000c0008ff */
[----:B------:R-:W-:Y:S02]  /*3af0*/  UIADD3 UR4, UR11, 0x2, URZ ;  /* 0x000000020b047890 */ /* 0x000fe4000fffe03f */
[----:B------:R-:W-:Y:S01]  /*3b00*/  UIADD3 UR6, UR10, 0x2, URZ ;  /* 0x000000020a067890 */ /* 0x000fe2000fffe03f */
[----:B------:R-:W-:Y:S01]  /*3b10*/  UMOV UR5, 0x40000040 ;  /* 0x4000004000057882 */ /* 0x000fe20000000000 */
[----:B------:R-:W-:Y:S01]  /*3b20*/  UMOV UR7, 0x40000040 ;  /* 0x4000004000077882 */ /* 0x000fe20000000000 */
[----:B------:R-:W-:Y:S02]  /*3b30*/  WARPGROUP.DEPBAR.LE gsb0, 0x0 ;  /* 0x00008000000079c5 */ /* 0x000fe40000010000 */
[----:B------:R-:W-:-:S06]  /*3b40*/  WARPGROUP.ARRIVE ;  /* 0x00000000000079c5 */ /* 0x000fcc0000000000 */
[----:B------:R-:W-:Y:S01]  /*3b50*/  HGMMA.64x128x16.F32 R24, gdesc[UR4], R24, gsb0 ;  /* 0x01e00000041879f0 */ /* 0x000fe20008000818 */
        /* <DEDUP_REMOVED lines=39> */
[----:B------:R-:W-:Y:S01]  /*3dd0*/  UIADD3 UR11, UR9, 0x1, URZ ;  /* 0x00000001090b7890 */ /* 0x000fe2000fffe03f */
[----:B------:R-:W-:-:S03]  /*3de0*/  UMOV UR10, 0x1 ;  /* 0x00000001000a7882 */ /* 0x000fc60000000000 */
[----:B------:R-:W-:-:S04]  /*3df0*/  UISETP.NE.AND UP0, UPT, UR11, 0x3, UPT ;  /* 0x000000030b00788c */ /* 0x000fc8000bf05270 */
[----:B------:R-:W-:Y:S01]  /*3e00*/  USEL UR11, UR11, URZ, UP0 ;  /* 0x0000003f0b0b7287 */ /* 0x000fe20008000000 */
[----:B------:R-:W-:Y:S02]  /*3e10*/  WARPGROUP.DEPBAR.LE gsb0, 0x0 ;  /* 0x00008000000079c5 */ /* 0x000fe40000010000 */
[----:B------:R-:W-:-:S06]  /*3e20*/  WARPGROUP.ARRIVE ;  /* 0x00000000000079c5 */ /* 0x000fcc0000000000 */
[----:B------:R-:W-:Y:S01]  /*3e30*/  HGMMA.64x128x16.F32 R24, gdesc[UR4], R24, gsb0 ;  /* 0x01e00000041879f0 */ /* 0x000fe20008000818 */
[----:B------:R-:W-:-:S04]  /*3e40*/  USEL UR4, URZ, 0x1, UP0 ;  /* 0x000000013f047887 */ /* 0x000fc80008000000 */
[----:B------:R-:W-:-:S06]  /*3e50*/  ULOP3.LUT UR4, UR37, UR4, URZ, 0x3c, !UPT ;  /* 0x0000000425047292 */ /* 0x000fcc000f8e3c3f */
[----:B-12---:R-:W-:Y:S01]  /*3e60*/  IMAD.U32 R0, RZ, RZ, UR4 ;  /* 0x00000004ff007e24 */ /* 0x006fe2000f8e00ff */
[----:B------:R-:W-:-:S06]  /*3e70*/  WARPGROUP.DEPBAR.LE gsb0, 0x0 ;  /* 0x00008000000079c5 */ /* 0x000fcc0000010000 */
.L_x_29:
[----:B------:R-:W-:-:S05]  /*3e80*/  VIADD R2, R5, 0x7f ;  /* 0x0000007f05027836 */ /* 0x000fca0000000000 */
[----:B------:R-:W-:-:S04]  /*3e90*/  SHF.R.S32.HI R3, RZ, 0x1f, R2 ;  /* 0x0000001fff037819 */ /* 0x000fc80000011402 */
[----:B------:R-:W-:-:S04]  /*3ea0*/  LEA.HI R3, R3, R2, RZ, 0x7 ;  /* 0x0000000203037211 */ /* 0x000fc800078f38ff */
[----:B------:R-:W-:-:S04]  /*3eb0*/  SHF.R.S32.HI R3, RZ, 0x7, R3 ;  /* 0x00000007ff037819 */ /* 0x000fc80000011403 */
[----:B------:R-:W-:-:S05]  /*3ec0*/  VIMNMX R2, R3, 0x1, PT ;  /* 0x0000000103027848 */ /* 0x000fca0003fe0100 */
[----:B------:R-:W-:-:S05]  /*3ed0*/  IMAD.IADD R6, R3, 0x1, -R2 ;  /* 0x0000000103067824 */ /* 0x000fca00078e0a02 */
[----:B------:R-:W-:-:S13]  /*3ee0*/  ISETP.GE.AND P0, PT, R6, 0x1, PT ;  /* 0x000000010600780c */ /* 0x000fda0003f06270 */
[----:B------:R-:W-:Y:S05]  /*3ef0*/  @!P0 BRA `(.L_x_34) ;  /* 0x0000000400888947 */ /* 0x000fea0003800000 */
[----:B------:R-:W-:Y:S01]  /*3f00*/  IMAD.MOV.U32 R2, RZ, RZ, R6 ;  /* 0x000000ffff027224 */ /* 0x000fe200078e0006 */
[----:B------:R-:W-:-:S06]  /*3f10*/  UMOV UR12, UR9 ;  /* 0x00000009000c7c82 */ /* 0x000fcc0008000000 */
.L_x_41:
[----:B------:R-:W-:-:S06]  /*3f20*/  UISETP.NE.AND UP0, UPT, UR50, 0x3, UPT ;  /* 0x000000033200788c */ /* 0x000fcc000bf05270 */
[----:B------:R-:W-:-:S13]  /*3f30*/  PLOP3.LUT P1, PT, PT, PT, UP0, 0x80, 0x0 ;  /* 0x000000000000781c */ /* 0x000fda0003f2f008 */
[----:B-12---:R-:W-:Y:S05]  /*3f40*/  @!P1 BRA `(.L_x_35) ;  /* 0x0000000000049947 */ /* 0x006fea0003800000 */
[----:B------:R-:W-:Y:S01]  /*3f50*/  BPT.TRAP 0x1 ;  /* 0x000000040000795c */ /* 0x000fe20000300000 */
.L_x_35:
[----:B------:R-:W-:Y:S01]  /*3f60*/  ULEA UR4, UR11, UR43, 0x3 ;  /* 0x0000002b0b047291 */ /* 0x000fe2000f8e183f */
[----:B------:R-:W-:-:S08]  /*3f70*/  SHF.L.U32 R3, R0, 0x1f, RZ ;  /* 0x0000001f00037819 */ /* 0x000fd000000006ff */
[----:B------:R1:W2:Y:S01]  /*3f80*/  SYNCS.PHASECHK.TRANS64.TRYWAIT P0, [UR4+0x38480], R3 ;  /* 0x03848003ff0075a7 */ /* 0x0002a20008000144 */
[----:B------:R-:W-:Y:S05]  /*3f90*/  @!P1 BRA `(.L_x_36) ;  /* 0x0000000000049947 */ /* 0x000fea0003800000 */
[----:B------:R-:W-:Y:S01]  /*3fa0*/  BPT.TRAP 0x1 ;  /* 0x000000040000795c */ /* 0x000fe20000300000 */
.L_x_36:
[----:B--2---:R-:W-:Y:S05]  /*3fb0*/  @P0 BRA `(.L_x_37) ;  /* 0x0000000000080947 */ /* 0x004fea0003800000 */
[----:B------:R-:W2:Y:S02]  /*3fc0*/  SYNCS.PHASECHK.TRANS64.TRYWAIT P0, [UR4+0x38480], R3 ;  /* 0x03848003ff0075a7 */ /* 0x000ea40008000144 */
[----:B--2---:R-:W-:Y:S05]  /*3fd0*/  @!P0 BRA `(.L_x_38) ;  /* 0x0000008400808947 */ /* 0x004fea0003800000 */
.L_x_37:
[----:B------:R-:W-:Y:S01]  /*3fe0*/  UIADD3 UR4, UR43, 0x18000, URZ ;  /* 0x000180002b047890 */ /* 0x000fe2000fffe03f */
[----:B------:R-:W-:Y:S01]  /*3ff0*/  WARPGROUP.ARRIVE ;  /* 0x00000000000079c5 */ /* 0x000fe20000000000 */
[----:B------:R-:W-:Y:S02]  /*4000*/  UISETP.NE.U32.AND UP0, UPT, UR10, URZ, UPT ;  /* 0x0000003f0a00728c */ /* 0x000fe4000bf05070 */
[----:B------:R-:W-:Y:S02]  /*4010*/  USHF.R.U32.HI UR4, URZ, 0x4, UR4 ;  /* 0x000000043f047899 */ /* 0x000fe40008011604 */
[----:B------:R-:W-:Y:S02]  /*4020*/  ULEA UR14, UR11, UR8, 0xb ;  /* 0x000000080b0e7291 */ /* 0x000fe4000f8e583f */
[----:B------:R-:W-:Y:S01]  /*4030*/  ULOP3.LUT UR4, UR4, 0x3fff, URZ, 0xc0, !UPT ;  /* 0x00003fff04047892 */ /* 0x000fe2000f8ec03f */
[----:B------:R-:W-:Y:S01]  /*4040*/  UMOV UR5, 0x40000040 ;  /* 0x4000004000057882 */ /* 0x000fe20000000000 */
[----:B------:R-:W-:-:S02]  /*4050*/  UMOV UR7, 0x40000040 ;  /* 0x4000004000077882 */ /* 0x000fc40000000000 */
[----:B------:R-:W-:-:S04]  /*4060*/  ULOP3.LUT UR4, UR4, 0x10000, URZ, 0xfc, !UPT ;  /* 0x0001000004047892 */ /* 0x000fc8000f8efc3f */
[----:B------:R-:W-:-:S03]  /*4070*/  ULEA UR13, UR11, UR4, 0xb ;  /* 0x000000040b0d7291 */ /* 0x000fc6000f8e583f */
[----:B------:R-:W-:-:S04]  /*4080*/  UMOV UR4, UR14 ;  /* 0x0000000e00047c82 */ /* 0x000fc80008000000 */
[----:B------:R-:W-:Y:S02]  /*4090*/  UMOV UR6, UR13 ;  /* 0x0000000d00067c82 */ /* 0x000fe40008000000 */
[----:B------:R-:W-:Y:S01]  /*40a0*/  HGMMA.64x128x16.F32 R24, gdesc[UR4], R24, UP0, gsb0 ;  /* 0x01e00000041879f0 */ /* 0x000fe2000b800818 */
[----:B------:R-:W-:Y:S02]  /*40b0*/  UIADD3 UR4, UR14, 0x2, URZ ;  /* 0x000000020e047890 */ /* 0x000fe4000fffe03f */
[----:B------:R-:W-:Y:S01]  /*40c0*/  UIADD3 UR6, UR13, 0x2, URZ ;  /* 0x000000020d067890 */ /* 0x000fe2000fffe03f */
[----:B------:R-:W-:Y:S01]  /*40d0*/  UMOV UR5, 0x40000040 ;  /* 0x4000004000057882 */ /* 0x000fe20000000000 */
[----:B------:R-:W-:Y:S01]  /*40e0*/  UMOV UR7, 0x40000040 ;  /* 0x4000004000077882 */ /* 0x000fe20000000000 */
[----:B------:R-:W-:Y:S02]  /*40f0*/  WARPGROUP.DEPBAR.LE gsb0, 0x0 ;  /* 0x00008000000079c5 */ /* 0x000fe40000010000 */
[----:B------:R-:W-:-:S06]  /*4100*/  WARPGROUP.ARRIVE ;  /* 0x00000000000079c5 */ /* 0x000fcc0000000000 */
        /* <DEDUP_REMOVED lines=42> */
[----:B------:R-:W-:Y:S03]  /*43b0*/  HGMMA.64x128x16.F32 R24, gdesc[UR4], R24, UP0, gsb0 ;  /* 0x01e00000041879f0 */ /* 0x000fe6000b800818 */
[----:B------:R-:W-:Y:S02]  /*43c0*/  WARPGROUP.DEPBAR.LE gsb0, 0x0 ;  /* 0x00008000000079c5 */ /* 0x000fe40000010000 */
[----:B------:R-:W-:Y:S05]  /*43d0*/  @!P1 BRA `(.L_x_39) ;  /* 0x0000000000049947 */ /* 0x000fea0003800000 */
[----:B------:R-:W-:Y:S01]  /*43e0*/  BPT.TRAP 0x1 ;  /* 0x000000040000795c */ /* 0x000fe20000300000 */
.L_x_39:
[----:B------:R-:W-:Y:S02]  /*43f0*/  UISETP.GT.U32.AND UP0, UPT, UR52, 0x1, UPT ;  /* 0x000000013400788c */ /* 0x000fe4000bf04070 */
[----:B------:R-:W-:-:S04]  /*4400*/  ULEA UR4, UR12, UR43, 0x3 ;  /* 0x0000002b0c047291 */ /* 0x000fc8000f8e183f */
[----:B------:R-:W-:Y:S01]  /*4410*/  UIADD3 UR4, UR4, 0x38498, URZ ;  /* 0x0003849804047890 */ /* 0x000fe2000fffe03f */
[----:B------:R-:W-:-:S03]  /*4420*/  PLOP3.LUT P0, PT, PT, PT, UP0, 0x80, 0x0 ;  /* 0x000000000000781c */ /* 0x000fc60003f0f008 */
[----:B------:R-:W-:-:S09]  /*4430*/  UPRMT UR4, URZ, 0x654, UR4 ;  /* 0x000006543f047896 */ /* 0x000fd20008000004 */
[----:B------:R-:W-:Y:S01]  /*4440*/  SYNCS.ARRIVE.TRANS64.RED.A1T0 RZ, [UR4], RZ ;  /* 0x000000ffffff79a7 */ /* 0x000fe20008100404 */
[----:B------:R-:W-:Y:S05]  /*4450*/  @P0 BRA `(.L_x_40) ;  /* 0x0000000000040947 */ /* 0x000fea0003800000 */
[----:B------:R-:W-:Y:S01]  /*4460*/  BPT.TRAP 0x1 ;  /* 0x000000040000795c */ /* 0x000fe20000300000 */
.L_x_40:
[----:B------:R-:W-:Y:S01]  /*4470*/  UIADD3 UR11, UR11, 0x1, URZ ;  /* 0x000000010b0b7890 */ /* 0x000fe2000fffe03f */
[C---:B------:R-:W-:Y:S01]  /*4480*/  ISETP.GT.AND P0, PT, R2.reuse, 0x1, PT ;  /* 0x000000010200780c */ /* 0x040fe20003f04270 */
[----:B------:R-:W-:Y:S01]  /*4490*/  UIADD3 UR12, UR12, 0x1, URZ ;  /* 0x000000010c0c7890 */ /* 0x000fe2000fffe03f */
[----:B------:R-:W-:Y:S01]  /*44a0*/  VIADD R2, R2, 0xffffffff ;  /* 0xffffffff02027836 */ /* 0x000fe20000000000 */
[----:B------:R-:W-:Y:S02]  /*44b0*/  UISETP.NE.AND UP0, UPT, UR11, 0x3, UPT ;  /* 0x000000030b00788c */ /* 0x000fe4000bf05270 */
[----:B------:R-:W-:Y:S02]  /*44c0*/  UISETP.NE.AND UP1, UPT, UR12, 0x3, UPT ;  /* 0x000000030c00788c */ /* 0x000fe4000bf25270 */
[----:B------:R-:W-:Y:S02]  /*44d0*/  USEL UR4, URZ, 0x1, UP0 ;  /* 0x000000013f047887 */ /* 0x000fe40008000000 */
[----:B------:R-:W-:-:S02]  /*44e0*/  USEL UR11, UR11, URZ, UP0 ;  /* 0x0000003f0b0b7287 */ /* 0x000fc40008000000 */
[----:B------:R-:W-:Y:S02]  /*44f0*/  USEL UR12, UR12, URZ, UP1 ;  /* 0x0000003f0c0c7287 */ /* 0x000fe40008800000 */
[----:B------:R-:W-:Y:S01]  /*4500*/  LOP3.LUT R0, R0, UR4, RZ, 0x3c, !PT ;  /* 0x0000000400007c12 */ /* 0x000fe2000f8e3cff */
[----:B------:R-:W-:Y:S09]  /*4510*/  @P0 BRA `(.L_x_41) ;  /* 0xfffffff800800947 */ /* 0x000ff2000383ffff */
.L_x_34:
[----:B------:R-:W-:-:S13]  /*4520*/  ISETP.GE.AND P0, PT, R5, 0x1, PT ;  /* 0x000000010500780c */ /* 0x000fda0003f06270 */
[----:B------:R-:W-:Y:S05]  /*4530*/  @!P0 BRA `(.L_x_42) ;  /* 0x0000000000408947 */ /* 0x000fea0003800000 */
[----:B------:R-:W-:-:S06]  /*4540*/  UISETP.NE.AND UP0, UPT, UR50, 0x3, UPT ;  /* 0x000000033200788c */ /* 0x000fcc000bf05270 */
[----:B------:R-:W-:-:S13]  /*4550*/  PLOP3.LUT P0, PT, PT, PT, UP0, 0x80, 0x0 ;  /* 0x000000000000781c */ /* 0x000fda0003f0f008 */
[----:B------:R-:W-:Y:S05]  /*4560*/  @!P0 BRA `(.L_x_43) ;  /* 0x0000000000048947 */ /* 0x000fea0003800000 */
[----:B------:R-:W-:Y:S01]  /*4570*/  BPT.TRAP 0x1 ;  /* 0x000000040000795c */ /* 0x000fe20000300000 */
.L_x_43:
[----:B------:R-:W-:Y:S01]  /*4580*/  VIADD R0, R6, UR9 ;  /* 0x0000000906007c36 */ /* 0x000fe20008000000 */
[----:B------:R-:W-:-:S03]  /*4590*/  UISETP.GT.U32.AND UP0, UPT, UR52, 0x1, UPT ;  /* 0x000000013400788c */ /* 0x000fc6000bf04070 */
[----:B-12---:R-:W-:-:S03]  /*45a0*/  IMAD.WIDE.U32 R2, R0, -0x55555555, RZ ;  /* 0xaaaaaaab00027825 */ /* 0x006fc600078e00ff */
[----:B------:R-:W-:Y:S02]  /*45b0*/  PLOP3.LUT P0, PT, PT, PT, UP0, 0x80, 0x0 ;  /* 0x000000000000781c */ /* 0x000fe40003f0f008 */
[----:B------:R-:W-:-:S05]  /*45c0*/  SHF.R.U32.HI R3, RZ, 0x1, R3 ;  /* 0x00000001ff037819 */ /* 0x000fca0000011603 */
[----:B------:R-:W-:-:S05]  /*45d0*/  IMAD R0, R3, -0x3, R0 ;  /* 0xfffffffd03007824 */ /* 0x000fca00078e0200 */
[----:B------:R-:W-:-:S05]  /*45e0*/  LEA R0, R0, UR43, 0x3 ;  /* 0x0000002b00007c11 */ /* 0x000fca000f8e18ff */
[----:B------:R-:W-:-:S05]  /*45f0*/  VIADD R0, R0, 0x38498 ;  /* 0x0003849800007836 */ /* 0x000fca0000000000 */
[----:B------:R-:W-:-:S04]  /*4600*/  PRMT R0, RZ, 0x654, R0 ;  /* 0x00000654ff007816 */ /* 0x000fc80000000000 */
[----:B------:R3:W-:Y:S01]  /*4610*/  SYNCS.ARRIVE.TRANS64.RED.A1T0 RZ, [R0+URZ], RZ ;  /* 0x000000ff00ff79a7 */ /* 0x0007e2000810043f */
[----:B------:R-:W-:Y:S05]  /*4620*/  @P0 BRA `(.L_x_42) ;  /* 0x0000000000040947 */ /* 0x000fea0003800000 */
[----:B------:R-:W-:Y:S01]  /*4630*/  BPT.TRAP 0x1 ;  /* 0x000000040000795c */ /* 0x000fe20000300000 */
.L_x_42:
[----:B------:R-:W-:Y:S02]  /*4640*/  R2UR UR4, R5 ;  /* 0x00000000050472ca */ /* 0x000fe400000e0000 */
[----:B------:R-:W-:Y:S02]  /*4650*/  R2UR UR45, R16 ;  /* 0x00000000102d72ca */ /* 0x000fe400000e0000 */
[----:B------:R-:W-:Y:S02]  /*4660*/  R2UR UR46, R17 ;  /* 0x00000000112e72ca */ /* 0x000fe400000e0000 */
[----:B------:R-:W-:-:S07]  /*4670*/  LOP3.LUT P0, RZ, R4, 0xff, RZ, 0xc0, !PT ;  /* 0x000000ff04ff7812 */ /* 0x000fce000780c0ff */
[----:B------:R-:W-:Y:S02]  /*4680*/  UIADD3 UR4, UR4, 0x7f, URZ ;  /* 0x0000007f04047890 */ /* 0x000fe4000fffe03f */
[----:B------:R-:W-:Y:S02]  /*4690*/  USHF.L.U32 UR45, UR45, 0x7, URZ ;  /* 0x000000072d2d7899 */ /* 0x000fe4000800063f */
[----:B------:R-:W-:Y:S02]  /*46a0*/  USHF.R.S32.HI UR5, URZ, 0x1f, UR4 ;  /* 0x0000001f3f057899 */ /* 0x000fe40008011404 */
[----:B------:R-:W-:Y:S02]  /*46b0*/  USHF.L.U32 UR46, UR46, 0x7, URZ ;  /* 0x000000072e2e7899 */ /* 0x000fe4000800063f */
[----:B------:R-:W-:Y:S02]  /*46c0*/  ULEA.HI UR5, UR5, UR4, URZ, 0x7 ;  /* 0x0000000405057291 */ /* 0x000fe4000f8f383f */
[----:B------:R-:W-:-:S02]  /*46d0*/  UIADD3 UR4, UR43, 0x30000, URZ ;  /* 0x000300002b047890 */ /* 0x000fc4000fffe03f */
[----:B------:R-:W-:Y:S02]  /*46e0*/  USHF.R.S32.HI UR5, URZ, 0x7, UR5 ;  /* 0x000000073f057899 */ /* 0x000fe40008011405 */
[----:B------:R-:W-:Y:S02]  /*46f0*/  ULOP3.LUT UP2, URZ, UR4, 0x3ff, URZ, 0xc0, !UPT ;  /* 0x000003ff043f7892 */ /* 0x000fe4000f84c03f */
[----:B------:R-:W-:Y:S02]  /*4700*/  UIADD3 UR60, UR5, UR9, URZ ;  /* 0x00000009053c7290 */ /* 0x000fe4000fffe03f */
[----:B------:R-:W-:Y:S02]  /*4710*/  UISETP.GE.U32.AND UP1, UPT, UR5, 0x3, UPT ;  /* 0x000000030500788c */ /* 0x000fe4000bf26070 */
[----:B------:R-:W-:Y:S01]  /*4720*/  UISETP.GT.U32.AND UP0, UPT, UR60, 0x2, UPT ;  /* 0x000000023c00788c */ /* 0x000fe2000bf04070 */
[----:B------:R-:W-:-:S03]  /*4730*/  PLOP3.LUT P1, PT, PT, PT, UP2, 0x80, 0x0 ;  /* 0x000000000000781c */ /* 0x000fc60003f2f028 */
[----:B------:R-:W-:-:S04]  /*4740*/  UISETP.LT.U32.AND UP0, UPT, UR5, 0x3, UP0 ;  /* 0x000000030500788c */ /* 0x000fc80008701070 */
[----:B------:R-:W-:Y:S02]  /*4750*/  USEL UR6, URZ, 0x1, !UP0 ;  /* 0x000000013f067887 */ /* 0x000fe4000c000000 */
[----:B------:R-:W-:Y:S02]  /*4760*/  @UP1 UIMAD.WIDE.U32 UR4, UR60, -0x55555555, URZ ;  /* 0xaaaaaaab3c0418a5 */ /* 0x000fe4000f8e003f */
[----:B------:R-:W-:Y:S02]  /*4770*/  ULOP3.LUT UR37, UR37, UR6, URZ, 0x3c, !UPT ;  /* 0x0000000625257292 */ /* 0x000fe4000f8e3c3f */
[----:B------:R-:W-:-:S04]  /*4780*/  @UP1 USHF.R.U32.HI UR4, URZ, 0x1, UR5 ;  /* 0x000000013f041899 */ /* 0x000fc80008011605 */
[----:B------:R-:W-:Y:S01]  /*4790*/  @UP1 ULOP3.LUT UR37, UR37, 0x1, UR4, 0x78, !UPT ;  /* 0x0000000125251892 */ /* 0x000fe2000f8e7804 */
[----:B------:R-:W-:Y:S11]  /*47a0*/  @!P0 BRA `(.L_x_44) ;  /* 0x00000000000c8947 */ /* 0x000ff60003800000 */
[----:B------:R-:W-:-:S04]  /*47b0*/  DEPBAR {5,4,3,2,1,0} ;  /* 0x0000003f0000791a */ /* 0x000fc80000000000 */
[----:B------:R4:W-:Y:S02]  /*47c0*/  UTMACCTL.IV [UR58] ;  /* 0x000000003a0079b9 */ /* 0x0009e40008000000 */
[----:B----4-:R-:W-:Y:S01]  /*47d0*/  NOP ;  /* 0x0000000000007918 */ /* 0x010fe20000000000 */
.L_x_44:
[----:B------:R-:W-:Y:S05]  /*47e0*/  @!P1 BRA `(.L_x_45) ;  /* 0x00000000007c9947 */ /* 0x000fea0003800000 */
[----:B------:R-:W-:Y:S01]  /*47f0*/  MOV R2, 0x0 ;  /* 0x0000000000027802 */ /* 0x000fe20000000f00 */
[----:B------:R-:W-:Y:S01]  /*4800*/  ULDC.64 UR4, c[0x4][0x68] ;  /* 0x01001a0000047ab9 */ /* 0x000fe20000000a00 */
[----:B------:R-:W-:Y:S01]  /*4810*/  ULDC.64 UR6, c[0x4][0x8] ;  /* 0x0100020000067ab9 */ /* 0x000fe20000000a00 */
[----:B------:R-:W-:Y:S01]  /*4820*/  IMAD.U32 R4, RZ, RZ, UR4 ;  /* 0x00000004ff047e24 */ /* 0x000fe2000f8e00ff */
[----:B------:R4:W1:Y:S01]  /*4830*/  LDC.64 R14, c[0x4][R2] ;  /* 0x01000000020e7b82 */ /* 0x0008620000000a00 */
[----:B------:R-:W-:Y:S01]  /*4840*/  IMAD.U32 R5, RZ, RZ, UR5 ;  /* 0x00000005ff057e24 */ /* 0x000fe2000f8e00ff */
[----:B------:R-:W-:Y:S01]  /*4850*/  ULDC.64 UR4, c[0x4][0x70] ;  /* 0x01001c0000047ab9 */ /* 0x000fe20000000a00 */
[----:B------:R-:W-:Y:S02]  /*4860*/  IMAD.U32 R10, RZ, RZ, UR6 ;  /* 0x00000006ff0a7e24 */ /* 0x000fe4000f8e00ff */
[----:B------:R-:W-:Y:S02]  /*4870*/  IMAD.U32 R6, RZ, RZ, UR4 ;  /* 0x00000004ff067e24 */ /* 0x000fe4000f8e00ff */
[----:B------:R-:W-:-:S02]  /*4880*/  IMAD.U32 R7, RZ, RZ, UR5 ;  /* 0x00000005ff077e24 */ /* 0x000fc4000f8e00ff */
[----:B------:R-:W-:Y:S02]  /*4890*/  IMAD.U32 R11, RZ, RZ, UR7 ;  /* 0x00000007ff0b7e24 */ /* 0x000fe4000f8e00ff */
[----:B--2---:R-:W-:Y:S02]  /*48a0*/  IMAD.MOV.U32 R8, RZ, RZ, 0x70 ;  /* 0x00000070ff087424 */ /* 0x004fe400078e00ff */
[----:B------:R-:W-:Y:S02]  /*48b0*/  IMAD.MOV.U32 R12, RZ, RZ, 0x1 ;  /* 0x00000001ff0c7424 */ /* 0x000fe400078e00ff */
[----:B----4-:R-:W-:-:S07]  /*48c0*/  IMAD.MOV.U32 R13, RZ, RZ, RZ ;  /* 0x000000ffff0d7224 */ /* 0x010fce00078e00ff */
[----:B------:R-:W-:-:S07]  /*48d0*/  LEPC R20, `(.L_x_46) ;  /* 0x000000001014794e */ /* 0x000fce0000000000 */
[----:B-1-3--:R-:W-:Y:S05]  /*48e0*/  CALL.ABS.NOINC R14 ;  /* 0x000000000e007343 */ /* 0x00afea0003c00000 */
.L_x_46:
[----:B------:R-:W1:Y:S01]  /*48f0*/  LDC.64 R2, c[0x4][R2] ;  /* 0x0100000002027b82 */ /* 0x000e620000000a00 */
[----:B------:R-:W-:Y:S01]  /*4900*/  ULDC.64 UR4, c[0x4][0x68] ;  /* 0x01001a0000047ab9 */ /* 0x000fe20000000a00 */
[----:B------:R-:W-:Y:S01]  /*4910*/  ULDC.64 UR6, c[0x4][0x8] ;  /* 0x0100020000067ab9 */ /* 0x000fe20000000a00 */
[----:B------:R-:W-:Y:S02]  /*4920*/  IMAD.U32 R4, RZ, RZ, UR4 ;  /* 0x00000004ff047e24 */ /* 0x000fe4000f8e00ff */
[----:B------:R-:W-:Y:S01]  /*4930*/  IMAD.U32 R5, RZ, RZ, UR5 ;  /* 0x00000005ff057e24 */ /* 0x000fe2000f8e00ff */
[----:B------:R-:W-:Y:S01]  /*4940*/  ULDC.64 UR4, c[0x4][0x70] ;  /* 0x01001c0000047ab9 */ /* 0x000fe20000000a00 */
[----:B------:R-:W-:Y:S02]  /*4950*/  IMAD.U32 R10, RZ, RZ, UR6 ;  /* 0x00000006ff0a7e24 */ /* 0x000fe4000f8e00ff */
[----:B------:R-:W-:Y:S02]  /*4960*/  IMAD.U32 R6, RZ, RZ, UR4 ;  /* 0x00000004ff067e24 */ /* 0x000fe4000f8e00ff */
[----:B------:R-:W-:-:S02]  /*4970*/  IMAD.U32 R7, RZ, RZ, UR5 ;  /* 0x00000005ff077e24 */ /* 0x000fc4000f8e00ff */
[----:B------:R-:W-:Y:S02]  /*4980*/  IMAD.U32 R11, RZ, RZ, UR7 ;  /* 0x00000007ff0b7e24 */ /* 0x000fe4000f8e00ff */
[----:B------:R-:W-:Y:S02]  /*4990*/  IMAD.MOV.U32 R8, RZ, RZ, 0x70 ;  /* 0x00000070ff087424 */ /* 0x000fe400078e00ff */
[----:B------:R-:W-:Y:S02]  /*49a0*/  IMAD.MOV.U32 R12, RZ, RZ, 0x1 ;  /* 0x00000001ff0c7424 */ /* 0x000fe400078e00ff */
[----:B------:R-:W-:-:S07]  /*49b0*/  IMAD.MOV.U32 R13, RZ, RZ, RZ ;  /* 0x000000ffff0d7224 */ /* 0x000fce00078e00ff */
[----:B------:R-:W-:-:S07]  /*49c0*/  LEPC R20, `(.L_x_45) ;  /* 0x000000001014794e */ /* 0x000fce0000000000 */
[----:B-1----:R-:W-:Y:S05]  /*49d0*/  CALL.ABS.NOINC R2 ;  /* 0x0000000002007343 */ /* 0x002fea0003c00000 */
.L_x_45:
[----:B------:R-:W-:Y:S02]  /*49e0*/  ULDC.64 UR4, c[0x0][0x590] ;  /* 0x0001640000047ab9 */ /* 0x000fe40000000a00 */
[----:B------:R-:W-:-:S04]  /*49f0*/  ISETP.NE.U32.AND P0, PT, RZ, UR4, PT ;  /* 0x00000004ff007c0c */ /* 0x000fc8000bf05070 */
[----:B------:R-:W-:-:S13]  /*4a00*/  ISETP.NE.AND.EX P0, PT, RZ, UR5, PT, P0 ;  /* 0x00000005ff007c0c */ /* 0x000fda000bf05300 */
[----:B------:R-:W-:Y:S05]  /*4a10*/  @!P0 BRA `(.L_x_47) ;  /* 0x0000000000148947 */ /* 0x000fea0003800000 */
[----:B------:R-:W-:-:S04]  /*4a20*/  LEA R2, P0, R18, UR4, 0x3 ;  /* 0x0000000412027c11 */ /* 0x000fc8000f8018ff */
[----:B-12---:R-:W-:-:S06]  /*4a30*/  LEA.HI.X R3, R18, UR5, R19, 0x3, P0 ;  /* 0x0000000512037c11 */ /* 0x006fcc00080f1c13 */
[----:B------:R-:W3:Y:S04]  /*4a40*/  LDG.E.64 R2, desc[UR56][R2.64] ;  /* 0x0000003802027981 */ /* 0x000ee8000c1e1b00 */
[----:B---3--:R1:W5:Y:S01]  /*4a50*/  LD.E R0, desc[UR56][R2.64] ;  /* 0x0000003802007980 */ /* 0x008362000c101900 */
[----:B------:R-:W-:Y:S05]  /*4a60*/  BRA `(.L_x_48) ;  /* 0x0000000000307947 */ /* 0x000fea0003800000 */
.L_x_47:
[----:B------:R-:W-:Y:S02]  /*4a70*/  ULDC.64 UR4, c[0x0][0x588] ;  /* 0x0001620000047ab9 */ /* 0x000fe40000000a00 */
[----:B------:R-:W-:-:S04]  /*4a80*/  ISETP.NE.U32.AND P0, PT, RZ, UR4, PT ;  /* 0x00000004ff007c0c */ /* 0x000fc8000bf05070 */
[----:B------:R-:W-:-:S13]  /*4a90*/  ISETP.NE.AND.EX P0, PT, RZ, UR5, PT, P0 ;  /* 0x00000005ff007c0c */ /* 0x000fda000bf05300 */
[----:B------:R-:W-:Y:S05]  /*4aa0*/  @!P0 BRA `(.L_x_49) ;  /* 0x0000000000188947 */ /* 0x000fea0003800000 */
[----:B-12---:R-:W1:Y:S01]  /*4ab0*/  LDC.64 R2, c[0x0][0x588] ;  /* 0x00016200ff027b82 */ /* 0x006e620000000a00 */
[----:B------:R-:W-:Y:S02]  /*4ac0*/  ULDC UR4, c[0x0][0x598] ;  /* 0x0001660000047ab9 */ /* 0x000fe40000000800 */
[----:B------:R-:W-:-:S04]  /*4ad0*/  IMAD R5, R18, UR4, RZ ;  /* 0x0000000412057c24 */ /* 0x000fc8000f8e02ff */
[----:B-1----:R-:W-:-:S05]  /*4ae0*/  IMAD.WIDE R2, R5, 0x4, R2 ;  /* 0x0000000405027825 */ /* 0x002fca00078e0202 */
[----:B---3--:R2:W5:Y:S01]  /*4af0*/  LDG.E R0, desc[UR56][R2.64] ;  /* 0x0000003802007981 */ /* 0x008562000c1e1900 */
[----:B------:R-:W-:Y:S05]  /*4b00*/  BRA `(.L_x_48) ;  /* 0x0000000000087947 */ /* 0x000fea0003800000 */
.L_x_49:
[----:B------:R-:W-:Y:S02]  /*4b10*/  ULDC UR4, c[0x0][0x580] ;  /* 0x0001600000047ab9 */ /* 0x000fe40000000800 */
[----:B---3--:R-:W-:-:S07]  /*4b20*/  IMAD.U32 R0, RZ, RZ, UR4 ;  /* 0x00000004ff007e24 */ /* 0x008fce000f8e00ff */
.L_x_48:
[----:B------:R-:W-:Y:S02]  /*4b30*/  ULDC.64 UR4, c[0x0][0x5b8] ;  /* 0x00016e0000047ab9 */ /* 0x000fe40000000a00 */
[----:B------:R-:W-:-:S04]  /*4b40*/  ISETP.NE.U32.AND P0, PT, RZ, UR4, PT ;  /* 0x00000004ff007c0c */ /* 0x000fc8000bf05070 */
[----:B------:R-:W-:-:S13]  /*4b50*/  ISETP.NE.AND.EX P0, PT, RZ, UR5, PT, P0 ;  /* 0x00000005ff007c0c */ /* 0x000fda000bf05300 */
[----:B------:R-:W-:Y:S05]  /*4b60*/  @!P0 BRA `(.L_x_50) ;  /* 0x0000000000148947 */ /* 0x000fea0003800000 */
[----:B------:R-:W-:-:S04]  /*4b70*/  LEA R4, P0, R18, UR4, 0x3 ;  /* 0x0000000412047c11 */ /* 0x000fc8000f8018ff */
[----:B------:R-:W-:-:S05]  /*4b80*/  LEA.HI.X R5, R18, UR5, R19, 0x3, P0 ;  /* 0x0000000512057c11 */ /* 0x000fca00080f1c13 */
[----:B-12---:R-:W2:Y:S04]  /*4b90*/  LDG.E.64 R2, desc[UR56][R4.64] ;  /* 0x0000003804027981 */ /* 0x006ea8000c1e1b00 */
[----:B--2---:R2:W5:Y:S01]  /*4ba0*/  LD.E R2, desc[UR56][R2.64] ;  /* 0x0000003802027980 */ /* 0x004562000c101900 */
[----:B------:R-:W-:Y:S05]  /*4bb0*/  BRA `(.L_x_51) ;  /* 0x0000000000307947 */ /* 0x000fea0003800000 */
.L_x_50:
[----:B------:R-:W-:Y:S02]  /*4bc0*/  ULDC.64 UR4, c[0x0][0x5b0] ;  /* 0x00016c0000047ab9 */ /* 0x000fe40000000a00 */
[----:B------:R-:W-:-:S04]  /*4bd0*/  ISETP.NE.U32.AND P0, PT, RZ, UR4, PT ;  /* 0x00000004ff007c0c */ /* 0x000fc8000bf05070 */
[----:B------:R-:W-:-:S13]  /*4be0*/  ISETP.NE.AND.EX P0, PT, RZ, UR5, PT, P0 ;  /* 0x00000005ff007c0c */ /* 0x000fda000bf05300 */
[----:B------:R-:W-:Y:S05]  /*4bf0*/  @!P0 BRA `(.L_x_52) ;  /* 0x0000000000188947 */ /* 0x000fea0003800000 */
[----:B-12---:R-:W1:Y:S01]  /*4c00*/  LDC.64 R2, c[0x0][0x5b0] ;  /* 0x00016c00ff027b82 */ /* 0x006e620000000a00 */
[----:B------:R-:W-:Y:S02]  /*4c10*/  ULDC UR4, c[0x0][0x5c0] ;  /* 0x0001700000047ab9 */ /* 0x000fe40000000800 */
[----:B------:R-:W-:-:S04]  /*4c20*/  IMAD R5, R18, UR4, RZ ;  /* 0x0000000412057c24 */ /* 0x000fc8000f8e02ff */
[----:B-1----:R-:W-:-:S06]  /*4c30*/  IMAD.WIDE R2, R5, 0x4, R2 ;  /* 0x0000000405027825 */ /* 0x002fcc00078e0202 */
[----:B------:R1:W5:Y:S01]  /*4c40*/  LDG.E R2, desc[UR56][R2.64] ;  /* 0x0000003802027981 */ /* 0x000362000c1e1900 */
[----:B------:R-:W-:Y:S05]  /*4c50*/  BRA `(.L_x_51) ;  /* 0x0000000000087947 */ /* 0x000fea0003800000 */
.L_x_52:
[----:B------:R-:W-:Y:S02]  /*4c60*/  ULDC UR4, c[0x0][0x5a8] ;  /* 0x00016a0000047ab9 */ /* 0x000fe40000000800 */
[----:B-12---:R-:W-:-:S07]  /*4c70*/  IMAD.U32 R2, RZ, RZ, UR4 ;  /* 0x00000004ff027e24 */ /* 0x006fce000f8e00ff */
.L_x_51:
[----:B------:R-:W-:Y:S01]  /*4c80*/  ISETP.GT.U32.AND P0, PT, R88, 0x3e, PT ;  /* 0x0000003e5800780c */ /* 0x000fe20003f04070 */
[----:B------:R-:W-:Y:S01]  /*4c90*/  BSSY B0, `(.L_x_53) ;  /* 0x0000007000007945 */ /* 0x000fe20003800000 */
[----:B------:R-:W-:-:S11]  /*4ca0*/  PRMT R4, RZ, 0x7610, R4 ;  /* 0x00007610ff047816 */ /* 0x000fd60000000004 */
[----:B------:R-:W-:Y:S05]  /*4cb0*/  @P0 BRA `(.L_x_54) ;  /* 0x0000000000100947 */ /* 0x000fea0003800000 */
[----:B------:R-:W-:-:S03]  /*4cc0*/  UMOV UR4, 0xffffffff ;  /* 0xffffffff00047882 */ /* 0x000fc60000000000 */
[----:B------:R-:W-:Y:S05]  /*4cd0*/  BRA.DIV UR4, `(.L_x_55) ;  /* 0x0000007a04587947 */ /* 0x000fea000b800000 */
[----:B------:R-:W-:-:S13]  /*4ce0*/  ELECT P6, URZ, PT ;  /* 0x00000000003f782f */ /* 0x000fda00038c0000 */
.L_x_223:
[----:B------:R-:W-:-:S07]  /*4cf0*/  SEL R4, RZ, 0x1, !P6 ;  /* 0x00000001ff047807 */ /* 0x000fce0007000000 */
.L_x_54:
[----:B------:R-:W-:Y:S05]  /*4d00*/  BSYNC B0 ;  /* 0x0000000000007941 */ /* 0x000fea0003800000 */
.L_x_53:
[----:B-12---:R-:W-:Y:S01]  /*4d10*/  IMAD.U32 R3, RZ, RZ, UR48 ;  /* 0x00000030ff037e24 */ /* 0x006fe2000f8e00ff */
[----:B------:R-:W-:-:S04]  /*4d20*/  LOP3.LUT R90, R90, 0x1, RZ, 0x3c, !PT ;  /* 0x000000015a5a7812 */ /* 0x000fc800078e3cff */
[----:B------:R-:W-:-:S13]  /*4d30*/  ISETP.NE.AND P1, PT, R3, 0x3, PT ;  /* 0x000000030300780c */ /* 0x000fda0003f25270 */
[----:B------:R-:W-:Y:S05]  /*4d40*/  @!P1 BRA `(.L_x_56) ;  /* 0x0000000000049947 */ /* 0x000fea0003800000 */
[----:B------:R-:W-:Y:S01]  /*4d50*/  BPT.TRAP 0x1 ;  /* 0x000000040000795c */ /* 0x000fe20000300000 */
.L_x_56:
[----:B------:R-:W-:Y:S01]  /*4d60*/  SHF.L.U32 R3, R90, 0x1f, RZ ;  /* 0x0000001f5a037819 */ /* 0x000fe200000006ff */
[----:B------:R-:W-:Y:S01]  /*4d70*/  BSSY B0, `(.L_x_57) ;  /* 0x000000a000007945 */ /* 0x000fe20003800000 */
[----:B-----5:R-:W-:Y:S01]  /*4d80*/  FSETP.NEU.AND P2, PT, R0, RZ, PT ;  /* 0x000000ff0000720b */ /* 0x020fe20003f4d000 */
[-C--:B------:R-:W-:Y:S01]  /*4d90*/  FMUL R24, R24, R2.reuse ;  /* 0x0000000218187220 */ /* 0x080fe20000400000 */
[----:B------:R-:W1:Y:S01]  /*4da0*/  SYNCS.PHASECHK.TRANS64.TRYWAIT P3, [UR43+0x384b0], R3 ;  /* 0x0384b003ff0075a7 */ /* 0x000e62000806016b */
[----:B------:R-:W-:Y:S01]  /*4db0*/  PRMT R4, R4, 0x9910, RZ ;  /* 0x0000991004047816 */ /* 0x000fe200000000ff */
[-C--:B------:R-:W-:Y:S01]  /*4dc0*/  FMUL R14, R25, R2.reuse ;  /* 0x00000002190e7220 */ /* 0x080fe20000400000 */
[----:B------:R-:W-:Y:S02]  /*4dd0*/  FMUL R26, R26, R2 ;  /* 0x000000021a1a7220 */ /* 0x000fe40000400000 */
[----:B------:R-:W-:-:S06]  /*4de0*/  ISETP.NE.AND P0, PT, R4, RZ, PT ;  /* 0x000000ff0400720c */ /* 0x000fcc0003f05270 */
[----:B------:R-:W-:Y:S01]  /*4df0*/  @P2 LEA R12, R23, UR43, 0x1 ;  /* 0x0000002b170c2c11 */ /* 0x000fe2000f8e08ff */
[----:B-1----:R-:W-:Y:S06]  /*4e00*/  @!P3 BRA `(.L_x_58) ;  /* 0x000000780024b947 */ /* 0x002fec0003800000 */
.L_x_224:
[----:B------:R-:W-:Y:S05]  /*4e10*/  BSYNC B0 ;  /* 0x0000000000007941 */ /* 0x000fea0003800000 */
.L_x_57:
[----:B------:R-:W-:Y:S05]  /*4e20*/  @P2 WARPSYNC.ALL ;  /* 0x0000000000002948 */ /* 0x000fea0003800000 */
[----:B-1----:R1:W2:Y:S01]  /*4e30*/  @P2 LDSM.16.MT88.4 R4, [R12+0x30000] ;  /* 0x030000000c04283b */ /* 0x0022a20000004200 */
[----:B------:R-:W-:Y:S03]  /*4e40*/  BSSY B0, `(.L_x_59) ;  /* 0x0000007000007945 */ /* 0x000fe60003800000 */
[----:B------:R1:W3:Y:S01]  /*4e50*/  @P2 LDSM.16.MT88.4 R8, [R12+0x30800] ;  /* 0x030800000c08283b */ /* 0x0002e20000004200 */
[----:B------:R-:W-:Y:S05]  /*4e60*/  @P2 BRA `(.L_x_60) ;  /* 0x0000000000102947 */ /* 0x000fea0003800000 */
[----:B---3--:R-:W-:Y:S02]  /*4e70*/  CS2R R10, SRZ ;  /* 0x00000000000a7805 */ /* 0x008fe4000001ff00 */
[----:B------:R-:W-:Y:S02]  /*4e80*/  CS2R R8, SRZ ;  /* 0x0000000000087805 */ /* 0x000fe4000001ff00 */
[----:B--2---:R-:W-:Y:S02]  /*4e90*/  CS2R R6, SRZ ;  /* 0x0000000000067805 */ /* 0x004fe4000001ff00 */
[----:B------:R-:W-:-:S07]  /*4ea0*/  CS2R R4, SRZ ;  /* 0x0000000000047805 */ /* 0x000fce000001ff00 */
.L_x_60:
[----:B------:R-:W-:Y:S05]  /*4eb0*/  BSYNC B0 ;  /* 0x0000000000007941 */ /* 0x000fea0003800000 */
.L_x_59:
[--C-:B--2---:R-:W-:Y:S02]  /*4ec0*/  HADD2.F32 R13, -RZ, R4.reuse.H0_H0 ;  /* 0x20000004ff0d7230 */ /* 0x104fe40000004100 */
[-C--:B-1----:R-:W-:Y:S01]  /*4ed0*/  FMUL R12, R27, R2.reuse ;  /* 0x000000021b0c7220 */ /* 0x082fe20000400000 */
[----:B------:R-:W-:Y:S02]  /*4ee0*/  HADD2.F32 R15, -RZ, R4.H1_H1 ;  /* 0x30000004ff0f7230 */ /* 0x000fe40000004100 */
[----:B------:R-:W-:Y:S01]  /*4ef0*/  FMUL R28, R28, R2 ;  /* 0x000000021c1c7220 */ /* 0x000fe20000400000 */
[--C-:B------:R-:W-:Y:S02]  /*4f00*/  HADD2.F32 R19, -RZ, R5.reuse.H1_H1 ;  /* 0x30000005ff137230 */ /* 0x100fe40000004100 */
[-C--:B------:R-:W-:Y:S01]  /*4f10*/  FFMA R24, R13, R0.reuse, R24 ;  /* 0x000000000d187223 */ /* 0x080fe20000000018 */
[----:B------:R-:W-:Y:S02]  /*4f20*/  HADD2.F32 R17, -RZ, R5.H0_H0 ;  /* 0x20000005ff117230 */ /* 0x000fe40000004100 */
[----:B------:R-:W-:Y:S01]  /*4f30*/  FFMA R21, R15, R0, R14 ;  /* 0x000000000f157223 */ /* 0x000fe2000000000e */
[----:B------:R-:W-:-:S02]  /*4f40*/  HADD2.F32 R13, -RZ, R6.H0_H0 ;  /* 0x20000006ff0d7230 */ /* 0x000fc40000004100 */
[-C--:B------:R-:W-:Y:S01]  /*4f50*/  FFMA R25, R19, R0.reuse, R12 ;  /* 0x0000000013197223 */ /* 0x080fe2000000000c */
[----:B------:R-:W-:Y:S02]  /*4f60*/  HADD2.F32 R15, -RZ, R6.H1_H1 ;  /* 0x30000006ff0f7230 */ /* 0x000fe40000004100 */
[----:B------:R-:W-:Y:S01]  /*4f70*/  FFMA R26, R17, R0, R26 ;  /* 0x00000000111a7223 */ /* 0x000fe2000000001a */
[-C--:B------:R-:W-:Y:S01]  /*4f80*/  FMUL R12, R29, R2.reuse ;  /* 0x000000021d0c7220 */ /* 0x080fe20000400000 */
[--C-:B------:R-:W-:Y:S02]  /*4f90*/  HADD2.F32 R17, -RZ, R7.reuse.H0_H0 ;  /* 0x20000007ff117230 */ /* 0x100fe40000004100 */
[-C--:B------:R-:W-:Y:S01]  /*4fa0*/  FMUL R30, R30, R2.reuse ;  /* 0x000000021e1e7220 */ /* 0x080fe20000400000 */
[----:B------:R-:W-:Y:S02]  /*4fb0*/  HADD2.F32 R19, -RZ, R7.H1_H1 ;  /* 0x30000007ff137230 */ /* 0x000fe40000004100 */
[----:B------:R-:W-:Y:S01]  /*4fc0*/  FMUL R14, R31, R2 ;  /* 0x000000021f0e7220 */ /* 0x000fe20000400000 */
[-C--:B------:R-:W-:Y:S01]  /*4fd0*/  FFMA R28, R13, R0.reuse, R28 ;  /* 0x000000000d1c7223 */ /* 0x080fe2000000001c */
[----:B------:R-:W-:Y:S01]  /*4fe0*/  FFMA R27, R15, R0, R12 ;  /* 0x000000000f1b7223 */ /* 0x000fe2000000000c */
[----:B---3--:R-:W-:-:S02]  /*4ff0*/  HADD2.F32 R13, -RZ, R8.H0_H0 ;  /* 0x20000008ff0d7230 */ /* 0x008fc40000004100 */
[-C--:B------:R-:W-:Y:S01]  /*5000*/  FFMA R30, R17, R0.reuse, R30 ;  /* 0x00000000111e7223 */ /* 0x080fe2000000001e */
[----:B------:R-:W-:Y:S02]  /*5010*/  HADD2.F32 R15, -RZ, R8.H1_H1 ;  /* 0x30000008ff0f7230 */ /* 0x000fe40000004100 */
[----:B------:R-:W-:Y:S01]  /*5020*/  FFMA R29, R19, R0, R14 ;  /* 0x00000000131d7223 */ /* 0x000fe2000000000e */
[-C--:B------:R-:W-:Y:S01]  /*5030*/  FMUL R32, R32, R2.reuse ;  /* 0x0000000220207220 */ /* 0x080fe20000400000 */
[-C--:B------:R-:W-:Y:S01]  /*5040*/  FMUL R12, R33, R2.reuse ;  /* 0x00000002210c7220 */ /* 0x080fe20000400000 */
[--C-:B------:R-:W-:Y:S02]  /*5050*/  HADD2.F32 R17, -RZ, R9.reuse.H0_H0 ;  /* 0x20000009ff117230 */ /* 0x100fe40000004100 */
[-C--:B------:R-:W-:Y:S01]  /*5060*/  FMUL R34, R34, R2.reuse ;  /* 0x0000000222227220 */ /* 0x080fe20000400000 */
[----:B------:R-:W-:Y:S02]  /*5070*/  HADD2.F32 R19, -RZ, R9.H1_H1 ;  /* 0x30000009ff137230 */ /* 0x000fe40000004100 */
[----:B------:R-:W-:Y:S01]  /*5080*/  FMUL R14, R35, R2 ;  /* 0x00000002230e7220 */ /* 0x000fe20000400000 */
[-C--:B------:R-:W-:Y:S01]  /*5090*/  FFMA R32, R13, R0.reuse, R32 ;  /* 0x000000000d207223 */ /* 0x080fe20000000020 */
[----:B------:R-:W-:Y:S01]  /*50a0*/  FFMA R31, R15, R0, R12 ;  /* 0x000000000f1f7223 */ /* 0x000fe2000000000c */
[----:B------:R-:W-:-:S02]  /*50b0*/  HADD2.F32 R13, -RZ, R10.H0_H0 ;  /* 0x2000000aff0d7230 */ /* 0x000fc40000004100 */
        /* <DEDUP_REMOVED lines=10> */
[-C--:B------:R-:W-:Y:S01]  /*5160*/  FFMA R12, R15, R0.reuse, R12 ;  /* 0x000000000f0c7223 */ /* 0x080fe2000000000c */
[-C--:B------:R-:W-:Y:S01]  /*5170*/  FFMA R17, R17, R0.reuse, R38 ;  /* 0x0000000011117223 */ /* 0x080fe20000000026 */
[----:B------:R-:W-:Y:S01]  /*5180*/  FFMA R14, R19, R0, R14 ;  /* 0x00000000130e7223 */ /* 0x000fe2000000000e */
[----:B------:R-:W-:Y:S01]  /*5190*/  F2FP.F16.F32.PACK_AB R25, R25, R26 ;  /* 0x0000001a1919723e */ /* 0x000fe200000000ff */
[----:B------:R-:W-:Y:S05]  /*51a0*/  WARPSYNC.ALL ;  /* 0x0000000000007948 */ /* 0x000fea0003800000 */
[----:B------:R-:W-:Y:S01]  /*51b0*/  F2FP.F16.F32.PACK_AB R33, R33, R34 ;  /* 0x000000222121723e */ /* 0x000fe200000000ff */
[----:B------:R-:W-:Y:S01]  /*51c0*/  BSSY B0, `(.L_x_61) ;  /* 0x000001a000007945 */ /* 0x000fe20003800000 */
[----:B------:R-:W-:-:S02]  /*51d0*/  F2FP.F16.F32.PACK_AB R26, R27, R28 ;  /* 0x0000001c1b1a723e */ /* 0x000fc400000000ff */
[----:B------:R-:W-:Y:S02]  /*51e0*/  F2FP.F16.F32.PACK_AB R34, R12, R13 ;  /* 0x0000000d0c22723e */ /* 0x000fe400000000ff */
[----:B------:R-:W-:Y:S02]  /*51f0*/  F2FP.F16.F32.PACK_AB R24, R21, R24 ;  /* 0x000000181518723e */ /* 0x000fe400000000ff */
[----:B------:R-:W-:Y:S02]  /*5200*/  F2FP.F16.F32.PACK_AB R27, R29, R30 ;  /* 0x0000001e1d1b723e */ /* 0x000fe400000000ff */
[----:B------:R-:W-:Y:S02]  /*5210*/  LEA R12, R23, UR43, 0x1 ;  /* 0x0000002b170c7c11 */ /* 0x000fe4000f8e08ff */
[----:B------:R-:W-:Y:S02]  /*5220*/  F2FP.F16.F32.PACK_AB R32, R31, R32 ;  /* 0x000000201f20723e */ /* 0x000fe400000000ff */
[----:B------:R-:W-:Y:S01]  /*5230*/  F2FP.F16.F32.PACK_AB R35, R14, R17 ;  /* 0x000000110e23723e */ /* 0x000fe200000000ff */
[----:B------:R1:W-:Y:S04]  /*5240*/  STSM.16.MT88.4 [R12+0x30000], R24 ;  /* 0x030000180c007844 */ /* 0x0003e80000004200 */
[----:B------:R1:W-:Y:S01]  /*5250*/  STSM.16.MT88.4 [R12+0x30800], R32 ;  /* 0x030800200c007844 */ /* 0x0003e20000004200 */
[----:B------:R-:W-:Y:S01]  /*5260*/  @!PT LDS RZ, [RZ] ;  /* 0x00000000fffff984 */ /* 0x000fe20000000800 */
[----:B------:R-:W-:Y:S01]  /*5270*/  @!PT LDS RZ, [RZ] ;  /* 0x00000000fffff984 */ /* 0x000fe20000000800 */
[----:B------:R-:W-:Y:S01]  /*5280*/  @!PT LDS RZ, [RZ] ;  /* 0x00000000fffff984 */ /* 0x000fe20000000800 */
[----:B------:R-:W-:Y:S01]  /*5290*/  @!PT LDS RZ, [RZ] ;  /* 0x00000000fffff984 */ /* 0x000fe20000000800 */
[----:B------:R2:W-:Y:S06]  /*52a0*/  MEMBAR.ALL.CTA ;  /* 0x0000000000007992 */ /* 0x0005ec0000008000 */
[----:B--2---:R-:W2:Y:S02]  /*52b0*/  FENCE.VIEW.ASYNC.S ;  /* 0x00000000000073c6 */ /* 0x004ea40000000000 */
[----:B--2---:R-:W-:Y:S06]  /*52c0*/  BAR.SYNC.DEFER_BLOCKING 0x1, 0x100 ;  /* 0x0044000000007b1d */ /* 0x004fec0000010000 */
[----:B------:R-:W-:Y:S05]  /*52d0*/  @!P0 BRA `(.L_x_62) ;  /* 0x0000000000208947 */ /* 0x000fea0003800000 */
[----:B------:R-:W-:Y:S02]  /*52e0*/  UIADD3 UR44, UR43, 0x30000, URZ ;  /* 0x000300002b2c7890 */ /* 0x000fe4000fffe03f */
[----:B------:R-:W-:Y:S02]  /*52f0*/  UIADD3 UR5, UR45, 0x40, URZ ;  /* 0x000000402d057890 */ /* 0x000fe4000fffe03f */
[----:B------:R-:W-:Y:S01]  /*5300*/  UIADD3 UR4, UR43, 0x31000, URZ ;  /* 0x000310002b047890 */ /* 0x000fe2000fffe03f */
[----:B------:R-:W-:-:S04]  /*5310*/  UMOV UR6, UR46 ;  /* 0x0000002e00067c82 */ /* 0x000fc80008000000 */
[----:B------:R2:W-:Y:S04]  /*5320*/  UTMASTG.2D [UR44], [UR58] ;  /* 0x0000002c3a0073b5 */ /* 0x0005e80008008000 */
[----:B------:R2:W-:Y:S01]  /*5330*/  UTMASTG.2D [UR4], [UR58] ;  /* 0x000000043a0073b5 */ /* 0x0005e20008008000 */
[----:B------:R0:W-:Y:S01]  /*5340*/  UTMACMDFLUSH ;  /* 0x00000000000079b7 */ /* 0x0001e20000000000 */
[----:B--2---:R-:W-:-:S04]  /*5350*/  DEPBAR.LE SB0, 0x1 ;  /* 0x000080400000791a */ /* 0x004fc80000000000 */
.L_x_62:
[----:B------:R-:W-:Y:S05]  /*5360*/  BSYNC B0 ;  /* 0x0000000000007941 */ /* 0x000fea0003800000 */
.L_x_61:
[----:B------:R-:W-:Y:S01]  /*5370*/  BAR.SYNC.DEFER_BLOCKING 0x1, 0x100 ;  /* 0x0044000000007b1d */ /* 0x000fe20000010000 */
[----:B------:R-:W-:-:S13]  /*5380*/  ISETP.NE.AND P3, PT, RZ, UR36, PT ;  /* 0x00000024ff007c0c */ /* 0x000fda000bf65270 */
[----:B------:R-:W-:Y:S05]  /*5390*/  @!P3 BRA `(.L_x_63) ;  /* 0x000000000024b947 */ /* 0x000fea0003800000 */
[----:B------:R-:W-:Y:S05]  /*53a0*/  @!P1 BRA `(.L_x_64) ;  /* 0x0000000000049947 */ /* 0x000fea0003800000 */
[----:B------:R-:W-:Y:S01]  /*53b0*/  BPT.TRAP 0x1 ;  /* 0x000000040000795c */ /* 0x000fe20000300000 */
.L_x_64:
[----:B------:R-:W-:Y:S02]  /*53c0*/  ULEA UR4, UR55, UR43, 0x3 ;  /* 0x0000002b37047291 */ /* 0x000fe4000f8e183f */
[----:B------:R-:W-:Y:S02]  /*53d0*/  UIADD3 UR55, UR55, 0x1, URZ ;  /* 0x0000000137377890 */ /* 0x000fe4000fffe03f */
[----:B------:R-:W-:Y:S02]  /*53e0*/  UIADD3 UR4, UR4, 0x384d0, URZ ;  /* 0x000384d004047890 */ /* 0x000fe4000fffe03f */
[----:B------:R-:W-:Y:S02]  /*53f0*/  UISETP.NE.AND UP0, UPT, UR55, 0x4, UPT ;  /* 0x000000043700788c */ /* 0x000fe4000bf05270 */
[----:B------:R-:W-:Y:S02]  /*5400*/  UPRMT UR4, UR42, 0x654, UR4 ;  /* 0x000006542a047896 */ /* 0x000fe40008000004 */
[----:B------:R-:W-:-:S07]  /*5410*/  USEL UR55, UR55, URZ, UP0 ;  /* 0x0000003f37377287 */ /* 0x000fce0008000000 */
[----:B------:R-:W-:Y:S05]  /*5420*/  SYNCS.ARRIVE.TRANS64.RED.A1T0 RZ, [UR4], RZ ;  /* 0x000000ffffff79a7 */ /* 0x000fea0008100404 */
.L_x_63:
[----:B------:R-:W-:Y:S05]  /*5430*/  @!P1 BRA `(.L_x_65) ;  /* 0x0000000000049947 */ /* 0x000fea0003800000 */
[----:B------:R-:W-:Y:S01]  /*5440*/  BPT.TRAP 0x1 ;  /* 0x000000040000795c */ /* 0x000fe20000300000 */
.L_x_65:
[----:B------:R-:W2:Y:S01]  /*5450*/  SYNCS.PHASECHK.TRANS64.TRYWAIT P3, [UR43+0x384b8], R3 ;  /* 0x0384b803ff0075a7 */ /* 0x000ea2000806016b */
[----:B------:R-:W-:Y:S04]  /*5460*/  BSSY B0, `(.L_x_66) ;  /* 0x0000002000007945 */ /* 0x000fe80003800000 */
[----:B--2---:R-:W-:Y:S05]  /*5470*/  @!P3 BRA `(.L_x_67) ;  /* 0x0000007000a0b947 */ /* 0x004fea0003800000 */
.L_x_225:
[----:B------:R-:W-:Y:S05]  /*5480*/  BSYNC B0 ;  /* 0x0000000000007941 */ /* 0x000fea0003800000 */
.L_x_66:
[----:B------:R-:W-:Y:S05]  /*5490*/  @P2 WARPSYNC.ALL ;  /* 0x0000000000002948 */ /* 0x000fea0003800000 */
[----:B------:R-:W2:Y:S01]  /*54a0*/  @P2 LDSM.16.MT88.4 R4, [R12+0x32000] ;  /* 0x032000000c04283b */ /* 0x000ea20000004200 */
[-C--:B------:R-:W-:Y:S01]  /*54b0*/  FMUL R13, R40, R2.reuse ;  /* 0x00000002280d7220 */ /* 0x080fe20000400000 */
[-C--:B------:R-:W-:Y:S01]  /*54c0*/  FMUL R41, R41, R2.reuse ;  /* 0x0000000229297220 */ /* 0x080fe20000400000 */
[-C--:B------:R-:W-:Y:S01]  /*54d0*/  FMUL R15, R42, R2.reuse ;  /* 0x000000022a0f7220 */ /* 0x080fe20000400000 */
[----:B------:R-:W3:Y:S01]  /*54e0*/  @P2 LDSM.16.MT88.4 R8, [R12+0x32800] ;  /* 0x032800000c08283b */ /* 0x000ee20000004200 */
[-C--:B------:R-:W-:Y:S01]  /*54f0*/  FMUL R43, R43, R2.reuse ;  /* 0x000000022b2b7220 */ /* 0x080fe20000400000 */
[-C--:B------:R-:W-:Y:S01]  /*5500*/  FMUL R17, R44, R2.reuse ;  /* 0x000000022c117220 */ /* 0x080fe20000400000 */
[-C--:B------:R-:W-:Y:S01]  /*5510*/  FMUL R45, R45, R2.reuse ;  /* 0x000000022d2d7220 */ /* 0x080fe20000400000 */
[-C--:B------:R-:W-:Y:S01]  /*5520*/  FMUL R19, R46, R2.reuse ;  /* 0x000000022e137220 */ /* 0x080fe20000400000 */
[-C--:B------:R-:W-:Y:S01]  /*5530*/  FMUL R47, R47, R2.reuse ;  /* 0x000000022f2f7220 */ /* 0x080fe20000400000 */
[-C--:B------:R-:W-:Y:S01]  /*5540*/  FMUL R21, R48, R2.reuse ;  /* 0x0000000230157220 */ /* 0x080fe20000400000 */
[-C--:B------:R-:W-:Y:S01]  /*5550*/  FMUL R49, R49, R2.reuse ;  /* 0x0000000231317220 */ /* 0x080fe20000400000 */
[-C--:B-1----:R-:W-:Y:S01]  /*5560*/  FMUL R25, R50, R2.reuse ;  /* 0x0000000232197220 */ /* 0x082fe20000400000 */
[-C--:B------:R-:W-:Y:S01]  /*5570*/  FMUL R51, R51, R2.reuse ;  /* 0x0000000233337220 */ /* 0x080fe20000400000 */
[-C--:B------:R-:W-:Y:S01]  /*5580*/  FMUL R27, R52, R2.reuse ;  /* 0x00000002341b7220 */ /* 0x080fe20000400000 */
[-C--:B------:R-:W-:Y:S01]  /*5590*/  FMUL R53, R53, R2.reuse ;  /* 0x0000000235357220 */ /* 0x080fe20000400000 */
[-C--:B------:R-:W-:Y:S01]  /*55a0*/  FMUL R29, R54, R2.reuse ;  /* 0x00000002361d7220 */ /* 0x080fe20000400000 */
[----:B------:R-:W-:Y:S01]  /*55b0*/  FMUL R55, R55, R2 ;  /* 0x0000000237377220 */ /* 0x000fe20000400000 */
[----:B------:R-:W-:Y:S05]  /*55c0*/  WARPSYNC.ALL ;  /* 0x0000000000007948 */ /* 0x000fea0003800000 */
[----:B------:R-:W-:Y:S01]  /*55d0*/  BSSY B0, `(.L_x_68) ;  /* 0x000003d000007945 */ /* 0x000fe20003800000 */
[----:B--2---:R-:W-:-:S02]  /*55e0*/  HADD2.F32 R14, -RZ, R4.H0_H0 ;  /* 0x20000004ff0e7230 */ /* 0x004fc40000004100 */
[----:B------:R-:W-:Y:S02]  /*55f0*/  HADD2.F32 R16, -RZ, R4.H1_H1 ;  /* 0x30000004ff107230 */ /* 0x000fe40000004100 */
[--C-:B------:R-:W-:Y:S02]  /*5600*/  HADD2.F32 R18, -RZ, R5.reuse.H0_H0 ;  /* 0x20000005ff127230 */ /* 0x100fe40000004100 */
[-C--:B------:R-:W-:Y:S01]  /*5610*/  FFMA R13, R14, R0.reuse, R13 ;  /* 0x000000000e0d7223 */ /* 0x080fe2000000000d */
[----:B------:R-:W-:Y:S02]  /*5620*/  HADD2.F32 R20, -RZ, R5.H1_H1 ;  /* 0x30000005ff147230 */ /* 0x000fe40000004100 */
[-C--:B------:R-:W-:Y:S01]  /*5630*/  FFMA R14, R16, R0.reuse, R41 ;  /* 0x00000000100e7223 */ /* 0x080fe20000000029 */
[----:B------:R-:W-:Y:S02]  /*5640*/  HADD2.F32 R24, -RZ, R7.H0_H0 ;  /* 0x20000007ff187230 */ /* 0x000fe40000004100 */
[----:B------:R-:W-:Y:S01]  /*5650*/  FFMA R15, R18, R0, R15 ;  /* 0x00000000120f7223 */ /* 0x000fe2000000000f */
[----:B------:R-:W-:-:S02]  /*5660*/  HADD2.F32 R18, -RZ, R6.H0_H0 ;  /* 0x20000006ff127230 */ /* 0x000fc40000004100 */
[-C--:B------:R-:W-:Y:S01]  /*5670*/  FFMA R16, R20, R0.reuse, R43 ;  /* 0x0000000014107223 */ /* 0x080fe2000000002b */
[----:B------:R-:W-:Y:S02]  /*5680*/  HADD2.F32 R20, -RZ, R6.H1_H1 ;  /* 0x30000006ff147230 */ /* 0x000fe40000004100 */
[-C--:B------:R-:W-:Y:S01]  /*5690*/  FFMA R19, R24, R0.reuse, R19 ;  /* 0x0000000018137223 */ /* 0x080fe20000000013 */
[----:B------:R-:W-:Y:S02]  /*56a0*/  HADD2.F32 R26, -RZ, R7.H1_H1 ;  /* 0x30000007ff1a7230 */ /* 0x000fe40000004100 */
[-C--:B------:R-:W-:Y:S01]  /*56b0*/  FFMA R17, R18, R0.reuse, R17 ;  /* 0x0000000012117223 */ /* 0x080fe20000000011 */
[----:B---3--:R-:W-:Y:S02]  /*56c0*/  HADD2.F32 R24, -RZ, R8.H0_H0 ;  /* 0x20000008ff187230 */ /* 0x008fe40000004100 */
[----:B------:R-:W-:Y:S01]  /*56d0*/  FFMA R18, R20, R0, R45 ;  /* 0x0000000014127223 */ /* 0x000fe2000000002d */
[----:B------:R-:W-:-:S02]  /*56e0*/  HADD2.F32 R28, -RZ, R9.H0_H0 ;  /* 0x20000009ff1c7230 */ /* 0x000fc40000004100 */
[-C--:B------:R-:W-:Y:S01]  /*56f0*/  FFMA R20, R26, R0.reuse, R47 ;  /* 0x000000001a147223 */ /* 0x080fe2000000002f */
[----:B------:R-:W-:Y:S02]  /*5700*/  HADD2.F32 R26, -RZ, R8.H1_H1 ;  /* 0x30000008ff1a7230 */ /* 0x000fe40000004100 */
        /* <DEDUP_REMOVED lines=11> */
[----:B------:R-:W-:Y:S01]  /*57c0*/  F2FP.F16.F32.PACK_AB R25, R26, R25 ;  /* 0x000000191a19723e */ /* 0x000fe200000000ff */
[-C--:B------:R-:W-:Y:S01]  /*57d0*/  FFMA R28, R30, R0.reuse, R53 ;  /* 0x000000001e1c7223 */ /* 0x080fe20000000035 */
[----:B------:R-:W-:Y:S01]  /*57e0*/  F2FP.F16.F32.PACK_AB R32, R14, R13 ;  /* 0x0000000d0e20723e */ /* 0x000fe200000000ff */
[----:B------:R-:W-:Y:S01]  /*57f0*/  FFMA R30, R34, R0, R55 ;  /* 0x00000000221e7223 */ /* 0x000fe20000000037 */
[----:B------:R-:W-:-:S02]  /*5800*/  F2FP.F16.F32.PACK_AB R33, R16, R15 ;  /* 0x0000000f1021723e */ /* 0x000fc400000000ff */
[----:B------:R-:W-:Y:S02]  /*5810*/  F2FP.F16.F32.PACK_AB R34, R18, R17 ;  /* 0x000000111222723e */ /* 0x000fe400000000ff */
[----:B------:R-:W-:Y:S02]  /*5820*/  F2FP.F16.F32.PACK_AB R35, R20, R19 ;  /* 0x000000131423723e */ /* 0x000fe400000000ff */
[----:B------:R-:W-:Y:S02]  /*5830*/  F2FP.F16.F32.PACK_AB R26, R28, R27 ;  /* 0x0000001b1c1a723e */ /* 0x000fe400000000ff */
[----:B------:R-:W-:Y:S01]  /*5840*/  F2FP.F16.F32.PACK_AB R24, R24, R21 ;  /* 0x000000151818723e */ /* 0x000fe200000000ff */
[----:B------:R1:W-:Y:S01]  /*5850*/  STSM.16.MT88.4 [R12+0x32000], R32 ;  /* 0x032000200c007844 */ /* 0x0003e20000004200 */
[----:B------:R-:W-:-:S05]  /*5860*/  F2FP.F16.F32.PACK_AB R27, R30, R29 ;  /* 0x0000001d1e1b723e */ /* 0x000fca00000000ff */
        /* <DEDUP_REMOVED lines=11> */
[----:B------:R-:W-:Y:S02]  /*5920*/  UIADD3 UR9, UR45, 0x40, URZ ;  /* 0x000000402d097890 */ /* 0x000fe4000fffe03f */
[----:B------:R-:W-:Y:S01]  /*5930*/  UIADD3 UR8, UR43, 0x33000, URZ ;  /* 0x000330002b087890 */ /* 0x000fe2000fffe03f */
[----:B------:R-:W-:Y:S01]  /*5940*/  UMOV UR5, UR45 ;  /* 0x0000002d00057c82 */ /* 0x000fe20008000000 */
[----:B------:R-:W-:-:S03]  /*5950*/  UMOV UR10, UR6 ;  /* 0x00000006000a7c82 */ /* 0x000fc60008000000 */
[----:B------:R2:W-:Y:S04]  /*5960*/  UTMASTG.2D [UR4], [UR58] ;  /* 0x000000043a0073b5 */ /* 0x0005e80008008000 */
[----:B------:R2:W-:Y:S01]  /*5970*/  UTMASTG.2D [UR8], [UR58] ;  /* 0x000000083a0073b5 */ /* 0x0005e20008008000 */
[----:B------:R0:W-:Y:S01]  /*5980*/  UTMACMDFLUSH ;  /* 0x00000000000079b7 */ /* 0x0001e20000000000 */
[----:B--2---:R-:W-:-:S04]  /*5990*/  DEPBAR.LE SB0, 0x1 ;  /* 0x000080400000791a */ /* 0x004fc80000000000 */
.L_x_69:
[----:B------:R-:W-:Y:S05]  /*59a0*/  BSYNC B0 ;  /* 0x0000000000007941 */ /* 0x000fea0003800000 */
.L_x_68:
[----:B------:R-:W-:Y:S06]  /*59b0*/  BAR.SYNC.DEFER_BLOCKING 0x1, 0x100 ;  /* 0x0044000000007b1d */ /* 0x000fec0000010000 */
[----:B------:R-:W-:Y:S05]  /*59c0*/  @!P1 BRA `(.L_x_70) ;  /* 0x0000000000049947 */ /* 0x000fea0003800000 */
[----:B------:R-:W-:Y:S01]  /*59d0*/  BPT.TRAP 0x1 ;  /* 0x000000040000795c */ /* 0x000fe20000300000 */
.L_x_70:
[----:B------:R-:W-:-:S04]  /*59e0*/  ULEA UR4, UR55, UR43, 0x3 ;  /* 0x0000002b37047291 */ /* 0x000fc8000f8e183f */
[----:B------:R-:W-:-:S04]  /*59f0*/  UIADD3 UR4, UR4, 0x384d0, URZ ;  /* 0x000384d004047890 */ /* 0x000fc8000fffe03f */
[----:B------:R-:W-:-:S09]  /*5a00*/  UPRMT UR4, UR42, 0x654, UR4 ;  /* 0x000006542a047896 */ /* 0x000fd20008000004 */
[----:B------:R-:W-:Y:S01]  /*5a10*/  SYNCS.ARRIVE.TRANS64.RED.A1T0 RZ, [UR4], RZ ;  /* 0x000000ffffff79a7 */ /* 0x000fe20008100404 */
[----:B------:R-:W-:Y:S05]  /*5a20*/  @!P1 BRA `(.L_x_71) ;  /* 0x0000000000049947 */ /* 0x000fea0003800000 */
[----:B------:R-:W-:Y:S01]  /*5a30*/  BPT.TRAP 0x1 ;  /* 0x000000040000795c */ /* 0x000fe20000300000 */
.L_x_71:
[----:B------:R-:W2:Y:S01]  /*5a40*/  SYNCS.PHASECHK.TRANS64.TRYWAIT P3, [UR43+0x384c0], R3 ;  /* 0x0384c003ff0075a7 */ /* 0x000ea2000806016b */
[----:B------:R-:W-:Y:S04]  /*5a50*/  BSSY B0, `(.L_x_72) ;  /* 0x0000002000007945 */ /* 0x000fe80003800000 */
[----:B--2---:R-:W-:Y:S05]  /*5a60*/  @!P3 BRA `(.L_x_73) ;  /* 0x0000006c003cb947 */ /* 0x004fea0003800000 */
.L_x_226:
[----:B------:R-:W-:Y:S05]  /*5a70*/  BSYNC B0 ;  /* 0x0000000000007941 */ /* 0x000fea0003800000 */
.L_x_72:
        /* <DEDUP_REMOVED lines=81> */
.L_x_75:
[----:B------:R-:W-:Y:S05]  /*5f90*/  BSYNC B0 ;  /* 0x0000000000007941 */ /* 0x000fea0003800000 */
.L_x_74:
[----:B------:R-:W-:Y:S06]  /*5fa0*/  BAR.SYNC.DEFER_BLOCKING 0x1, 0x100 ;  /* 0x0044000000007b1d */ /* 0x000fec0000010000 */
[----:B------:R-:W-:Y:S05]  /*5fb0*/  @!P1 BRA `(.L_x_76) ;  /* 0x0000000000049947 */ /* 0x000fea0003800000 */
[----:B------:R-:W-:Y:S01]  /*5fc0*/  BPT.TRAP 0x1 ;  /* 0x000000040000795c */ /* 0x000fe20000300000 */
.L_x_76:
[----:B------:R-:W-:-:S04]  /*5fd0*/  UIADD3 UR55, UR55, 0x1, URZ ;  /* 0x0000000137377890 */ /* 0x000fc8000fffe03f */
[----:B------:R-:W-:-:S04]  /*5fe0*/  UISETP.NE.AND UP0, UPT, UR55, 0x4, UPT ;  /* 0x000000043700788c */ /* 0x000fc8000bf05270 */
[----:B------:R-:W-:-:S04]  /*5ff0*/  USEL UR55, UR55, URZ, UP0 ;  /* 0x0000003f37377287 */ /* 0x000fc80008000000 */
[----:B------:R-:W-:-:S04]  /*6000*/  ULEA UR4, UR55, UR43, 0x3 ;  /* 0x0000002b37047291 */ /* 0x000fc8000f8e183f */
[----:B------:R-:W-:-:S04]  /*6010*/  UIADD3 UR4, UR4, 0x384d0, URZ ;  /* 0x000384d004047890 */ /* 0x000fc8000fffe03f */
[----:B------:R-:W-:-:S09]  /*6020*/  UPRMT UR4, UR42, 0x654, UR4 ;  /* 0x000006542a047896 */ /* 0x000fd20008000004 */
[----:B------:R-:W-:Y:S01]  /*6030*/  SYNCS.ARRIVE.TRANS64.RED.A1T0 RZ, [UR4], RZ ;  /* 0x000000ffffff79a7 */ /* 0x000fe20008100404 */
[----:B------:R-:W-:Y:S05]  /*6040*/  @!P1 BRA `(.L_x_77) ;  /* 0x0000000000049947 */ /* 0x000fea0003800000 */
[----:B------:R-:W-:Y:S01]  /*6050*/  BPT.TRAP 0x1 ;  /* 0x000000040000795c */ /* 0x000fe20000300000 */
.L_x_77:
[----:B------:R-:W2:Y:S01]  /*6060*/  SYNCS.PHASECHK.TRANS64.TRYWAIT P3, [UR43+0x384c8], R3 ;  /* 0x0384c803ff0075a7 */ /* 0x000ea2000806016b */
[----:B------:R-:W-:Y:S04]  /*6070*/  BSSY B0, `(.L_x_78) ;  /* 0x0000002000007945 */ /* 0x000fe80003800000 */
[----:B--2---:R-:W-:Y:S05]  /*6080*/  @!P3 BRA `(.L_x_79) ;  /* 0x0000006400ccb947 */ /* 0x004fea0003800000 */
.L_x_227:
[----:B------:R-:W-:Y:S05]  /*6090*/  BSYNC B0 ;  /* 0x0000000000007941 */ /* 0x000fea0003800000 */
.L_x_78:
[----:B------:R-:W-:Y:S05]  /*60a0*/  @P2 WARPSYNC.ALL ;  /* 0x0000000000002948 */ /* 0x000fea0003800000 */
[----:B------:R-:W3:Y:S01]  /*60b0*/  @P2 LDSM.16.MT88.4 R4, [R12+0x36000] ;  /* 0x036000000c04283b */ /* 0x000ee20000004200 */
[-C--:B------:R-:W-:Y:S01]  /*60c0*/  FMUL R80, R80, R2.reuse ;  /* 0x0000000250507220 */ /* 0x080fe20000400000 */
[-C--:B-1----:R-:W-:Y:S01]  /*60d0*/  FMUL R24, R81, R2.reuse ;  /* 0x0000000251187220 */ /* 0x082fe20000400000 */
[-C--:B------:R-:W-:Y:S01]  /*60e0*/  FMUL R72, R72, R2.reuse ;  /* 0x0000000248487220 */ /* 0x080fe20000400000 */
[----:B------:R-:W1:Y:S01]  /*60f0*/  @P2 LDSM.16.MT88.4 R8, [R12+0x36800] ;  /* 0x036800000c08283b */ /* 0x000e620000004200 */
[-C--:B--2---:R-:W-:Y:S01]  /*6100*/  FMUL R14, R73, R2.reuse ;  /* 0x00000002490e7220 */ /* 0x084fe20000400000 */
[-C--:B------:R-:W-:Y:S01]  /*6110*/  FMUL R74, R74, R2.reuse ;  /* 0x000000024a4a7220 */ /* 0x080fe20000400000 */
        /* <DEDUP_REMOVED lines=10> */
[----:B------:R-:W-:Y:S01]  /*61c0*/  FMUL R2, R87, R2 ;  /* 0x0000000257027220 */ /* 0x000fe20000400000 */
[----:B------:R-:W-:Y:S05]  /*61d0*/  WARPSYNC.ALL ;  /* 0x0000000000007948 */ /* 0x000fea0003800000 */
[----:B------:R-:W-:Y:S01]  /*61e0*/  BSSY B0, `(.L_x_80) ;  /* 0x000003c000007945 */ /* 0x000fe20003800000 */
[----:B---3--:R-:W-:-:S02]  /*61f0*/  HADD2.F32 R15, -RZ, R5.H0_H0 ;  /* 0x20000005ff0f7230 */ /* 0x008fc40000004100 */
[----:B------:R-:W-:Y:S02]  /*6200*/  HADD2.F32 R21, -RZ, R7.H0_H0 ;  /* 0x20000007ff157230 */ /* 0x000fe40000004100 */
[--C-:B-1----:R-:W-:Y:S02]  /*6210*/  HADD2.F32 R25, -RZ, R8.reuse.H0_H0 ;  /* 0x20000008ff197230 */ /* 0x102fe40000004100 */
        /* <DEDUP_REMOVED lines=11> */
[--C-:B------:R-:W-:Y:S02]  /*62d0*/  HADD2.F32 R17, -RZ, R6.reuse.H0_H0 ;  /* 0x20000006ff117230 */ /* 0x100fe40000004100 */
[----:B------:R-:W-:Y:S01]  /*62e0*/  FFMA R14, R13, R0, R14 ;  /* 0x000000000d0e7223 */ /* 0x000fe2000000000e */
[----:B------:R-:W-:-:S02]  /*62f0*/  HADD2.F32 R19, -RZ, R6.H1_H1 ;  /* 0x30000006ff137230 */ /* 0x000fc40000004100 */
        /* <DEDUP_REMOVED lines=40> */
[----:B------:R2:W-:Y:S02]  /*6580*/  UTMASTG.2D [UR8], [UR58] ;  /* 0x000000083a0073b5 */ /* 0x0005e40008008000 */
[----:B--2---:R0:W-:Y:S02]  /*6590*/  UTMACMDFLUSH ;  /* 0x00000000000079b7 */ /* 0x0041e40000000000 */
.L_x_81:
[----:B------:R-:W-:Y:S05]  /*65a0*/  BSYNC B0 ;  /* 0x0000000000007941 */ /* 0x000fea0003800000 */
.L_x_80:
[----:B------:R-:W-:Y:S04]  /*65b0*/  BSSY B0, `(.L_x_82) ;  /* 0x0000003000007945 */ /* 0x000fe80003800000 */
[----:B------:R-:W-:Y:S05]  /*65c0*/  @!P0 BRA `(.L_x_83) ;  /* 0x0000000000048947 */ /* 0x000fea0003800000 */
[----:B------:R-:W-:-:S04]  /*65d0*/  DEPBAR.LE SB0, 0x1 ;  /* 0x000080400000791a */ /* 0x000fc80000000000 */
.L_x_83:
[----:B------:R-:W-:Y:S05]  /*65e0*/  BSYNC B0 ;  /* 0x0000000000007941 */ /* 0x000fea0003800000 */
.L_x_82:
[----:B------:R-:W-:Y:S06]  /*65f0*/  BAR.SYNC.DEFER_BLOCKING 0x1, 0x100 ;  /* 0x0044000000007b1d */ /* 0x000fec0000010000 */
[----:B------:R-:W-:Y:S05]  /*6600*/  @!P1 BRA `(.L_x_84) ;  /* 0x0000000000049947 */ /* 0x000fea0003800000 */
[----:B------:R-:W-:Y:S01]  /*6610*/  BPT.TRAP 0x1 ;  /* 0x000000040000795c */ /* 0x000fe20000300000 */
.L_x_84:
[----:B------:R-:W-:Y:S02]  /*6620*/  UIADD3 UR4, UR55, 0x1, URZ ;  /* 0x0000000137047890 */ /* 0x000fe4000fffe03f */
[----:B------:R-:W-:Y:S02]  /*6630*/  UISETP.NE.AND UP1, UPT, UR47, 0x3, UPT ;  /* 0x000000032f00788c */ /* 0x000fe4000bf25270 */
[----:B------:R-:W-:-:S04]  /*6640*/  UISETP.NE.AND UP0, UPT, UR4, 0x4, UPT ;  /* 0x000000040400788c */ /* 0x000fc8000bf05270 */
[----:B------:R-:W-:Y:S01]  /*6650*/  USEL UR4, UR4, URZ, UP0 ;  /* 0x0000003f04047287 */ /* 0x000fe20008000000 */
[----:B------:R-:W-:-:S03]  /*6660*/  PLOP3.LUT P2, PT, PT, PT, UP1, 0x80, 0x0 ;  /* 0x000000000000781c */ /* 0x000fc60003f4f018 */
[----:B------:R-:W-:Y:S02]  /*6670*/  ULEA UR5, UR4, UR43, 0x3 ;  /* 0x0000002b04057291 */ /* 0x000fe4000f8e183f */
[----:B------:R-:W-:Y:S02]  /*6680*/  UIADD3 UR4, UR4, 0x1, URZ ;  /* 0x0000000104047890 */ /* 0x000fe4000fffe03f */
[----:B------:R-:W-:Y:S02]  /*6690*/  UIADD3 UR5, UR5, 0x384d0, URZ ;  /* 0x000384d005057890 */ /* 0x000fe4000fffe03f */
[----:B------:R-:W-:Y:S02]  /*66a0*/  UISETP.NE.AND UP0, UPT, UR4, 0x4, UPT ;  /* 0x000000040400788c */ /* 0x000fe4000bf05270 */
[----:B------:R-:W-:Y:S02]  /*66b0*/  UPRMT UR5, UR42, 0x654, UR5 ;  /* 0x000006542a057896 */ /* 0x000fe40008000005 */
[----:B------:R-:W-:-:S07]  /*66c0*/  USEL UR55, UR4, URZ, UP0 ;  /* 0x0000003f04377287 */ /* 0x000fce0008000000 */
[----:B------:R-:W-:Y:S01]  /*66d0*/  SYNCS.ARRIVE.TRANS64.RED.A1T0 RZ, [UR5], RZ ;  /* 0x000000ffffff79a7 */ /* 0x000fe20008100405 */
[----:B------:R-:W-:Y:S05]  /*66e0*/  @!P2 BRA `(.L_x_85) ;  /* 0x000000000004a947 */ /* 0x000fea0003800000 */
[----:B------:R-:W-:Y:S01]  /*66f0*/  BPT.TRAP 0x1 ;  /* 0x000000040000795c */ /* 0x000fe20000300000 */
.L_x_85:
[----:B------:R-:W-:Y:S01]  /*6700*/  ULEA UR4, UR38, UR43, 0x3 ;  /* 0x0000002b26047291 */ /* 0x000fe2000f8e183f */
[----:B------:R-:W-:-:S08]  /*6710*/  SHF.L.U32 R0, R91, 0x1f, RZ ;  /* 0x0000001f5b007819 */ /* 0x000fd000000006ff */
[----:B------:R-:W2:Y:S02]  /*6720*/  SYNCS.PHASECHK.TRANS64.TRYWAIT P0, [UR4+0x38400], R0 ;  /* 0x03840000ff0075a7 */ /* 0x000ea40008000144 */
[----:B--2---:R-:W-:Y:S05]  /*6730*/  @!P0 BRA `(.L_x_86) ;  /* 0x0000006000388947 */ /* 0x004fea0003800000 */
.L_x_228:
[----:B------:R-:W-:-:S09]  /*6740*/  ULEA UR5, UR38, UR43, 0x4 ;  /* 0x0000002b26057291 */ /* 0x000fd2000f8e203f */
[----:B------:R-:W3:Y:S01]  /*6750*/  LDS.128 R16, [UR5+0x38500] ;  /* 0x03850005ff107984 */ /* 0x000ee20008000c00 */
[----:B------:R-:W-:Y:S01]  /*6760*/  @!PT LDS RZ, [RZ] ;  /* 0x00000000fffff984 */ /* 0x000fe20000000800 */
[----:B------:R-:W-:Y:S01]  /*6770*/  @!PT LDS RZ, [RZ] ;  /* 0x00000000fffff984 */ /* 0x000fe20000000800 */
[----:B------:R-:W-:Y:S01]  /*6780*/  @!PT LDS RZ, [RZ] ;  /* 0x00000000fffff984 */ /* 0x000fe20000000800 */
[----:B------:R-:W-:Y:S01]  /*6790*/  @!PT LDS RZ, [RZ] ;  /* 0x00000000fffff984 */ /* 0x000fe20000000800 */
[----:B------:R4:W-:Y:S06]  /*67a0*/  MEMBAR.ALL.CTA ;  /* 0x0000000000007992 */ /* 0x0009ec0000008000 */
[----:B----4-:R-:W4:Y:S01]  /*67b0*/  FENCE.VIEW.ASYNC.S ;  /* 0x00000000000073c6 */ /* 0x010f220000000000 */
[----:B------:R-:W-:Y:S05]  /*67c0*/  @!P2 BRA `(.L_x_87) ;  /* 0x000000000004a947 */ /* 0x000fea0003800000 */
[----:B------:R-:W-:Y:S01]  /*67d0*/  BPT.TRAP 0x1 ;  /* 0x000000040000795c */ /* 0x000fe20000300000 */
.L_x_87:
[----:B---3--:R-:W-:Y:S01]  /*67e0*/  ISETP.NE.AND P0, PT, R19, RZ, PT ;  /* 0x000000ff1300720c */ /* 0x008fe20003f05270 */
[----:B------:R-:W-:Y:S01]  /*67f0*/  UIADD3 UR4, UR4, 0x38440, URZ ;  /* 0x0003844004047890 */ /* 0x000fe2000fffe03f */
[CC--:B------:R-:W-:Y:S02]  /*6800*/  ISETP.NE.AND P2, PT, R89.reuse, R18.reuse, PT ;  /* 0x000000125900720c */ /* 0x0c0fe40003f45270 */
[----:B------:R-:W-:Y:S01]  /*6810*/  ISETP.EQ.OR P0, PT, R89, R18, !P0 ;  /* 0x000000125900720c */ /* 0x000fe20004702670 */
[----:B------:R-:W-:-:S09]  /*6820*/  UPRMT UR4, UR42, 0x654, UR4 ;  /* 0x000006542a047896 */ /* 0x000fd20008000004 */
[----:B----4-:R-:W-:Y:S03]  /*6830*/  SYNCS.ARRIVE.TRANS64.RED.A1T0 RZ, [UR4], RZ ;  /* 0x000000ffffff79a7 */ /* 0x010fe60008100404 */
[----:B------:R-:W-:Y:S05]  /*6840*/  @P0 BRA `(.L_x_88) ;  /* 0x0000000000fc0947 */ /* 0x000fea0003800000 */
[----:B------:R-:W-:-:S13]  /*6850*/  ISETP.NE.AND P0, PT, RZ, UR54, PT ;  /* 0x00000036ff007c0c */ /* 0x000fda000bf05270 */
[----:B------:R-:W-:Y:S05]  /*6860*/  @P0 BRA `(.L_x_88) ;  /* 0x0000000000f40947 */ /* 0x000fea0003800000 */
[----:B--2---:R-:W2:Y:S01]  /*6870*/  S2R R0, SR_LANEID ;  /* 0x0000000000007919 */ /* 0x004ea20000000000 */
[----:B------:R-:W-:Y:S01]  /*6880*/  ELECT P0, URZ, PT ;  /* 0x00000000003f782f */ /* 0x000fe20003800000 */
[----:B------:R-:W-:Y:S01]  /*6890*/  BSSY B0, `(.L_x_89) ;  /* 0x000002f000007945 */ /* 0x000fe20003800000 */
[----:B--2---:R-:W-:-:S11]  /*68a0*/  IMAD.SHL.U32 R15, R0, 0x4, RZ ;  /* 0x00000004000f7824 */ /* 0x004fd600078e00ff */
[----:B------:R-:W-:Y:S05]  /*68b0*/  @!P0 BRA `(.L_x_90) ;  /* 0x0000000000b08947 */ /* 0x000fea0003800000 */
[----:B------:R-:W-:Y:S01]  /*68c0*/  IMAD.SHL.U32 R0, R18, 0x8, RZ ;  /* 0x0000000812007824 */ /* 0x000fe200078e00ff */
[----:B------:R-:W-:Y:S01]  /*68d0*/  SHF.R.S32.HI R3, RZ, 0x1f, R18 ;  /* 0x0000001fff037819 */ /* 0x000fe20000011412 */
[----:B------:R-:W-:-:S03]  /*68e0*/  ULDC.64 UR4, c[0x0][0x820] ;  /* 0x0002080000047ab9 */ /* 0x000fc60000000a00 */
[----:B------:R-:W-:Y:S02]  /*68f0*/  SHF.L.U64.HI R8, R18, 0x3, R3 ;  /* 0x0000000312087819 */ /* 0x000fe40000010203 */
[----:B-1----:R-:W-:Y:S01]  /*6900*/  IADD3 R4, P0, R0, UR4, RZ ;  /* 0x0000000400047c10 */ /* 0x002fe2000ff1e0ff */
[----:B------:R-:W1:Y:S03]  /*6910*/  LDC.64 R2, c[0x0][0x290] ;  /* 0x0000a400ff027b82 */ /* 0x000e660000000a00 */
[----:B------:R-:W-:Y:S01]  /*6920*/  IADD3.X R5, R8, UR5, RZ, P0, !PT ;  /* 0x0000000508057c10 */ /* 0x000fe200087fe4ff */
[----:B------:R-:W-:-:S05]  /*6930*/  ULDC.64 UR4, c[0x0][0x818] ;  /* 0x0002060000047ab9 */ /* 0x000fca0000000a00 */
[----:B------:R-:W2:Y:S01]  /*6940*/  LDG.E.64 R4, desc[UR56][R4.64] ;  /* 0x0000003804047981 */ /* 0x000ea2000c1e1b00 */
[----:B-1----:R-:W-:Y:S01]  /*6950*/  IMAD.WIDE R6, R18, 0xc, R2 ;  /* 0x0000000c12067825 */ /* 0x002fe200078e0202 */
[----:B------:R-:W-:Y:S02]  /*6960*/  IADD3 R2, P0, R0, UR4, RZ ;  /* 0x0000000400027c10 */ /* 0x000fe4000ff1e0ff */
[----:B------:R-:W1:Y:S02]  /*6970*/  LDS R0, [UR49+0x1c] ;  /* 0x00001c31ff007984 */ /* 0x000e640008000800 */
[----:B------:R-:W-:Y:S02]  /*6980*/  IADD3.X R3, R8, UR5, RZ, P0, !PT ;  /* 0x0000000508037c10 */ /* 0x000fe400087fe4ff */
[----:B------:R-:W3:Y:S04]  /*6990*/  LDG.E R12, desc[UR56][R6.64] ;  /* 0x00000038060c7981 */ /* 0x000ee8000c1e1900 */
[----:B------:R4:W5:Y:S04]  /*69a0*/  LDG.E R13, desc[UR56][R6.64+0x4] ;  /* 0x00000438060d7981 */ /* 0x000968000c1e1900 */
[----:B------:R-:W5:Y:S01]  /*69b0*/  LDG.E.64 R2, desc[UR56][R2.64] ;  /* 0x0000003802027981 */ /* 0x000f62000c1e1b00 */
[----:B------:R-:W-:-:S03]  /*69c0*/  IMAD.U32 R8, RZ, RZ, UR49 ;  /* 0x00000031ff087e24 */ /* 0x000fc6000f8e00ff */
[----:B------:R-:W-:Y:S02]  /*69d0*/  STS [UR49+0x30], RZ ;  /* 0x000030ffff007988 */ /* 0x000fe40008000831 */
[----:B------:R-:W-:Y:S02]  /*69e0*/  SHF.R.U64 R8, R8, 0x4, RZ ;  /* 0x0000000408087819 */ /* 0x000fe400000012ff */
[----:B----4-:R-:W-:-:S03]  /*69f0*/  CS2R R6, SRZ ;  /* 0x0000000000067805 */ /* 0x010fc6000001ff00 */
[----:B------:R-:W-:Y:S04]  /*6a00*/  STS [UR49+0x10], R8 ;  /* 0x00001008ff007988 */ /* 0x000fe80008000831 */
[----:B------:R-:W-:Y:S01]  /*6a10*/  STS [UR49+0x14], R8 ;  /* 0x00001408ff007988 */ /* 0x000fe20008000831 */
[C---:B--2---:R-:W-:Y:S01]  /*6a20*/  SHF.L.U64.HI R11, R4.reuse, 0x1, R5 ;  /* 0x00000001040b7819 */ /* 0x044fe20000010205 */
[----:B------:R-:W-:-:S03]  /*6a30*/  IMAD.SHL.U32 R10, R4, 0x2, RZ ;  /* 0x00000002040a7824 */ /* 0x000fc600078e00ff */
[----:B------:R-:W-:Y:S02]  /*6a40*/  LOP3.LUT R11, R11, 0x1fffffff, RZ, 0xc0, !PT ;  /* 0x1fffffff0b0b7812 */ /* 0x000fe400078ec0ff */
[----:B------:R-:W-:Y:S02]  /*6a50*/  LOP3.LUT R10, R10, 0xfffffffe, RZ, 0xc0, !PT ;  /* 0xfffffffe0a0a7812 */ /* 0x000fe400078ec0ff */
[--C-:B------:R-:W-:Y:S02]  /*6a60*/  SHF.R.U32.HI R5, RZ, 0x4, R11.reuse ;  /* 0x00000004ff057819 */ /* 0x100fe4000001160b */
[----:B------:R-:W-:Y:S02]  /*6a70*/  SHF.R.U64 R10, R10, 0x4, R11 ;  /* 0x000000040a0a7819 */ /* 0x000fe4000000120b */
[----:B-1----:R-:W-:-:S03]  /*6a80*/  LOP3.LUT R0, R0, 0xf, R5, 0xb8, !PT ;  /* 0x0000000f00007812 */ /* 0x002fc600078eb805 */
[----:B------:R-:W-:Y:S04]  /*6a90*/  STS [UR49+0xc], R10 ;  /* 0x00000c0aff007988 */ /* 0x000fe80008000831 */
[----:B------:R-:W-:Y:S01]  /*6aa0*/  STS [UR49+0x1c], R0 ;  /* 0x00001c00ff007988 */ /* 0x000fe20008000831 */
[----:B---3--:R-:W-:-:S03]  /*6ab0*/  VIADD R4, R12, 0xffffffff ;  /* 0xffffffff0c047836 */ /* 0x008fc60000000000 */
[----:B------:R-:W1:Y:S04]  /*6ac0*/  LDS R5, [UR49+0x1c] ;  /* 0x00001c31ff057984 */ /* 0x000e680008000800 */
[----:B-----5:R-:W-:Y:S01]  /*6ad0*/  STS.64 [UR49], R2 ;  /* 0x00000002ff007988 */ /* 0x020fe20008000a31 */
[----:B-1----:R-:W-:-:S05]  /*6ae0*/  LOP3.LUT R5, R5, 0xf0, RZ, 0xb8, !PT ;  /* 0x000000f005057812 */ /* 0x002fca00078eb8ff */
[----:B------:R1:W-:Y:S04]  /*6af0*/  STS [UR49+0x1c], R5 ;  /* 0x00001c05ff007988 */ /* 0x0003e80008000831 */
[----:B------:R-:W2:Y:S01]  /*6b00*/  LDS R9, [UR49+0x1c] ;  /* 0x00001c31ff097984 */ /* 0x000ea20008000800 */
[----:B-1----:R-:W-:-:S05]  /*6b10*/  VIADD R5, R13, 0xffffffff ;  /* 0xffffffff0d057836 */ /* 0x002fca0000000000 */
[----:B------:R-:W-:Y:S01]  /*6b20*/  STS.128 [UR49+0x20], R4 ;  /* 0x00002004ff007988 */ /* 0x000fe20008000c31 */
[----:B--2---:R-:W-:-:S05]  /*6b30*/  LOP3.LUT R9, R9, 0xf00, RZ, 0xb8, !PT ;  /* 0x00000f0009097812 */ /* 0x004fca00078eb8ff */
[----:B------:R-:W-:Y:S04]  /*6b40*/  STS.64 [UR49+0x18], R8 ;  /* 0x00001808ff007988 */ /* 0x000fe80008000a31 */
[----:B------:R-:W1:Y:S02]  /*6b50*/  LDS R14, [UR49+0x1c] ;  /* 0x00001c31ff0e7984 */ /* 0x000e640008000800 */
[----:B-1----:R-:W-:-:S05]  /*6b60*/  LOP3.LUT R0, R14, 0xf000, RZ, 0xb8, !PT ;  /* 0x0000f0000e007812 */ /* 0x002fca00078eb8ff */
[----:B------:R2:W-:Y:S02]  /*6b70*/  STS [UR49+0x1c], R0 ;  /* 0x00001c00ff007988 */ /* 0x0005e40008000831 */
.L_x_90:
[----:B------:R-:W-:Y:S05]  /*6b80*/  BSYNC B0 ;  /* 0x0000000000007941 */ /* 0x000fea0003800000 */
.L_x_89:
[----:B------:R-:W-:Y:S01]  /*6b90*/  NOP ;  /* 0x0000000000007918 */ /* 0x000fe20000000000 */
[----:B-1----:R1:W3:Y:S01]  /*6ba0*/  LDS R5, [R15+UR49] ;  /* 0x000000310f057984 */ /* 0x0022e20008000800 */
[----:B------:R-:W-:Y:S02]  /*6bb0*/  ELECT P0, URZ, PT ;  /* 0x00000000003f782f */ /* 0x000fe40003800000 */
[----:B------:R-:W-:Y:S01]  /*6bc0*/  IADD3 R2, P3, R15, UR58, RZ ;  /* 0x0000003a0f027c10 */ /* 0x000fe2000ff7e0ff */
[----:B------:R-:W-:Y:S04]  /*6bd0*/  BSSY B0, `(.L_x_91) ;  /* 0x0000005000007945 */ /* 0x000fe80003800000 */
[----:B------:R-:W-:-:S06]  /*6be0*/  IMAD.X R3, RZ, RZ, UR59, P3 ;  /* 0x0000003bff037e24 */ /* 0x000fcc00098e06ff */
[----:B-1----:R-:W-:Y:S05]  /*6bf0*/  @!P0 BRA `(.L_x_92) ;  /* 0x0000000000088947 */ /* 0x002fea0003800000 */
[----:B------:R0:W-:Y:S01]  /*6c00*/  UTMACMDFLUSH ;  /* 0x00000000000079b7 */ /* 0x0001e20000000000 */
[----:B------:R-:W-:-:S04]  /*6c10*/  DEPBAR.LE SB0, 0x0 ;  /* 0x000080000000791a */ /* 0x000fc80000000000 */
.L_x_92:
[----:B------:R-:W-:Y:S05]  /*6c20*/  BSYNC B0 ;  /* 0x0000000000007941 */ /* 0x000fea0003800000 */
.L_x_91:
[----:B---3--:R3:W5:Y:S02]  /*6c30*/  ATOMG.E.EXCH.STRONG.GPU PT, RZ, [R2], R5 ;  /* 0x0000000502ff73a8 */ /* 0x00876400041ee100 */
.L_x_88:
[----:B------:R-:W-:Y:S01]  /*6c40*/  UIMAD.WIDE.U32 UR4, UR60, -0x55555555, URZ ;  /* 0xaaaaaaab3c0478a5 */ /* 0x000fe2000f8e003f */
[----:B------:R-:W-:Y:S01]  /*6c50*/  ISETP.NE.AND P0, PT, R19, RZ, PT ;  /* 0x000000ff1300720c */ /* 0x000fe20003f05270 */
[----:B------:R-:W-:Y:S01]  /*6c60*/  UIADD3 UR38, UR38, 0x1, URZ ;  /* 0x0000000126267890 */ /* 0x000fe2000fffe03f */
[----:B-1----:R-:W-:Y:S01]  /*6c70*/  SEL R4, RZ, 0x1, !P2 ;  /* 0x00000001ff047807 */ /* 0x002fe20005000000 */
[----:B------:R-:W-:Y:S02]  /*6c80*/  USHF.R.U32.HI UR4, URZ, 0x1, UR5 ;  /* 0x000000013f047899 */ /* 0x000fe40008011605 */
[----:B------:R-:W-:Y:S02]  /*6c90*/  UISETP.NE.AND UP0, UPT, UR38, 0x8, UPT ;  /* 0x000000082600788c */ /* 0x000fe4000bf05270 */
[----:B------:R-:W-:Y:S02]  /*6ca0*/  UIMAD UR9, UR4, -0x3, UR60 ;  /* 0xfffffffd040978a4 */ /* 0x000fe4000f8e023c */
[----:B------:R-:W-:-:S02]  /*6cb0*/  USEL UR4, URZ, 0x1, UP0 ;  /* 0x000000013f047887 */ /* 0x000fc40008000000 */
[----:B------:R-:W-:Y:S02]  /*6cc0*/  UIADD3 UR36, UR36, 0x4, URZ ;  /* 0x0000000424247890 */ /* 0x000fe4000fffe03f */
[----:B------:R-:W-:Y:S02]  /*6cd0*/  USEL UR38, UR38, URZ, UP0 ;  /* 0x0000003f26267287 */ /* 0x000fe40008000000 */
[----:B------:R-:W-:Y:S01]  /*6ce0*/  LOP3.LUT R91, R91, UR4, RZ, 0x3c, !PT ;  /* 0x000000045b5b7c12 */ /* 0x000fe2000f8e3cff */
[----:B------:R-:W-:Y:S09]  /*6cf0*/  @P0 BRA `(.L_x_93) ;  /* 0xffffffc8004c0947 */ /* 0x000ff2000383ffff */
[----:B------:R-:W-:-:S04]  /*6d00*/  DEPBAR.LE SB0, 0x0 ;  /* 0x000080000000791a */ /* 0x000fc80000000000 */
[----:B------:R-:W-:Y:S05]  /*6d10*/  @!P1 BRA `(.L_x_94) ;  /* 0x0000000000049947 */ /* 0x000fea0003800000 */
[----:B------:R-:W-:Y:S01]  /*6d20*/  BPT.TRAP 0x1 ;  /* 0x000000040000795c */ /* 0x000fe20000300000 */
.L_x_94:
[----:B------:R-:W-:-:S04]  /*6d30*/  ULEA UR43, UR55, UR43, 0x3 ;  /* 0x0000002b372b7291 */ /* 0x000fc8000f8e183f */
[----:B------:R-:W-:-:S04]  /*6d40*/  UIADD3 UR43, UR43, 0x384d0, URZ ;  /* 0x000384d02b2b7890 */ /* 0x000fc8000fffe03f */
[----:B------:R-:W-:-:S09]  /*6d50*/  UPRMT UR43, UR42, 0x654, UR43 ;  /* 0x000006542a2b7896 */ /* 0x000fd2000800002b */
[----:B-----5:R-:W-:Y:S01]  /*6d60*/  SYNCS.ARRIVE.TRANS64.RED.A1T0 RZ, [UR43], RZ ;  /* 0x000000ffffff79a7 */ /* 0x020fe2000810042b */
[----:B------:R-:W-:Y:S05]  /*6d70*/  EXIT ;  /* 0x000000000000794d */ /* 0x000fea0003800000 */
.L_x_19:
[----:B------:R-:W-:-:S08]  /*6d80*/  NOP ;  /* 0x0000000000007918 */ /* 0x000fd00000000000 */
[----:B----45:R-:W1:-:S00]  /*6d90*/  USETMAXREG.DEALLOC.CTAPOOL 0x28 ;  /* 0x00000028000079c8 */ /* 0x030e4000080e0500 */
[----:B------:R-:W-:-:S06]  /*6da0*/  UISETP.NE.AND UP1, UPT, UR54, 0x3, UPT ;  /* 0x000000033600788c */ /* 0x000fcc000bf25270 */
[----:B------:R-:W-:-:S13]  /*6db0*/  PLOP3.LUT P1, PT, PT, PT, UP1, 0x80, 0x0 ;  /* 0x000000000000781c */ /* 0x000fda0003f2f018 */
[----:B-1----:R-:W-:Y:S05]  /*6dc0*/  @!P1 BRA `(.L_x_95) ;  /* 0x0000003400209947 */ /* 0x002fea0003800000 */
[----:B------:R-:W-:-:S13]  /*6dd0*/  ISETP.NE.AND P0, PT, RZ, UR54, PT ;  /* 0x00000036ff007c0c */ /* 0x000fda000bf05270 */
[----:B------:R-:W-:Y:S05]  /*6de0*/  @!P0 BRA `(.L_x_96) ;  /* 0x0000001800208947 */ /* 0x000fea0003800000 */
[----:B------:R-:W-:-:S06]  /*6df0*/  UISETP.NE.AND UP0, UPT, UR54, 0x2, UPT ;  /* 0x000000023600788c */ /* 0x000fcc000bf05270 */
[----:B------:R-:W-:-:S13]  /*6e00*/  PLOP3.LUT P0, PT, PT, PT, UP0, 0x80, 0x0 ;  /* 0x000000000000781c */ /* 0x000fda0003f0f008 */
[----:B--2---:R-:W-:Y:S05]  /*6e10*/  @P0 EXIT ;  /* 0x000000000000094d */ /* 0x004fea0003800000 */
[----:B------:R-:W1:Y:S01]  /*6e20*/  S2UR UR4, SR_CTAID.Y ;  /* 0x00000000000479c3 */ /* 0x000e620000002600 */
[----:B------:R-:W-:Y:S01]  /*6e30*/  ELECT P0, URZ, PT ;  /* 0x00000000003f782f */ /* 0x000fe20003800000 */
[----:B------:R-:W-:Y:S01]  /*6e40*/  BSSY B0, `(.L_x_97) ;  /* 0x000001d000007945 */ /* 0x000fe20003800000 */
[----:B-1----:R-:W-:-:S11]  /*6e50*/  UIMAD UR4, UR4, UR39, UR40 ;  /* 0x00000027040472a4 */ /* 0x002fd6000f8e0228 */
[----:B------:R-:W-:Y:S05]  /*6e60*/  @!P0 BRA `(.L_x_98) ;  /* 0x0000000000688947 */ /* 0x000fea0003800000 */
[----:B------:R-:W1:Y:S01]  /*6e70*/  LDC.64 R4, c[0x0][0x600] ;  /* 0x00018000ff047b82 */ /* 0x000e620000000a00 */
[----:B------:R-:W-:Y:S02]  /*6e80*/  UMOV UR5, 0x400 ;  /* 0x0000040000057882 */ /* 0x000fe40000000000 */
[----:B------:R-:W-:-:S05]  /*6e90*/  ULEA UR5, UR41, UR5, 0x18 ;  /* 0x0000000529057291 */ /* 0x000fca000f8ec03f */
[----:B------:R-:W1:Y:S08]  /*6ea0*/  LDC.64 R6, c[0x0][0x608] ;  /* 0x00018200ff067b82 */ /* 0x000e700000000a00 */
[----:B------:R-:W2:Y:S08]  /*6eb0*/  LDC.64 R32, c[0x0][0x610] ;  /* 0x00018400ff207b82 */ /* 0x000eb00000000a00 */
[----:B------:R-:W2:Y:S01]  /*6ec0*/  LDC.64 R34, c[0x0][0x618] ;  /* 0x00018600ff227b82 */ /* 0x000ea20000000a00 */
[----:B-1----:R1:W-:Y:S07]  /*6ed0*/  STS.128 [UR5+0x38680], R4 ;  /* 0x03868004ff007988 */ /* 0x0023ee0008000c05 */
[----:B------:R-:W3:Y:S08]  /*6ee0*/  LDC.64 R28, c[0x0][0x620] ;  /* 0x00018800ff1c7b82 */ /* 0x000ef00000000a00 */
[----:B------:R-:W3:Y:S01]  /*6ef0*/  LDC.64 R30, c[0x0][0x628] ;  /* 0x00018a00ff1e7b82 */ /* 0x000ee20000000a00 */
[----:B--2---:R2:W-:Y:S07]  /*6f00*/  STS.128 [UR5+0x38690], R32 ;  /* 0x03869020ff007988 */ /* 0x0045ee0008000c05 */
[----:B------:R-:W4:Y:S08]  /*6f10*/  LDC.64 R24, c[0x0][0x630] ;  /* 0x00018c00ff187b82 */ /* 0x000f300000000a00 */
[----:B------:R-:W4:Y:S08]  /*6f20*/  LDC.64 R26, c[0x0][0x638] ;  /* 0x00018e00ff1a7b82 */ /* 0x000f300000000a00 */
[----:B------:R-:W5:Y:S01]  /*6f30*/  LDC.64 R20, c[0x0][0x640] ;  /* 0x00019000ff147b82 */ /* 0x000f620000000a00 */
[----:B---3--:R2:W-:Y:S07]  /*6f40*/  STS.128 [UR5+0x386a0], R28 ;  /* 0x0386a01cff007988 */ /* 0x0085ee0008000c05 */
[----:B------:R-:W5:Y:S08]  /*6f50*/  LDC.64 R22, c[0x0][0x648] ;  /* 0x00019200ff167b82 */ /* 0x000f700000000a00 */
[----:B------:R-:W3:Y:S01]  /*6f60*/  LDC.64 R12, c[0x0][0x650] ;  /* 0x00019400ff0c7b82 */ /* 0x000ee20000000a00 */
[----:B----4-:R2:W-:Y:S07]  /*6f70*/  STS.128 [UR5+0x386b0], R24 ;  /* 0x0386b018ff007988 */ /* 0x0105ee0008000c05 */
[----:B------:R-:W3:Y:S08]  /*6f80*/  LDC.64 R14, c[0x0][0x658] ;  /* 0x00019600ff0e7b82 */ /* 0x000ef00000000a00 */
[----:B------:R-:W4:Y:S01]  /*6f90*/  LDC.64 R8, c[0x0][0x660] ;  /* 0x00019800ff087b82 */ /* 0x000f220000000a00 */
[----:B-----5:R2:W-:Y:S07]  /*6fa0*/  STS.128 [UR5+0x386c0], R20 ;  /* 0x0386c014ff007988 */ /* 0x0205ee0008000c05 */
[----:B------:R-:W4:Y:S08]  /*6fb0*/  LDC.64 R10, c[0x0][0x668] ;  /* 0x00019a00ff0a7b82 */ /* 0x000f300000000a00 */
[----:B-1----:R-:W1:Y:S01]  /*6fc0*/  LDC.64 R4, c[0x0][0x670] ;  /* 0x00019c00ff047b82 */ /* 0x002e620000000a00 */
[----:B---3--:R2:W-:Y:S07]  /*6fd0*/  STS.128 [UR5+0x386d0], R12 ;  /* 0x0386d00cff007988 */ /* 0x0085ee0008000c05 */
[----:B------:R-:W1:Y:S01]  /*6fe0*/  LDC.64 R6, c[0x0][0x678] ;  /* 0x00019e00ff067b82 */ /* 0x000e620000000a00 */
[----:B----4-:R2:W-:Y:S04]  /*6ff0*/  STS.128 [UR5+0x386e0], R8 ;  /* 0x0386e008ff007988 */ /* 0x0105e80008000c05 */
[----:B-1----:R2:W-:Y:S02]  /*7000*/  STS.128 [UR5+0x386f0], R4 ;  /* 0x0386f004ff007988 */ /* 0x0025e40008000c05 */
.L_x_98:
[----:B------:R-:W-:Y:S05]  /*7010*/  BSYNC B0 ;  /* 0x0000000000007941 */ /* 0x000fea0003800000 */
.L_x_97:
[----:B------:R-:W-:Y:S01]  /*7020*/  ELECT P0, URZ, PT ;  /* 0x00000000003f782f */ /* 0x000fe20003800000 */
[----:B------:R-:W-:Y:S01]  /*7030*/  NOP ;  /* 0x0000000000007918 */ /* 0x000fe20000000000 */
[----:B------:R-:W-:Y:S01]  /*7040*/  ULDC UR5, c[0x0][0x884] ;  /* 0x0002210000057ab9 */ /* 0x000fe20000000800 */
[----:B------:R-:W-:Y:S01]  /*7050*/  ULDC.64 UR6, c[0x0][0x800] ;  /* 0x0002000000067ab9 */ /* 0x000fe20000000a00 */
[----:B------:R-:W-:Y:S01]  /*7060*/  ULEA UR4, UR5, UR4, 0x1 ;  /* 0x0000000405047291 */ /* 0x000fe2000f8e083f */
[----:B------:R-:W-:Y:S03]  /*7070*/  BSSY B0, `(.L_x_99) ;  /* 0x0000033000007945 */ /* 0x000fe60003800000 */
[----:B------:R-:W-:-:S05]  /*7080*/  UIMAD.WIDE UR6, UR4, 0x80, UR6 ;  /* 0x00000080040678a5 */ /* 0x000fca000f8e0206 */
[----:B------:R-:W-:Y:S07]  /*7090*/  @!P0 BRA `(.L_x_100) ;  /* 0x0000000000c08947 */ /* 0x000fee0003800000 */
[----:B------:R-:W-:Y:S01]  /*70a0*/  ULDC.64 UR4, c[0x0][0x808] ;  /* 0x0002020000047ab9 */ /* 0x000fe20000000a00 */
[----:B------:R-:W-:Y:S01]  /*70b0*/  ULDC.64 UR8, c[0x0][0x810] ;  /* 0x0002040000087ab9 */ /* 0x000fe20000000a00 */
[----:B------:R-:W-:Y:S02]  /*70c0*/  ISETP.NE.U32.AND P0, PT, RZ, UR4, PT ;  /* 0x00000004ff007c0c */ /* 0x000fe4000bf05070 */
[----:B------:R-:W-:Y:S02]  /*70d0*/  ISETP.NE.U32.AND P1, PT, RZ, UR8, PT ;  /* 0x00000008ff007c0c */ /* 0x000fe4000bf25070 */
[----:B------:R-:W-:Y:S02]  /*70e0*/  ISETP.NE.AND.EX P0, PT, RZ, UR5, PT, P0 ;  /* 0x00000005ff007c0c */ /* 0x000fe4000bf05300 */
[----:B------:R-:W-:-:S11]  /*70f0*/  ISETP.NE.AND.EX P1, PT, RZ, UR9, PT, P1 ;  /* 0x00000009ff007c0c */ /* 0x000fd6000bf25310 */
[----:B------:R-:W-:Y:S05]  /*7100*/  @!P0 BRA `(.L_x_101) ;  /* 0x0000000000188947 */ /* 0x000fea0003800000 */
[----:B--2---:R-:W-:-:S04]  /*7110*/  LEA R4, P0, R18, UR4, 0x3 ;  /* 0x0000000412047c11 */ /* 0x004fc8000f8018ff */
[----:B------:R-:W-:-:S06]  /*7120*/  LEA.HI.X R5, R18, UR5, R3, 0x3, P0 ;  /* 0x0000000512057c11 */ /* 0x000fcc00080f1c03 */
[----:B------:R-:W2:Y:S01]  /*7130*/  LDG.E.64 R4, desc[UR56][R4.64] ;  /* 0x0000003804047981 */ /* 0x000ea2000c1e1b00 */
[----:B------:R-:W-:Y:S02]  /*7140*/  UMOV UR4, 0x400 ;  /* 0x0000040000047882 */ /* 0x000fe40000000000 */
[----:B------:R-:W-:-:S09]  /*7150*/  ULEA UR4, UR41, UR4, 0x18 ;  /* 0x0000000429047291 */ /* 0x000fd2000f8ec03f */
[----:B--2---:R1:W-:Y:S03]  /*7160*/  STS.64 [UR4+0x38680], R4 ;  /* 0x03868004ff007988 */ /* 0x0043e60008000a04 */
.L_x_101:
[----:B------:R-:W-:Y:S05]  /*7170*/  @!P1 BRA `(.L_x_100) ;  /* 0x0000000000889947 */ /* 0x000fea0003800000 */
[----:B-12---:R-:W-:-:S04]  /*7180*/  LEA R4, P0, R18, UR8, 0x3 ;  /* 0x0000000812047c11 */ /* 0x006fc8000f8018ff */
[----:B------:R-:W-:-:S06]  /*7190*/  LEA.HI.X R5, R18, UR9, R3, 0x3, P0 ;  /* 0x0000000912057c11 */ /* 0x000fcc00080f1c03 */
[----:B------:R-:W2:Y:S01]  /*71a0*/  LDG.E.64 R4, desc[UR56][R4.64] ;  /* 0x0000003804047981 */ /* 0x000ea2000c1e1b00 */
[----:B------:R-:W-:Y:S02]  /*71b0*/  UMOV UR4, 0x400 ;  /* 0x0000040000047882 */ /* 0x000fe40000000000 */
[----:B------:R-:W-:-:S04]  /*71c0*/  ULEA UR4, UR41, UR4, 0x18 ;  /* 0x0000000429047291 */ /* 0x000fc8000f8ec03f */
[----:B------:R-:W-:-:S05]  /*71d0*/  UIADD3 UR5, UR4, 0x38680, URZ ;  /* 0x0003868004057890 */ /* 0x000fca000fffe03f */
[----:B------:R-:W1:Y:S01]  /*71e0*/  LDS R3, [UR4+0x3869c] ;  /* 0x03869c04ff037984 */ /* 0x000e620008000800 */
[----:B------:R-:W-:-:S03]  /*71f0*/  IMAD.U32 R8, RZ, RZ, UR5 ;  /* 0x00000005ff087e24 */ /* 0x000fc6000f8e00ff */
[----:B------:R-:W-:Y:S02]  /*7200*/  STS [UR4+0x386b0], RZ ;  /* 0x0386b0ffff007988 */ /* 0x000fe40008000804 */
[----:B------:R-:W-:-:S05]  /*7210*/  SHF.R.U64 R8, R8, 0x4, RZ ;  /* 0x0000000408087819 */ /* 0x000fca00000012ff */
[----:B------:R-:W-:Y:S04]  /*7220*/  STS [UR4+0x38690], R8 ;  /* 0x03869008ff007988 */ /* 0x000fe80008000804 */
[----:B------:R-:W-:Y:S01]  /*7230*/  STS [UR4+0x38694], R8 ;  /* 0x03869408ff007988 */ /* 0x000fe20008000804 */
[----:B--2---:R-:W-:Y:S01]  /*7240*/  SHF.L.U64.HI R11, R4, 0x1, R5 ;  /* 0x00000001040b7819 */ /* 0x004fe20000010205 */
[----:B------:R-:W-:-:S03]  /*7250*/  VIADD R5, R0, 0xffffffff ;  /* 0xffffffff00057836 */ /* 0x000fc60000000000 */
[----:B------:R-:W-:-:S04]  /*7260*/  LOP3.LUT R11, R11, 0x1fffffff, RZ, 0xc0, !PT ;  /* 0x1fffffff0b0b7812 */ /* 0x000fc800078ec0ff */
[----:B------:R-:W-:-:S04]  /*7270*/  SHF.R.U32.HI R6, RZ, 0x4, R11 ;  /* 0x00000004ff067819 */ /* 0x000fc8000001160b */
[----:B-1----:R-:W-:-:S05]  /*7280*/  LOP3.LUT R3, R3, 0xf, R6, 0xb8, !PT ;  /* 0x0000000f03037812 */ /* 0x002fca00078eb806 */
[----:B------:R1:W-:Y:S04]  /*7290*/  STS [UR4+0x3869c], R3 ;  /* 0x03869c03ff007988 */ /* 0x0003e80008000804 */
[----:B------:R-:W2:Y:S01]  /*72a0*/  LDS R6, [UR4+0x3869c] ;  /* 0x03869c04ff067984 */ /* 0x000ea20008000800 */
[----:B-1----:R-:W-:Y:S02]  /*72b0*/  IMAD.SHL.U32 R3, R4, 0x2, RZ ;  /* 0x0000000204037824 */ /* 0x002fe400078e00ff */
[----:B------:R-:W-:-:S03]  /*72c0*/  VIADD R4, R2, 0xffffffff ;  /* 0xffffffff02047836 */ /* 0x000fc60000000000 */
[----:B------:R-:W-:-:S04]  /*72d0*/  LOP3.LUT R2, R3, 0xfffffffe, RZ, 0xc0, !PT ;  /* 0xfffffffe03027812 */ /* 0x000fc800078ec0ff */
[----:B------:R-:W-:-:S05]  /*72e0*/  SHF.R.U64 R2, R2, 0x4, R11 ;  /* 0x0000000402027819 */ /* 0x000fca000000120b */
[----:B------:R-:W-:Y:S01]  /*72f0*/  STS [UR4+0x3868c], R2 ;  /* 0x03868c02ff007988 */ /* 0x000fe20008000804 */
[----:B--2---:R-:W-:-:S05]  /*7300*/  LOP3.LUT R6, R6, 0xf0, RZ, 0xb8, !PT ;  /* 0x000000f006067812 */ /* 0x004fca00078eb8ff */
[----:B------:R1:W-:Y:S04]  /*7310*/  STS [UR4+0x3869c], R6 ;  /* 0x03869c06ff007988 */ /* 0x0003e80008000804 */
[----:B------:R-:W2:Y:S01]  /*7320*/  LDS R9, [UR4+0x3869c] ;  /* 0x03869c04ff097984 */ /* 0x000ea20008000800 */
[----:B-1----:R-:W-:-:S05]  /*7330*/  CS2R R6, SRZ ;  /* 0x0000000000067805 */ /* 0x002fca000001ff00 */
[----:B------:R-:W-:Y:S01]  /*7340*/  STS.128 [UR4+0x386a0], R4 ;  /* 0x0386a004ff007988 */ /* 0x000fe20008000c04 */
[----:B--2---:R-:W-:-:S05]  /*7350*/  LOP3.LUT R9, R9, 0xf00, RZ, 0xb8, !PT ;  /* 0x00000f0009097812 */ /* 0x004fca00078eb8ff */
[----:B------:R-:W-:Y:S04]  /*7360*/  STS.64 [UR4+0x38698], R8 ;  /* 0x03869808ff007988 */ /* 0x000fe80008000a04 */
[----:B------:R-:W1:Y:S02]  /*7370*/  LDS R10, [UR4+0x3869c] ;  /* 0x03869c04ff0a7984 */ /* 0x000e640008000800 */
[----:B-1----:R-:W-:-:S05]  /*7380*/  LOP3.LUT R0, R10, 0xf000, RZ, 0xb8, !PT ;  /* 0x0000f0000a007812 */ /* 0x002fca00078eb8ff */
[----:B------:R3:W-:Y:S02]  /*7390*/  STS [UR4+0x3869c], R0 ;  /* 0x03869c00ff007988 */ /* 0x0007e40008000804 */
.L_x_100:
[----:B------:R-:W-:Y:S05]  /*73a0*/  BSYNC B0 ;  /* 0x0000000000007941 */ /* 0x000fea0003800000 */
.L_x_99:
[----:B---3--:R-:W3:Y:S01]  /*73b0*/  S2R R0, SR_LANEID ;  /* 0x0000000000007919 */ /* 0x008ee20000000000 */
[----:B------:R-:W-:Y:S01]  /*73c0*/  ELECT P0, URZ, PT ;  /* 0x00000000003f782f */ /* 0x000fe20003800000 */
[----:B------:R-:W-:Y:S01]  /*73d0*/  NOP ;  /* 0x0000000000007918 */ /* 0x000fe20000000000 */
[----:B------:R-:W-:Y:S01]  /*73e0*/  UMOV UR4, URZ ;  /* 0x0000003f00047c82 */ /* 0x000fe20008000000 */
[----:B------:R-:W-:Y:S10]  /*73f0*/  BSSY B0, `(.L_x_102) ;  /* 0x0000004000007945 */ /* 0x000ff40003800000 */
[----:B------:R-:W-:Y:S05]  /*7400*/  @!P0 BRA `(.L_x_103) ;  /* 0x0000000000088947 */ /* 0x000fea0003800000 */
[----:B------:R0:W-:Y:S01]  /*7410*/  UTMACMDFLUSH ;  /* 0x00000000000079b7 */ /* 0x0001e20000000000 */
[----:B------:R-:W-:-:S04]  /*7420*/  DEPBAR.LE SB0, 0x0 ;  /* 0x000080000000791a */ /* 0x000fc80000000000 */
.L_x_103:
[----:B------:R-:W-:Y:S05]  /*7430*/  BSYNC B0 ;  /* 0x0000000000007941 */ /* 0x000fea0003800000 */
.L_x_102:
[----:B------:R-:W-:Y:S01]  /*7440*/  UMOV UR5, 0x400 ;  /* 0x0000040000057882 */ /* 0x000fe20000000000 */
[----:B-123--:R-:W-:Y:S01]  /*7450*/  IMAD.SHL.U32 R4, R0, 0x4, RZ ;  /* 0x0000000400047824 */ /* 0x00efe200078e00ff */
[----:B------:R-:W-:-:S04]  /*7460*/  ULEA UR5, UR41, UR5, 0x18 ;  /* 0x0000000529057291 */ /* 0x000fc8000f8ec03f */
[----:B------:R-:W-:Y:S01]  /*7470*/  UIADD3 UR24, UR5, 0x38680, URZ ;  /* 0x0003868005187890 */ /* 0x000fe2000fffe03f */
[----:B------:R-:W-:Y:S01]  /*7480*/  IADD3 R2, P0, R4, UR6, RZ ;  /* 0x0000000604027c10 */ /* 0x000fe2000ff1e0ff */
[----:B------:R-:W-:-:S04]  /*7490*/  IMAD.MOV.U32 R0, RZ, RZ, RZ ;  /* 0x000000ffff007224 */ /* 0x000fc800078e00ff */
[----:B------:R-:W-:-:S03]  /*74a0*/  IMAD.X R3, RZ, RZ, UR7, P0 ;  /* 0x00000007ff037e24 */ /* 0x000fc600080e06ff */
[----:B------:R-:W1:Y:S01]  /*74b0*/  LDS R5, [R4+UR24] ;  /* 0x0000001804057984 */ /* 0x000e620008000800 */
[----:B------:R-:W-:-:S03]  /*74c0*/  SHF.L.U32 R0, R0, 0x1f, RZ ;  /* 0x0000001f00007819 */ /* 0x000fc600000006ff */
[----:B-1----:R1:W2:Y:S02]  /*74d0*/  ATOMG.E.EXCH.STRONG.GPU PT, RZ, [R2], R5 ;  /* 0x0000000502ff73a8 */ /* 0x0022a400041ee100 */
[----:B--2---:R-:W2:Y:S01]  /*74e0*/  SYNCS.PHASECHK.TRANS64.TRYWAIT P0, [UR5+0x384f8], R0 ;  /* 0x0384f800ff0075a7 */ /* 0x004ea20008000145 */
[----:B------:R-:W-:Y:S02]  /*74f0*/  ULOP3.LUT UR25, UR53, 0x1, URZ, 0xfc, !UPT ;  /* 0x0000000135197892 */ /* 0x000fe4000f8efc3f */
[----:B------:R-:W-:Y:S01]  /*7500*/  ULOP3.LUT UR26, UR51, 0x2, URZ, 0xfc, !UPT ;  /* 0x00000002331a7892 */ /* 0x000fe2000f8efc3f */
[----:B-12---:R-:W-:Y:S11]  /*7510*/  @!P0 BRA `(.L_x_104) ;  /* 0x0000005000d88947 */ /* 0x006ff60003800000 */
.L_x_229:
[----:B------:R-:W-:Y:S01]  /*7520*/  IMAD.MOV.U32 R2, RZ, RZ, 0x1 ;  /* 0x00000001ff027424 */ /* 0x000fe200078e00ff */
[----:B------:R-:W-:Y:S01]  /*7530*/  ULDC UR27, c[0x0][0x598] ;  /* 0x00016600001b7ab9 */ /* 0x000fe20000000800 */
[----:B-1----:R-:W-:Y:S01]  /*7540*/  IMAD.MOV.U32 R0, RZ, RZ, 0x1 ;  /* 0x00000001ff007424 */ /* 0x002fe200078e00ff */
[----:B------:R-:W-:Y:S01]  /*7550*/  ULDC UR28, c[0x0][0x580] ;  /* 0x00016000001c7ab9 */ /* 0x000fe20000000800 */
[----:B------:R-:W-:Y:S01]  /*7560*/  IMAD.MOV.U32 R12, RZ, RZ, RZ ;  /* 0x000000ffff0c7224 */ /* 0x000fe200078e00ff */
[----:B------:R-:W-:Y:S01]  /*7570*/  ULDC.64 UR20, c[0x0][0x590] ;  /* 0x0001640000147ab9 */ /* 0x000fe20000000a00 */
[----:B------:R-:W-:-:S05]  /*7580*/  ULDC.64 UR22, c[0x0][0x588] ;  /* 0x0001620000167ab9 */ /* 0x000fca0000000a00 */
.L_x_141:
[----:B------:R-:W-:-:S06]  /*7590*/  UISETP.NE.AND UP0, UPT, UR25, 0x3, UPT ;  /* 0x000000031900788c */ /* 0x000fcc000bf05270 */
[----:B------:R-:W-:-:S13]  /*75a0*/  PLOP3.LUT P1, PT, PT, PT, UP0, 0x80, 0x0 ;  /* 0x000000000000781c */ /* 0x000fda0003f2f008 */
[----:B-1-345:R-:W-:Y:S05]  /*75b0*/  @!P1 BRA `(.L_x_105) ;  /* 0x0000000000049947 */ /* 0x03afea0003800000 */
[----:B------:R-:W-:Y:S01]  /*75c0*/  BPT.TRAP 0x1 ;  /* 0x000000040000795c */ /* 0x000fe20000300000 */
.L_x_105:
[----:B------:R-:W-:Y:S01]  /*75d0*/  ULEA UR8, UR4, UR5, 0x3 ;  /* 0x0000000504087291 */ /* 0x000fe2000f8e183f */
[----:B------:R-:W-:-:S08]  /*75e0*/  SHF.L.U32 R3, R12, 0x1f, RZ ;  /* 0x0000001f0c037819 */ /* 0x000fd000000006ff */
[----:B------:R-:W1:Y:S02]  /*75f0*/  SYNCS.PHASECHK.TRANS64.TRYWAIT P0, [UR8+0x38400], R3 ;  /* 0x03840003ff0075a7 */ /* 0x000e640008000148 */
[----:B-1----:R-:W-:Y:S05]  /*7600*/  @!P0 BRA `(.L_x_106) ;  /* 0x0000005000b48947 */ /* 0x002fea0003800000 */
.L_x_230:
[----:B------:R-:W-:-:S09]  /*7610*/  ULEA UR9, UR4, UR5, 0x4 ;  /* 0x0000000504097291 */ /* 0x000fd2000f8e203f */
[----:B-1----:R-:W1:Y:S01]  /*7620*/  LDS.128 R4, [UR9+0x38500] ;  /* 0x03850009ff047984 */ /* 0x002e620008000c00 */
[----:B------:R-:W-:Y:S01]  /*7630*/  @!PT LDS RZ, [RZ] ;  /* 0x00000000fffff984 */ /* 0x000fe20000000800 */
[----:B------:R-:W-:Y:S01]  /*7640*/  @!PT LDS RZ, [RZ] ;  /* 0x00000000fffff984 */ /* 0x000fe20000000800 */
[----:B------:R-:W-:Y:S01]  /*7650*/  @!PT LDS RZ, [RZ] ;  /* 0x00000000fffff984 */ /* 0x000fe20000000800 */
[----:B------:R-:W-:Y:S01]  /*7660*/  @!PT LDS RZ, [RZ] ;  /* 0x00000000fffff984 */ /* 0x000fe20000000800 */
[----:B------:R2:W-:Y:S06]  /*7670*/  MEMBAR.ALL.CTA ;  /* 0x0000000000007992 */ /* 0x0005ec0000008000 */
[----:B--2---:R-:W2:Y:S01]  /*7680*/  FENCE.VIEW.ASYNC.S ;  /* 0x00000000000073c6 */ /* 0x004ea20000000000 */
[----:B------:R-:W-:Y:S05]  /*7690*/  @!P1 BRA `(.L_x_107) ;  /* 0x0000000000049947 */ /* 0x000fea0003800000 */
[----:B------:R-:W-:Y:S01]  /*76a0*/  BPT.TRAP 0x1 ;  /* 0x000000040000795c */ /* 0x000fe20000300000 */
.L_x_107:
[----:B------:R-:W-:Y:S01]  /*76b0*/  UIADD3 UR8, UR8, 0x38440, URZ ;  /* 0x0003844008087890 */ /* 0x000fe2000fffe03f */
[----:B------:R-:W-:Y:S02]  /*76c0*/  R2UR UR10, R16 ;  /* 0x00000000100a72ca */ /* 0x000fe400000e0000 */
[----:B------:R-:W-:Y:S01]  /*76d0*/  R2UR UR11, R17 ;  /* 0x00000000110b72ca */ /* 0x000fe200000e0000 */
[----:B------:R-:W-:Y:S01]  /*76e0*/  UPRMT UR8, UR41, 0x654, UR8 ;  /* 0x0000065429087896 */ /* 0x000fe20008000008 */
[----:B------:R-:W-:Y:S02]  /*76f0*/  LOP3.LUT P1, RZ, R2, 0xff, RZ, 0xc0, !PT ;  /* 0x000000ff02ff7812 */ /* 0x000fe4000782c0ff */
[----:B------:R-:W-:-:S04]  /*7700*/  ISETP.NE.U32.AND P0, PT, RZ, UR20, PT ;  /* 0x00000014ff007c0c */ /* 0x000fc8000bf05070 */
[----:B------:R-:W-:Y:S02]  /*7710*/  ISETP.NE.AND.EX P0, PT, RZ, UR21, PT, P0 ;  /* 0x00000015ff007c0c */ /* 0x000fe4000bf05300 */
[----:B--2---:R-:W-:Y:S01]  /*7720*/  SYNCS.ARRIVE.TRANS64.RED.A1T0 RZ, [UR8], RZ ;  /* 0x000000ffffff79a7 */ /* 0x004fe20008100408 */
[----:B------:R-:W-:Y:S02]  /*7730*/  USHF.L.U32 UR10, UR10, 0x7, URZ ;  /* 0x000000070a0a7899 */ /* 0x000fe4000800063f */
[----:B------:R-:W-:Y:S02]  /*7740*/  USHF.L.U32 UR11, UR11, 0x7, URZ ;  /* 0x000000070b0b7899 */ /* 0x000fe4000800063f */
[----:B------:R-:W-:Y:S10]  /*7750*/  @!P1 BRA `(.L_x_108) ;  /* 0x00000000000c9947 */ /* 0x000ff40003800000 */
[----:B------:R-:W-:-:S04]  /*7760*/  DEPBAR {5,4,3,2,1,0} ;  /* 0x0000003f0000791a */ /* 0x000fc80000000000 */
[----:B------:R2:W-:Y:S02]  /*7770*/  UTMACCTL.IV [UR6] ;  /* 0x00000000060079b9 */ /* 0x0005e40008000000 */
[----:B--2---:R-:W-:Y:S01]  /*7780*/  NOP ;  /* 0x0000000000007918 */ /* 0x004fe20000000000 */
.L_x_108:
[----:B------:R-:W-:Y:S05]  /*7790*/  @!P0 BRA `(.L_x_109) ;  /* 0x0000000000188947 */ /* 0x000fea0003800000 */
[----:B------:R-:W2:Y:S02]  /*77a0*/  LDC.64 R2, c[0x0][0x590] ;  /* 0x00016400ff027b82 */ /* 0x000ea40000000a00 */
[----:B--2---:R-:W-:-:S06]  /*77b0*/  IMAD.WIDE R2, R18, 0x8, R2 ;  /* 0x0000000812027825 */ /* 0x004fcc00078e0202 */
[----:B------:R-:W2:Y:S04]  /*77c0*/  LDG.E.64 R2, desc[UR56][R2.64] ;  /* 0x0000003802027981 */ /* 0x000ea8000c1e1b00 */
[----:B--2---:R-:W2:Y:S02]  /*77d0*/  LD.E R8, desc[UR56][R2.64] ;  /* 0x0000003802087980 */ /* 0x004ea4000c101900 */
[----:B--2---:R-:W-:Y:S01]  /*77e0*/  FSETP.NEU.AND P0, PT, R8, RZ, PT ;  /* 0x000000ff0800720b */ /* 0x004fe20003f0d000 */
[----:B------:R-:W-:-:S12]  /*77f0*/  BRA `(.L_x_110) ;  /* 0x0000000000247947 */ /* 0x000fd80003800000 */
.L_x_109:
[----:B------:R-:W-:Y:S02]  /*7800*/  ISETP.NE.U32.AND P1, PT, RZ, UR22, PT ;  /* 0x00000016ff007c0c */ /* 0x000fe4000bf25070 */
[----:B------:R-:W-:Y:S02]  /*7810*/  FSETP.NEU.AND P0, PT, RZ, UR28, PT ;  /* 0x0000001cff007c0b */ /* 0x000fe4000bf0d000 */
[----:B------:R-:W-:-:S13]  /*7820*/  ISETP.NE.AND.EX P1, PT, RZ, UR23, PT, P1 ;  /* 0x00000017ff007c0c */ /* 0x000fda000bf25310 */
[----:B------:R-:W-:Y:S05]  /*7830*/  @!P1 BRA `(.L_x_110) ;  /* 0x0000000000149947 */ /* 0x000fea0003800000 */
[----:B------:R-:W2:Y:S01]  /*7840*/  LDC.64 R2, c[0x0][0x588] ;  /* 0x00016200ff027b82 */ /* 0x000ea20000000a00 */
[----:B------:R-:W-:-:S04]  /*7850*/  IMAD R9, R18, UR27, RZ ;  /* 0x0000001b12097c24 */ /* 0x000fc8000f8e02ff */
[----:B--2---:R-:W-:-:S06]  /*7860*/  IMAD.WIDE R2, R9, 0x4, R2 ;  /* 0x0000000409027825 */ /* 0x004fcc00078e0202 */
[----:B------:R-:W2:Y:S02]  /*7870*/  LDG.E R2, desc[UR56][R2.64] ;  /* 0x0000003802027981 */ /* 0x000ea4000c1e1900 */
[----:B--2---:R-:W-:-:S13]  /*7880*/  FSETP.NEU.AND P0, PT, R2, RZ, PT ;  /* 0x000000ff0200720b */ /* 0x004fda0003f0d000 */
.L_x_110:
[----:B------:R-:W-:Y:S01]  /*7890*/  UISETP.NE.AND UP0, UPT, UR26, 0x3, UPT ;  /* 0x000000031a00788c */ /* 0x000fe2000bf05270 */
[----:B------:R-:W-:-:S05]  /*78a0*/  ELECT P1, URZ, PT ;  /* 0x00000000003f782f */ /* 0x000fca0003820000 */
[----:B------:R-:W-:Y:S02]  /*78b0*/  PLOP3.LUT P2, PT, PT, PT, UP0, 0x80, 0x0 ;  /* 0x000000000000781c */ /* 0x000fe40003f4f008 */
[----:B------:R-:W-:-:S11]  /*78c0*/  PLOP3.LUT P0, PT, P0, P1, PT, 0x2a, 0x0 ;  /* 0x000000000000781c */ /* 0x000fd60000702572 */
[----:B------:R-:W-:Y:S05]  /*78d0*/  @!P2 BRA `(.L_x_111) ;  /* 0x000000000004a947 */ /* 0x000fea0003800000 */
[----:B------:R-:W-:Y:S01]  /*78e0*/  BPT.TRAP 0x1 ;  /* 0x000000040000795c */ /* 0x000fe20000300000 */
.L_x_111:
[----:B------:R-:W-:-:S04]  /*78f0*/  SHF.L.U32 R2, R0, 0x1f, RZ ;  /* 0x0000001f00027819 */ /* 0x000fc800000006ff */
[----:B------:R-:W2:Y:S02]  /*7900*/  SYNCS.PHASECHK.TRANS64.TRYWAIT P1, [UR5+0x384d0], R2 ;  /* 0x0384d002ff0075a7 */ /* 0x000ea40008020145 */
[----:B--2---:R-:W-:Y:S05]  /*7910*/  @!P1 BRA `(.L_x_112) ;  /* 0x0000005000089947 */ /* 0x004fea0003800000 */
.L_x_231:
[----:B------:R-:W-:Y:S04]  /*7920*/  BSSY B0, `(.L_x_113) ;  /* 0x0000010000007945 */ /* 0x000fe80003800000 */
[----:B------:R-:W-:Y:S05]  /*7930*/  @P0 BRA `(.L_x_114) ;  /* 0x0000000000380947 */ /* 0x000fea0003800000 */
[----:B------:R-:W-:Y:S02]  /*7940*/  UIADD3 UR8, UR5, 0x30000, URZ ;  /* 0x0003000005087890 */ /* 0x000fe4000fffe03f */
[----:B------:R-:W-:Y:S02]  /*7950*/  UIADD3 UR9, UR5, 0x384b0, URZ ;  /* 0x000384b005097890 */ /* 0x000fe4000fffe03f */
[----:B------:R-:W-:Y:S02]  /*7960*/  UIADD3 UR14, UR10, 0x40, URZ ;  /* 0x000000400a0e7890 */ /* 0x000fe4000fffe03f */
[----:B------:R-:W-:Y:S01]  /*7970*/  UIADD3 UR12, UR5, 0x31000, URZ ;  /* 0x00031000050c7890 */ /* 0x000fe2000fffe03f */
[----:B------:R-:W-:Y:S01]  /*7980*/  UMOV UR16, 0x0 ;  /* 0x0000000000107882 */ /* 0x000fe20000000000 */
[----:B------:R-:W-:Y:S01]  /*7990*/  UMOV UR17, 0x10000000 ;  /* 0x1000000000117882 */ /* 0x000fe20000000000 */
[----:B------:R-:W-:Y:S01]  /*79a0*/  UMOV UR15, UR11 ;  /* 0x0000000b000f7c82 */ /* 0x000fe20008000000 */
[----:B------:R-:W-:Y:S01]  /*79b0*/  UMOV UR13, UR9 ;  /* 0x00000009000d7c82 */ /* 0x000fe20008000000 */
[----:B------:R3:W-:Y:S04]  /*79c0*/  UTMALDG.2D [UR8], [UR6], desc[UR16] ;  /* 0x00001008060075b4 */ /* 0x0007e80008009000 */
[----:B------:R3:W-:Y:S02]  /*79d0*/  UTMALDG.2D [UR12], [UR6], desc[UR16] ;  /* 0x0000100c060075b4 */ /* 0x0007e40008009000 */
[----:B---3--:R-:W-:Y:S05]  /*79e0*/  @!P2 BRA `(.L_x_115) ;  /* 0x000000000004a947 */ /* 0x008fea0003800000 */
[----:B------:R-:W-:Y:S01]  /*79f0*/  BPT.TRAP 0x1 ;  /* 0x000000040000795c */ /* 0x000fe20000300000 */
.L_x_115:
[----:B--2---:R-:W2:Y:S02]  /*7a00*/  LDC R3, c[0x0][0x828] ;  /* 0x00020a00ff037b82 */ /* 0x004ea40000000800 */
[----:B--2---:R3:W-:Y:S02]  /*7a10*/  SYNCS.ARRIVE.TRANS64.RED.A0TR RZ, [UR5+0x384b0], R3 ;  /* 0x0384b003ffff79a7 */ /* 0x0047e40008300405 */
.L_x_114:
[----:B------:R-:W-:Y:S05]  /*7a20*/  BSYNC B0 ;  /* 0x0000000000007941 */ /* 0x000fea0003800000 */
.L_x_113:
[----:B------:R-:W-:Y:S05]  /*7a30*/  @!P2 BRA `(.L_x_116) ;  /* 0x000000000004a947 */ /* 0x000fea0003800000 */
[----:B------:R-:W-:Y:S01]  /*7a40*/  BPT.TRAP 0x1 ;  /* 0x000000040000795c */ /* 0x000fe20000300000 */
.L_x_116:
[----:B------:R-:W-:-:S04]  /*7a50*/  UIADD3 UR8, UR5, 0x384b0, URZ ;  /* 0x000384b005087890 */ /* 0x000fc8000fffe03f */
[----:B------:R-:W-:-:S09]  /*7a60*/  UPRMT UR8, UR41, 0x654, UR8 ;  /* 0x0000065429087896 */ /* 0x000fd20008000008 */
[----:B------:R-:W-:Y:S01]  /*7a70*/  SYNCS.ARRIVE.TRANS64.RED.A1T0 RZ, [UR8], RZ ;  /* 0x000000ffffff79a7 */ /* 0x000fe20008100408 */
[----:B------:R-:W-:Y:S05]  /*7a80*/  @!P2 BRA `(.L_x_117) ;  /* 0x000000000004a947 */ /* 0x000fea0003800000 */
[----:B------:R-:W-:Y:S01]  /*7a90*/  BPT.TRAP 0x1 ;  /* 0x000000040000795c */ /* 0x000fe20000300000 */
.L_x_117:
[----:B------:R-:W4:Y:S02]  /*7aa0*/  SYNCS.PHASECHK.TRANS64.TRYWAIT P1, [UR5+0x384d8], R2 ;  /* 0x0384d802ff0075a7 */ /* 0x000f240008020145 */
[----:B----4-:R-:W-:Y:S05]  /*7ab0*/  @!P1 BRA `(.L_x_118) ;  /* 0x0000004c00b89947 */ /* 0x010fea0003800000 */
.L_x_232:
[----:B------:R-:W-:Y:S04]  /*7ac0*/  BSSY B0, `(.L_x_119) ;  /* 0x0000012000007945 */ /* 0x000fe80003800000 */
[----:B------:R-:W-:Y:S05]  /*7ad0*/  @P0 BRA `(.L_x_120) ;  /* 0x0000000000400947 */ /* 0x000fea0003800000 */
[----:B------:R-:W-:Y:S02]  /*7ae0*/  UIADD3 UR19, UR11, 0x20, URZ ;  /* 0x000000200b137890 */ /* 0x000fe4000fffe03f */
        /* <DEDUP_REMOVED lines=8> */
[----:B------:R-:W-:Y:S01]  /*7b70*/  UMOV UR15, UR19 ;  /* 0x00000013000f7c82 */ /* 0x000fe20008000000 */
[----:B------:R4:W-:Y:S03]  /*7b80*/  UTMALDG.2D [UR16], [UR6], desc[UR8] ;  /* 0x00000810060075b4 */ /* 0x0009e60008009000 */
[----:B------:R4:W-:Y:S02]  /*7b90*/  UTMALDG.2D [UR12], [UR6], desc[UR8] ;  /* 0x0000080c060075b4 */ /* 0x0009e40008009000 */
[----:B----4-:R-:W-:Y:S05]  /*7ba0*/  @!P2 BRA `(.L_x_121) ;  /* 0x000000000004a947 */ /* 0x010fea0003800000 */
[----:B------:R-:W-:Y:S01]  /*7bb0*/  BPT.TRAP 0x1 ;  /* 0x000000040000795c */ /* 0x000fe20000300000 */
.L_x_121:
[----:B--23--:R-:W2:Y:S02]  /*7bc0*/  LDC R3, c[0x0][0x828] ;  /* 0x00020a00ff037b82 */ /* 0x00cea40000000800 */
[----:B--2---:R4:W-:Y:S02]  /*7bd0*/  SYNCS.ARRIVE.TRANS64.RED.A0TR RZ, [UR5+0x384b8], R3 ;  /* 0x0384b803ffff79a7 */ /* 0x0049e40008300405 */
.L_x_120:
[----:B------:R-:W-:Y:S05]  /*7be0*/  BSYNC B0 ;  /* 0x0000000000007941 */ /* 0x000fea0003800000 */
.L_x_119:
[----:B------:R-:W-:Y:S05]  /*7bf0*/  @!P2 BRA `(.L_x_122) ;  /* 0x000000000004a947 */ /* 0x000fea0003800000 */
[----:B------:R-:W-:Y:S01]  /*7c00*/  BPT.TRAP 0x1 ;  /* 0x000000040000795c */ /* 0x000fe20000300000 */
.L_x_122:
[----:B------:R-:W-:-:S04]  /*7c10*/  UIADD3 UR8, UR5, 0x384b8, URZ ;  /* 0x000384b805087890 */ /* 0x000fc8000fffe03f */
[----:B------:R-:W-:-:S09]  /*7c20*/  UPRMT UR8, UR41, 0x654, UR8 ;  /* 0x0000065429087896 */ /* 0x000fd20008000008 */
[----:B------:R-:W-:Y:S01]  /*7c30*/  SYNCS.ARRIVE.TRANS64.RED.A1T0 RZ, [UR8], RZ ;  /* 0x000000ffffff79a7 */ /* 0x000fe20008100408 */
[----:B------:R-:W-:Y:S05]  /*7c40*/  @!P2 BRA `(.L_x_123) ;  /* 0x000000000004a947 */ /* 0x000fea0003800000 */
[----:B------:R-:W-:Y:S01]  /*7c50*/  BPT.TRAP 0x1 ;  /* 0x000000040000795c */ /* 0x000fe20000300000 */
.L_x_123:
[----:B------:R-:W5:Y:S02]  /*7c60*/  SYNCS.PHASECHK.TRANS64.TRYWAIT P1, [UR5+0x384e0], R2 ;  /* 0x0384e002ff0075a7 */ /* 0x000f640008020145 */
[----:B-----5:R-:W-:Y:S05]  /*7c70*/  @!P1 BRA `(.L_x_124) ;  /* 0x0000004c00609947 */ /* 0x020fea0003800000 */
.L_x_233:
        /* <DEDUP_REMOVED lines=14> */
[----:B-1----:R-:W-:Y:S05]  /*7d60*/  @!P2 BRA `(.L_x_127) ;  /* 0x000000000004a947 */ /* 0x002fea0003800000 */
[----:B------:R-:W-:Y:S01]  /*7d70*/  BPT.TRAP 0x1 ;  /* 0x000000040000795c */ /* 0x000fe20000300000 */
.L_x_127:
[----:B--234-:R-:W1:Y:S02]  /*7d80*/  LDC R3, c[0x0][0x828] ;  /* 0x00020a00ff037b82 */ /* 0x01ce640000000800 */
[----:B-1----:R1:W-:Y:S02]  /*7d90*/  SYNCS.ARRIVE.TRANS64.RED.A0TR RZ, [UR5+0x384c0], R3 ;  /* 0x0384c003ffff79a7 */ /* 0x0023e40008300405 */
.L_x_126:
[----:B------:R-:W-:Y:S05]  /*7da0*/  BSYNC B0 ;  /* 0x0000000000007941 */ /* 0x000fea0003800000 */
.L_x_125:
[----:B------:R-:W-:Y:S05]  /*7db0*/  @!P2 BRA `(.L_x_128) ;  /* 0x000000000004a947 */ /* 0x000fea0003800000 */
[----:B------:R-:W-:Y:S01]  /*7dc0*/  BPT.TRAP 0x1 ;  /* 0x000000040000795c */ /* 0x000fe20000300000 */
.L_x_128:
[----:B------:R-:W-:-:S04]  /*7dd0*/  UIADD3 UR8, UR5, 0x384c0, URZ ;  /* 0x000384c005087890 */ /* 0x000fc8000fffe03f */
[----:B------:R-:W-:-:S09]  /*7de0*/  UPRMT UR8, UR41, 0x654, UR8 ;  /* 0x0000065429087896 */ /* 0x000fd20008000008 */
[----:B------:R-:W-:Y:S01]  /*7df0*/  SYNCS.ARRIVE.TRANS64.RED.A1T0 RZ, [UR8], RZ ;  /* 0x000000ffffff79a7 */ /* 0x000fe20008100408 */
[----:B------:R-:W-:Y:S05]  /*7e00*/  @!P2 BRA `(.L_x_129) ;  /* 0x000000000004a947 */ /* 0x000fea0003800000 */
[----:B------:R-:W-:Y:S01]  /*7e10*/  BPT.TRAP 0x1 ;  /* 0x000000040000795c */ /* 0x000fe20000300000 */
.L_x_129:
[----:B------:R-:W5:Y:S02]  /*7e20*/  SYNCS.PHASECHK.TRANS64.TRYWAIT P1, [UR5+0x384e8], R2 ;  /* 0x0384e802ff0075a7 */ /* 0x000f640008020145 */
[----:B-----5:R-:W-:Y:S05]  /*7e30*/  @!P1 BRA `(.L_x_130) ;  /* 0x0000004c00089947 */ /* 0x020fea0003800000 */
.L_x_234:
        /* <DEDUP_REMOVED lines=16> */
.L_x_133:
[----:B--2---:R-:W1:Y:S02]  /*7f40*/  LDC R2, c[0x0][0x828] ;  /* 0x00020a00ff027b82 */ /* 0x004e640000000800 */
[----:B-1----:R1:W-:Y:S02]  /*7f50*/  SYNCS.ARRIVE.TRANS64.RED.A0TR RZ, [UR5+0x384c8], R2 ;  /* 0x0384c802ffff79a7 */ /* 0x0023e40008300405 */
.L_x_132:
[----:B------:R-:W-:Y:S05]  /*7f60*/  BSYNC B0 ;  /* 0x0000000000007941 */ /* 0x000fea0003800000 */
.L_x_131:
[----:B------:R-:W-:Y:S05]  /*7f70*/  @!P2 BRA `(.L_x_134) ;  /* 0x000000000004a947 */ /* 0x000fea0003800000 */
[----:B------:R-:W-:Y:S01]  /*7f80*/  BPT.TRAP 0x1 ;  /* 0x000000040000795c */ /* 0x000fe20000300000 */
.L_x_134:
[----:B-1----:R-:W-:Y:S01]  /*7f90*/  ISETP.NE.AND P0, PT, R7, RZ, PT ;  /* 0x000000ff0700720c */ /* 0x002fe20003f05270 */
[----:B------:R-:W-:Y:S01]  /*7fa0*/  UIADD3 UR8, UR5, 0x384c8, URZ ;  /* 0x000384c805087890 */ /* 0x000fe2000fffe03f */
[CC--:B------:R-:W-:Y:S02]  /*7fb0*/  ISETP.NE.AND P3, PT, R18.reuse, R6.reuse, PT ;  /* 0x000000061200720c */ /* 0x0c0fe40003f65270 */
[----:B------:R-:W-:Y:S01]  /*7fc0*/  ISETP.EQ.OR P0, PT, R18, R6, !P0 ;  /* 0x000000061200720c */ /* 0x000fe20004702670 */
[----:B------:R-:W-:Y:S01]  /*7fd0*/  UPRMT UR8, UR41, 0x654, UR8 ;  /* 0x0000065429087896 */ /* 0x000fe20008000008 */
[----:B------:R-:W-:-:S08]  /*7fe0*/  LOP3.LUT R0, R0, 0x1, RZ, 0x3c, !PT ;  /* 0x0000000100007812 */ /* 0x000fd000078e3cff */
[----:B------:R-:W-:Y:S03]  /*7ff0*/  SYNCS.ARRIVE.TRANS64.RED.A1T0 RZ, [UR8], RZ ;  /* 0x000000ffffff79a7 */ /* 0x000fe60008100408 */
[----:B------:R-:W-:Y:S05]  /*8000*/  @P0 BRA `(.L_x_135) ;  /* 0x0000000400040947 */ /* 0x000fea0003800000 */
[----:B------:R-:W-:Y:S01]  /*8010*/  ELECT P0, URZ, PT ;  /* 0x00000000003f782f */ /* 0x000fe20003800000 */
[----:B------:R-:W-:-:S12]  /*8020*/  BSSY B0, `(.L_x_136) ;  /* 0x0000032000007945 */ /* 0x000fd80003800000 */
[----:B------:R-:W-:Y:S05]  /*8030*/  @!P0 BRA `(.L_x_137) ;  /* 0x0000000000c08947 */ /* 0x000fea0003800000 */
[----:B--234-:R-:W1:Y:S08]  /*8040*/  LDC.64 R2, c[0x0][0x290] ;  /* 0x0000a400ff027b82 */ /* 0x01ce700000000a00 */
[----:B------:R-:W2:Y:S08]  /*8050*/  LDC.64 R14, c[0x0][0x808] ;  /* 0x00020200ff0e7b82 */ /* 0x000eb00000000a00 */
[----:B------:R-:W3:Y:S01]  /*8060*/  LDC.64 R16, c[0x0][0x810] ;  /* 0x00020400ff107b82 */ /* 0x000ee20000000a00 */
[----:B-1----:R-:W-:-:S05]  /*8070*/  IMAD.WIDE R2, R6, 0xc, R2 ;  /* 0x0000000c06027825 */ /* 0x002fca00078e0202 */
[----:B------:R1:W5:Y:S04]  /*8080*/  LDG.E R10, desc[UR56][R2.64] ;  /* 0x00000038020a7981 */ /* 0x000368000c1e1900 */
[----:B------:R1:W5:Y:S01]  /*8090*/  LDG.E R13, desc[UR56][R2.64+0x4] ;  /* 0x00000438020d7981 */ /* 0x000362000c1e1900 */
[----:B--2---:R-:W-:Y:S02]  /*80a0*/  ISETP.NE.U32.AND P0, PT, R14, RZ, PT ;  /* 0x000000ff0e00720c */ /* 0x004fe40003f05070 */
[----:B------:R-:W-:Y:S02]  /*80b0*/  SHF.R.S32.HI R8, RZ, 0x1f, R6 ;  /* 0x0000001fff087819 */ /* 0x000fe40000011406 */
[----:B------:R-:W-:Y:S02]  /*80c0*/  ISETP.NE.AND.EX P0, PT, R15, RZ, PT, P0 ;  /* 0x000000ff0f00720c */ /* 0x000fe40003f05300 */
[----:B---3--:R-:W-:-:S04]  /*80d0*/  ISETP.NE.U32.AND P1, PT, R16, RZ, PT ;  /* 0x000000ff1000720c */ /* 0x008fc80003f25070 */
[----:B------:R-:W-:-:S07]  /*80e0*/  ISETP.NE.AND.EX P1, PT, R17, RZ, PT, P1 ;  /* 0x000000ff1100720c */ /* 0x000fce0003f25310 */
[----:B-1----:R-:W-:Y:S06]  /*80f0*/  @!P0 BRA `(.L_x_138) ;  /* 0x0000000000108947 */ /* 0x002fec0003800000 */
[----:B------:R-:W-:-:S04]  /*8100*/  LEA R2, P0, R6, R14, 0x3 ;  /* 0x0000000e06027211 */ /* 0x000fc800078018ff */
[----:B------:R-:W-:-:S06]  /*8110*/  LEA.HI.X R3, R6, R15, R8, 0x3, P0 ;  /* 0x0000000f06037211 */ /* 0x000fcc00000f1c08 */
[----:B------:R-:W2:Y:S04]  /*8120*/  LDG.E.64 R2, desc[UR56][R2.64] ;  /* 0x0000003802027981 */ /* 0x000ea8000c1e1b00 */
[----:B--2---:R1:W-:Y:S02]  /*8130*/  STS.64 [UR24], R2 ;  /* 0x00000002ff007988 */ /* 0x0043e40008000a18 */
.L_x_138:
[----:B------:R-:W-:Y:S05]  /*8140*/  @!P1 BRA `(.L_x_137) ;  /* 0x00000000007c9947 */ /* 0x000fea0003800000 */
[----:B-1----:R-:W-:-:S04]  /*8150*/  LEA R2, P0, R6, R16, 0x3 ;  /* 0x0000001006027211 */ /* 0x002fc800078018ff */
[----:B------:R-:W-:Y:S02]  /*8160*/  LEA.HI.X R3, R6, R17, R8, 0x3, P0 ;  /* 0x0000001106037211 */ /* 0x000fe400000f1c08 */
[----:B------:R-:W1:Y:S04]  /*8170*/  LDS R8, [UR24+0x1c] ;  /* 0x00001c18ff087984 */ /* 0x000e680008000800 */
[----:B------:R-:W2:Y:S01]  /*8180*/  LDG.E.64 R2, desc[UR56][R2.64] ;  /* 0x0000003802027981 */ /* 0x000ea2000c1e1b00 */
        /* <DEDUP_REMOVED lines=13> */
[----:B------:R1:W-:Y:S04]  /*8260*/  STS [UR24+0x1c], R8 ;  /* 0x00001c08ff007988 */ /* 0x0003e80008000818 */
[----:B------:R-:W2:Y:S01]  /*8270*/  LDS R11, [UR24+0x1c] ;  /* 0x00001c18ff0b7984 */ /* 0x000ea20008000800 */
[----:B-1---5:R-:W-:Y:S01]  /*8280*/  VIADD R8, R10, 0xffffffff ;  /* 0xffffffff0a087836 */ /* 0x022fe20000000000 */
[----:B--2---:R-:W-:-:S05]  /*8290*/  LOP3.LUT R11, R11, 0xf0, RZ, 0xb8, !PT ;  /* 0x000000f00b0b7812 */ /* 0x004fca00078eb8ff */
[----:B------:R1:W-:Y:S04]  /*82a0*/  STS [UR24+0x1c], R11 ;  /* 0x00001c0bff007988 */ /* 0x0003e80008000818 */
[----:B------:R-:W2:Y:S01]  /*82b0*/  LDS R9, [UR24+0x1c] ;  /* 0x00001c18ff097984 */ /* 0x000ea20008000800 */
[----:B-1----:R-:W-:Y:S02]  /*82c0*/  CS2R R10, SRZ ;  /* 0x00000000000a7805 */ /* 0x002fe4000001ff00 */
[----:B--2---:R-:W-:Y:S01]  /*82d0*/  LOP3.LUT R17, R9, 0xf00, RZ, 0xb8, !PT ;  /* 0x00000f0009117812 */ /* 0x004fe200078eb8ff */
[----:B------:R-:W-:-:S04]  /*82e0*/  VIADD R9, R13, 0xffffffff ;  /* 0xffffffff0d097836 */ /* 0x000fc80000000000 */
[----:B------:R-:W-:Y:S04]  /*82f0*/  STS.64 [UR24+0x18], R16 ;  /* 0x00001810ff007988 */ /* 0x000fe80008000a18 */
[----:B------:R-:W1:Y:S04]  /*8300*/  LDS R15, [UR24+0x1c] ;  /* 0x00001c18ff0f7984 */ /* 0x000e680008000800 */
[----:B------:R2:W-:Y:S01]  /*8310*/  STS.128 [UR24+0x20], R8 ;  /* 0x00002008ff007988 */ /* 0x0005e20008000c18 */
[----:B-1----:R-:W-:-:S05]  /*8320*/  LOP3.LUT R2, R15, 0xf000, RZ, 0xb8, !PT ;  /* 0x0000f0000f027812 */ /* 0x002fca00078eb8ff */
[----:B------:R2:W-:Y:S02]  /*8330*/  STS [UR24+0x1c], R2 ;  /* 0x00001c02ff007988 */ /* 0x0005e40008000818 */
.L_x_137:
[----:B------:R-:W-:Y:S05]  /*8340*/  BSYNC B0 ;  /* 0x0000000000007941 */ /* 0x000fea0003800000 */
.L_x_136:
[----:B-12---:R-:W1:Y:S01]  /*8350*/  S2R R2, SR_LANEID ;  /* 0x0000000000027919 */ /* 0x006e620000000000 */
[----:B------:R-:W-:Y:S01]  /*8360*/  NOP ;  /* 0x0000000000007918 */ /* 0x000fe20000000000 */
[----:B------:R-:W-:Y:S01]  /*8370*/  ELECT P0, URZ, PT ;  /* 0x00000000003f782f */ /* 0x000fe20003800000 */
[----:B------:R-:W-:Y:S01]  /*8380*/  BSSY B0, `(.L_x_139) ;  /* 0x0000008000007945 */ /* 0x000fe20003800000 */
[----:B-1----:R-:W-:-:S05]  /*8390*/  IMAD.SHL.U32 R8, R2, 0x4, RZ ;  /* 0x0000000402087824 */ /* 0x002fca00078e00ff */
[----:B------:R1:W2:Y:S01]  /*83a0*/  LDS R9, [R8+UR24] ;  /* 0x0000001808097984 */ /* 0x0002a20008000800 */
[----:B------:R-:W-:-:S05]  /*83b0*/  IADD3 R2, P1, R8, UR6, RZ ;  /* 0x0000000608027c10 */ /* 0x000fca000ff3e0ff */
[----:B---34-:R-:W-:Y:S01]  /*83c0*/  IMAD.X R3, RZ, RZ, UR7, P1 ;  /* 0x00000007ff037e24 */ /* 0x018fe200088e06ff */
[----:B------:R-:W-:Y:S07]  /*83d0*/  @!P0 BRA `(.L_x_140) ;  /* 0x0000000000088947 */ /* 0x000fee0003800000 */
[----:B------:R0:W-:Y:S01]  /*83e0*/  UTMACMDFLUSH ;  /* 0x00000000000079b7 */ /* 0x0001e20000000000 */
[----:B------:R-:W-:-:S04]  /*83f0*/  DEPBAR.LE SB0, 0x0 ;  /* 0x000080000000791a */ /* 0x000fc80000000000 */
.L_x_140:
[----:B------:R-:W-:Y:S05]  /*8400*/  BSYNC B0 ;  /* 0x0000000000007941 */ /* 0x000fea0003800000 */
.L_x_139:
[----:B--2---:R2:W5:Y:S02]  /*8410*/  ATOMG.E.EXCH.STRONG.GPU PT, RZ, [R2], R9 ;  /* 0x0000000902ff73a8 */ /* 0x00456400041ee100 */
.L_x_135:
[----:B------:R-:W-:Y:S01]  /*8420*/  UIADD3 UR4, UR4, 0x1, URZ ;  /* 0x0000000104047890 */ /* 0x000fe2000fffe03f */
[----:B------:R-:W-:Y:S01]  /*8430*/  ISETP.NE.AND P0, PT, R7, RZ, PT ;  /* 0x000000ff0700720c */ /* 0x000fe20003f05270 */
[----:B------:R-:W-:Y:S01]  /*8440*/  IMAD.MOV.U32 R16, RZ, RZ, R4 ;  /* 0x000000ffff107224 */ /* 0x000fe200078e0004 */
[----:B--2---:R-:W-:Y:S01]  /*8450*/  SEL R2, RZ, 0x1, !P3 ;  /* 0x00000001ff027807 */ /* 0x004fe20005800000 */
[----:B------:R-:W-:Y:S01]  /*8460*/  UISETP.NE.AND UP0, UPT, UR4, 0x8, UPT ;  /* 0x000000080400788c */ /* 0x000fe2000bf05270 */
[----:B------:R-:W-:Y:S02]  /*8470*/  IMAD.MOV.U32 R17, RZ, RZ, R5 ;  /* 0x000000ffff117224 */ /* 0x000fe400078e0005 */
[----:B------:R-:W-:Y:S01]  /*8480*/  IMAD.MOV.U32 R18, RZ, RZ, R6 ;  /* 0x000000ffff127224 */ /* 0x000fe200078e0006 */
[----:B------:R-:W-:Y:S02]  /*8490*/  USEL UR8, URZ, 0x1, UP0 ;  /* 0x000000013f087887 */ /* 0x000fe40008000000 */
[----:B------:R-:W-:-:S04]  /*84a0*/  USEL UR4, UR4, URZ, UP0 ;  /* 0x0000003f04047287 */ /* 0x000fc80008000000 */
[----:B------:R-:W-:Y:S01]  /*84b0*/  LOP3.LUT R12, R12, UR8, RZ, 0x3c, !PT ;  /* 0x000000080c0c7c12 */ /* 0x000fe2000f8e3cff */
[----:B------:R-:W-:Y:S07]  /*84c0*/  @P0 BRA `(.L_x_141) ;  /* 0xfffffff000300947 */ /* 0x000fee000383ffff */
[----:B-----5:R-:W-:Y:S01]  /*84d0*/  ELECT P0, URZ, PT ;  /* 0x00000000003f782f */ /* 0x020fe20003800000 */
[----:B------:R-:W-:-:S12]  /*84e0*/  BSSY B0, `(.L_x_142) ;  /* 0x0000017000007945 */ /* 0x000fd80003800000 */
[----:B------:R-:W-:Y:S05]  /*84f0*/  @!P0 BRA `(.L_x_143) ;  /* 0x0000000000548947 */ /* 0x000fea0003800000 */
[----:B------:R-:W-:Y:S05]  /*8500*/  @!P2 BRA `(.L_x_144) ;  /* 0x000000000004a947 */ /* 0x000fea0003800000 */
[----:B------:R-:W-:Y:S01]  /*8510*/  BPT.TRAP 0x1 ;  /* 0x000000040000795c */ /* 0x000fe20000300000 */
.L_x_144:
[----:B------:R-:W-:-:S04]  /*8520*/  SHF.L.U32 R2, R0, 0x1f, RZ ;  /* 0x0000001f00027819 */ /* 0x000fc800000006ff */
[----:B------:R-:W2:Y:S02]  /*8530*/  SYNCS.PHASECHK.TRANS64.TRYWAIT P0, [UR5+0x384d0], R2 ;  /* 0x0384d002ff0075a7 */ /* 0x000ea40008000145 */
[----:B--2---:R-:W-:Y:S05]  /*8540*/  @!P0 BRA `(.L_x_145) ;  /* 0x00000044005c8947 */ /* 0x004fea0003800000 */
.L_x_235:
[----:B------:R-:W-:Y:S05]  /*8550*/  @!P2 BRA `(.L_x_146) ;  /* 0x000000000004a947 */ /* 0x000fea0003800000 */
[----:B------:R-:W-:Y:S01]  /*8560*/  BPT.TRAP 0x1 ;  /* 0x000000040000795c */ /* 0x000fe20000300000 */
.L_x_146:
[----:B------:R-:W5:Y:S02]  /*8570*/  SYNCS.PHASECHK.TRANS64.TRYWAIT P0, [UR5+0x384d8], R2 ;  /* 0x0384d802ff0075a7 */ /* 0x000f640008000145 */
[----:B-----5:R-:W-:Y:S05]  /*8580*/  @!P0 BRA `(.L_x_147) ;  /* 0x0000004400648947 */ /* 0x020fea0003800000 */
.L_x_236:
[----:B------:R-:W-:Y:S05]  /*8590*/  @!P2 BRA `(.L_x_148) ;  /* 0x000000000004a947 */ /* 0x000fea0003800000 */
[----:B------:R-:W-:Y:S01]  /*85a0*/  BPT.TRAP 0x1 ;  /* 0x000000040000795c */ /* 0x000fe20000300000 */
.L_x_148:
[----:B------:R-:W5:Y:S02]  /*85b0*/  SYNCS.PHASECHK.TRANS64.TRYWAIT P0, [UR5+0x384e0], R2 ;  /* 0x0384e002ff0075a7 */ /* 0x000f640008000145 */
[----:B-----5:R-:W-:Y:S05]  /*85c0*/  @!P0 BRA `(.L_x_149) ;  /* 0x00000044006c8947 */ /* 0x020fea0003800000 */
.L_x_237:
[----:B------:R-:W-:Y:S05]  /*85d0*/  @!P2 BRA `(.L_x_150) ;  /* 0x000000000004a947 */ /* 0x000fea0003800000 */
[----:B------:R-:W-:Y:S01]  /*85e0*/  BPT.TRAP 0x1 ;  /* 0x000000040000795c */ /* 0x000fe20000300000 */
.L_x_150:
[----:B--2---:R-:W-:Y:S01]  /*85f0*/  SHF.L.U32 R2, R0, 0x1f, RZ ;  /* 0x0000001f00027819 */ /* 0x004fe200000006ff */
[----:B---34-:R-:W-:-:S04]  /*8600*/  IMAD.U32 R3, RZ, RZ, UR5 ;  /* 0x00000005ff037e24 */ /* 0x018fc8000f8e00ff */
[----:B------:R2:W3:Y:S03]  /*8610*/  SYNCS.PHASECHK.TRANS64.TRYWAIT P0, [R3+URZ+0x384e8], R2 ;  /* 0x0384e802030075a7 */ /* 0x0004e6000800017f */
[----:B---3--:R-:W-:Y:S05]  /*8620*/  @!P0 NANOSLEEP.SYNCS 0x989680 ;  /* 0x009896800000895d */ /* 0x008fea0003900000 */
[----:B------:R-:W3:Y:S02]  /*8630*/  @!P0 SYNCS.PHASECHK.TRANS64 P0, [R3+URZ+0x384e8], R2 ;  /* 0x0384e802030085a7 */ /* 0x000ee4000800007f */
[----:B---3--:R-:W-:Y:S05]  /*8640*/  @!P0 BRA `(.L_x_150) ;  /* 0xfffffffc00e88947 */ /* 0x008fea000383ffff */
.L_x_143:
[----:B------:R-:W-:Y:S05]  /*8650*/  BSYNC B0 ;  /* 0x0000000000007941 */ /* 0x000fea0003800000 */
.L_x_142:
[----:B------:R-:W-:Y:S05]  /*8660*/  EXIT ;  /* 0x000000000000794d */ /* 0x000fea0003800000 */
.L_x_96:
[----:B------:R-:W1:Y:S01]  /*8670*/  S2UR UR4, SR_CTAID.Y ;  /* 0x00000000000479c3 */ /* 0x000e620000002600 */
[----:B------:R-:W3:Y:S01]  /*8680*/  S2R R32, SR_LANEID ;  /* 0x0000000000207919 */ /* 0x000ee20000000000 */
[----:B------:R-:W-:Y:S01]  /*8690*/  ELECT P0, URZ, PT ;  /* 0x00000000003f782f */ /* 0x000fe20003800000 */
[----:B------:R-:W-:Y:S01]  /*86a0*/  BSSY B0, `(.L_x_151) ;  /* 0x0000037000007945 */ /* 0x000fe20003800000 */
[----:B------:R-:W-:Y:S01]  /*86b0*/  ULDC.64 UR12, c[0x0][0x508] ;  /* 0x00014200000c7ab9 */ /* 0x000fe20000000a00 */
[----:B-1----:R-:W-:-:S04]  /*86c0*/  UIMAD UR4, UR4, UR39, UR40 ;  /* 0x00000027040472a4 */ /* 0x002fc8000f8e0228 */
[----:B------:R-:W-:-:S06]  /*86d0*/  UIMAD.WIDE UR12, UR4, 0x80, UR12 ;  /* 0x00000080040c78a5 */ /* 0x000fcc000f8e020c */
[----:B------:R-:W-:Y:S06]  /*86e0*/  @!P0 BRA `(.L_x_152) ;  /* 0x0000000000c88947 */ /* 0x000fec0003800000 */
[----:B------:R-:W1:Y:S01]  /*86f0*/  LDC.64 R20, c[0x0][0x300] ;  /* 0x0000c000ff147b82 */ /* 0x000e620000000a00 */
[----:B------:R-:W-:Y:S02]  /*8700*/  UMOV UR4, 0x400 ;  /* 0x0000040000047882 */ /* 0x000fe40000000000 */
[----:B--2---:R-:W-:-:S05]  /*8710*/  ULEA UR4, UR41, UR4, 0x18 ;  /* 0x0000000429047291 */ /* 0x004fca000f8ec03f */
[----:B------:R-:W1:Y:S08]  /*8720*/  LDC.64 R22, c[0x0][0x308] ;  /* 0x0000c200ff167b82 */ /* 0x000e700000000a00 */
[----:B------:R-:W2:Y:S08]  /*8730*/  LDC.64 R12, c[0x0][0x310] ;  /* 0x0000c400ff0c7b82 */ /* 0x000eb00000000a00 */
[----:B------:R-:W2:Y:S08]  /*8740*/  LDC.64 R14, c[0x0][0x318] ;  /* 0x0000c600ff0e7b82 */ /* 0x000eb00000000a00 */
[----:B------:R-:W4:Y:S01]  /*8750*/  LDC.64 R8, c[0x0][0x320] ;  /* 0x0000c800ff087b82 */ /* 0x000f220000000a00 */
[----:B-1----:R1:W-:Y:S07]  /*8760*/  STS.128 [UR4+0x38580], R20 ;  /* 0x03858014ff007988 */ /* 0x0023ee0008000c04 */
[----:B------:R-:W4:Y:S08]  /*8770*/  LDC.64 R10, c[0x0][0x328] ;  /* 0x0000ca00ff0a7b82 */ /* 0x000f300000000a00 */
[----:B------:R-:W5:Y:S01]  /*8780*/  LDC.64 R4, c[0x0][0x330] ;  /* 0x0000cc00ff047b82 */ /* 0x000f620000000a00 */
[----:B--2---:R2:W-:Y:S07]  /*8790*/  STS.128 [UR4+0x38590], R12 ;  /* 0x0385900cff007988 */ /* 0x0045ee0008000c04 */
[----:B------:R-:W5:Y:S01]  /*87a0*/  LDC.64 R6, c[0x0][0x338] ;  /* 0x0000ce00ff067b82 */ /* 0x000f620000000a00 */
[----:B----4-:R4:W-:Y:S07]  /*87b0*/  STS.128 [UR4+0x385a0], R8 ;  /* 0x0385a008ff007988 */ /* 0x0109ee0008000c04 */
[----:B------:R-:W3:Y:S08]  /*87c0*/  LDC.64 R28, c[0x0][0x340] ;  /* 0x0000d000ff1c7b82 */ /* 0x000ef00000000a00 */
[----:B------:R-:W3:Y:S01]  /*87d0*/  LDC.64 R30, c[0x0][0x348] ;  /* 0x0000d200ff1e7b82 */ /* 0x000ee20000000a00 */
[----:B-----5:R5:W-:Y:S07]  /*87e0*/  STS.128 [UR4+0x385b0], R4 ;  /* 0x0385b004ff007988 */ /* 0x020bee0008000c04 */
[----:B------:R-:W4:Y:S08]  /*87f0*/  LDC.64 R24, c[0x0][0x350] ;  /* 0x0000d400ff187b82 */ /* 0x000f300000000a00 */
[----:B------:R-:W4:Y:S08]  /*8800*/  LDC.64 R26, c[0x0][0x358] ;  /* 0x0000d600ff1a7b82 */ /* 0x000f300000000a00 */
[----:B-1----:R-:W1:Y:S01]  /*8810*/  LDC.64 R20, c[0x0][0x360] ;  /* 0x0000d800ff147b82 */ /* 0x002e620000000a00 */
[----:B---3--:R3:W-:Y:S07]  /*8820*/  STS.128 [UR4+0x385c0], R28 ;  /* 0x0385c01cff007988 */ /* 0x0087ee0008000c04 */
[----:B------:R-:W1:Y:S08]  /*8830*/  LDC.64 R22, c[0x0][0x368] ;  /* 0x0000da00ff167b82 */ /* 0x000e700000000a00 */
[----:B--2---:R-:W2:Y:S01]  /*8840*/  LDC.64 R12, c[0x0][0x370] ;  /* 0x0000dc00ff0c7b82 */ /* 0x004ea20000000a00 */
[----:B----4-:R4:W-:Y:S07]  /*8850*/  STS.128 [UR4+0x385d0], R24 ;  /* 0x0385d018ff007988 */ /* 0x0109ee0008000c04 */
[----:B------:R-:W2:Y:S08]  /*8860*/  LDC.64 R14, c[0x0][0x378] ;  /* 0x0000de00ff0e7b82 */ /* 0x000eb00000000a00 */
[----:B------:R-:W3:Y:S01]  /*8870*/  LDC.64 R8, c[0x0][0x400] ;  /* 0x00010000ff087b82 */ /* 0x000ee20000000a00 */
[----:B-1----:R1:W-:Y:S07]  /*8880*/  STS.128 [UR4+0x385e0], R20 ;  /* 0x0385e014ff007988 */ /* 0x0023ee0008000c04 */
[----:B------:R-:W3:Y:S08]  /*8890*/  LDC.64 R10, c[0x0][0x408] ;  /* 0x00010200ff0a7b82 */ /* 0x000ef00000000a00 */
[----:B-----5:R-:W5:Y:S01]  /*88a0*/  LDC.64 R4, c[0x0][0x410] ;  /* 0x00010400ff047b82 */ /* 0x020f620000000a00 */
[----:B--2---:R2:W-:Y:S07]  /*88b0*/  STS.128 [UR4+0x385f0], R12 ;  /* 0x0385f00cff007988 */ /* 0x0045ee0008000c04 */
[----:B------:R-:W5:Y:S01]  /*88c0*/  LDC.64 R6, c[0x0][0x418] ;  /* 0x00010600ff067b82 */ /* 0x000f620000000a00 */
[----:B---3--:R3:W-:Y:S07]  /*88d0*/  STS.128 [UR4+0x38600], R8 ;  /* 0x03860008ff007988 */ /* 0x0087ee0008000c04 */
[----:B------:R-:W2:Y:S08]  /*88e0*/  LDC.64 R28, c[0x0][0x420] ;  /* 0x00010800ff1c7b82 */ /* 0x000eb00000000a00 */
[----:B------:R-:W2:Y:S01]  /*88f0*/  LDC.64 R30, c[0x0][0x428] ;  /* 0x00010a00ff1e7b82 */ /* 0x000ea20000000a00 */
[----:B-----5:R5:W-:Y:S07]  /*8900*/  STS.128 [UR4+0x38610], R4 ;  /* 0x03861004ff007988 */ /* 0x020bee0008000c04 */
[----:B----4-:R-:W4:Y:S08]  /*8910*/  LDC.64 R24, c[0x0][0x430] ;  /* 0x00010c00ff187b82 */ /* 0x010f300000000a00 */
[----:B------:R-:W4:Y:S08]  /*8920*/  LDC.64 R26, c[0x0][0x438] ;  /* 0x00010e00ff1a7b82 */ /* 0x000f300000000a00 */
[----:B-1----:R-:W1:Y:S01]  /*8930*/  LDC.64 R20, c[0x0][0x440] ;  /* 0x00011000ff147b82 */ /* 0x002e620000000a00 */
[----:B--2---:R2:W-:Y:S07]  /*8940*/  STS.128 [UR4+0x38620], R28 ;  /* 0x0386201cff007988 */ /* 0x0045ee0008000c04 */
[----:B------:R-:W1:Y:S08]  /*8950*/  LDC.64 R22, c[0x0][0x448] ;  /* 0x00011200ff167b82 */ /* 0x000e700000000a00 */
[----:B------:R-:W2:Y:S01]  /*8960*/  LDC.64 R12, c[0x0][0x450] ;  /* 0x00011400ff0c7b82 */ /* 0x000ea20000000a00 */
[----:B----4-:R4:W-:Y:S07]  /*8970*/  STS.128 [UR4+0x38630], R24 ;  /* 0x03863018ff007988 */ /* 0x0109ee0008000c04 */
[----:B------:R-:W2:Y:S08]  /*8980*/  LDC.64 R14, c[0x0][0x458] ;  /* 0x00011600ff0e7b82 */ /* 0x000eb00000000a00 */
[----:B---3--:R-:W3:Y:S01]  /*8990*/  LDC.64 R8, c[0x0][0x460] ;  /* 0x00011800ff087b82 */ /* 0x008ee20000000a00 */
[----:B-1----:R4:W-:Y:S07]  /*89a0*/  STS.128 [UR4+0x38640], R20 ;  /* 0x03864014ff007988 */ /* 0x0029ee0008000c04 */
[----:B------:R-:W3:Y:S08]  /*89b0*/  LDC.64 R10, c[0x0][0x468] ;  /* 0x00011a00ff0a7b82 */ /* 0x000ef00000000a00 */
[----:B-----5:R-:W1:Y:S01]  /*89c0*/  LDC.64 R4, c[0x0][0x470] ;  /* 0x00011c00ff047b82 */ /* 0x020e620000000a00 */
[----:B--2---:R4:W-:Y:S07]  /*89d0*/  STS.128 [UR4+0x38650], R12 ;  /* 0x0386500cff007988 */ /* 0x0049ee0008000c04 */
[----:B------:R-:W1:Y:S01]  /*89e0*/  LDC.64 R6, c[0x0][0x478] ;  /* 0x00011e00ff067b82 */ /* 0x000e620000000a00 */
[----:B---3--:R4:W-:Y:S04]  /*89f0*/  STS.128 [UR4+0x38660], R8 ;  /* 0x03866008ff007988 */ /* 0x0089e80008000c04 */
[----:B-1----:R4:W-:Y:S02]  /*8a00*/  STS.128 [UR4+0x38670], R4 ;  /* 0x03867004ff007988 */ /* 0x0029e40008000c04 */
.L_x_152:
[----:B--2---:R-:W-:Y:S05]  /*8a10*/  BSYNC B0 ;  /* 0x0000000000007941 */ /* 0x004fea0003800000 */
.L_x_151:
[----:B------:R-:W-:Y:S01]  /*8a20*/  ELECT P0, URZ, PT ;  /* 0x00000000003f782f */ /* 0x000fe20003800000 */
[----:B------:R-:W-:Y:S01]  /*8a30*/  NOP ;  /* 0x0000000000007918 */ /* 0x000fe20000000000 */
[----:B------:R-:W-:Y:S11]  /*8a40*/  BSSY B0, `(.L_x_153) ;  /* 0x0000050000007945 */ /* 0x000ff60003800000 */
[----:B------:R-:W-:Y:S05]  /*8a50*/  @!P0 BRA `(.L_x_154) ;  /* 0x0000000400388947 */ /* 0x000fea0003800000 */
[C---:B----4-:R-:W-:Y:S01]  /*8a60*/  IMAD.SHL.U32 R12, R18.reuse, 0x8, RZ ;  /* 0x00000008120c7824 */ /* 0x050fe200078e00ff */
[----:B------:R-:W-:Y:S01]  /*8a70*/  ULDC.64 UR4, c[0x0][0x518] ;  /* 0x0001460000047ab9 */ /* 0x000fe20000000a00 */
[----:B------:R-:W-:Y:S01]  /*8a80*/  ULDC.64 UR6, c[0x0][0x528] ;  /* 0x00014a0000067ab9 */ /* 0x000fe20000000a00 */
[----:B------:R-:W-:Y:S02]  /*8a90*/  SHF.L.U64.HI R3, R18, 0x3, R3 ;  /* 0x0000000312037819 */ /* 0x000fe40000010203 */
[C---:B------:R-:W-:Y:S02]  /*8aa0*/  IADD3 R10, P0, R12.reuse, UR4, RZ ;  /* 0x000000040c0a7c10 */ /* 0x040fe4000ff1e0ff */
[----:B------:R-:W-:Y:S02]  /*8ab0*/  IADD3 R8, P1, R12, UR6, RZ ;  /* 0x000000060c087c10 */ /* 0x000fe4000ff3e0ff */
[C---:B------:R-:W-:Y:S01]  /*8ac0*/  IADD3.X R11, R3.reuse, UR5, RZ, P0, !PT ;  /* 0x00000005030b7c10 */ /* 0x040fe200087fe4ff */
[----:B------:R-:W-:Y:S01]  /*8ad0*/  ULDC.64 UR4, c[0x0][0x510] ;  /* 0x0001440000047ab9 */ /* 0x000fe20000000a00 */
[----:B------:R-:W-:Y:S01]  /*8ae0*/  IADD3.X R9, R3, UR7, RZ, P1, !PT ;  /* 0x0000000703097c10 */ /* 0x000fe20008ffe4ff */
[----:B------:R-:W-:-:S03]  /*8af0*/  ULDC.64 UR6, c[0x0][0x520] ;  /* 0x0001480000067ab9 */ /* 0x000fc60000000a00 */
[----:B------:R-:W2:Y:S04]  /*8b00*/  LDG.E.64 R10, desc[UR56][R10.64] ;  /* 0x000000380a0a7981 */ /* 0x000ea8000c1e1b00 */
[----:B------:R-:W4:Y:S01]  /*8b10*/  LDG.E.64 R8, desc[UR56][R8.64] ;  /* 0x0000003808087981 */ /* 0x000f22000c1e1b00 */
[C---:B------:R-:W-:Y:S02]  /*8b20*/  IADD3 R14, P0, R12.reuse, UR4, RZ ;  /* 0x000000040c0e7c10 */ /* 0x040fe4000ff1e0ff */
[----:B------:R-:W-:Y:S02]  /*8b30*/  IADD3 R12, P1, R12, UR6, RZ ;  /* 0x000000060c0c7c10 */ /* 0x000fe4000ff3e0ff */
[C---:B------:R-:W-:Y:S02]  /*8b40*/  IADD3.X R15, R3.reuse, UR5, RZ, P0, !PT ;  /* 0x00000005030f7c10 */ /* 0x040fe400087fe4ff */
[----:B------:R-:W-:-:S04]  /*8b50*/  IADD3.X R13, R3, UR7, RZ, P1, !PT ;  /* 0x00000007030d7c10 */ /* 0x000fc80008ffe4ff */
[----:B------:R-:W5:Y:S04]  /*8b60*/  LDG.E.64 R14, desc[UR56][R14.64] ;  /* 0x000000380e0e7981 */ /* 0x000f68000c1e1b00 */
[----:B------:R-:W3:Y:S01]  /*8b70*/  LDG.E.64 R12, desc[UR56][R12.64] ;  /* 0x000000380c0c7981 */ /* 0x000ee2000c1e1b00 */
[----:B------:R-:W-:Y:S02]  /*8b80*/  UMOV UR4, 0x400 ;  /* 0x0000040000047882 */ /* 0x000fe40000000000 */
[----:B------:R-:W-:-:S04]  /*8b90*/  ULEA UR4, UR41, UR4, 0x18 ;  /* 0x0000000429047291 */ /* 0x000fc8000f8ec03f */
[----:B------:R-:W-:Y:S02]  /*8ba0*/  UIADD3 UR5, UR4, 0x38580, URZ ;  /* 0x0003858004057890 */ /* 0x000fe4000fffe03f */
[----:B------:R-:W-:-:S03]  /*8bb0*/  UIADD3 UR6, UR4, 0x38600, URZ ;  /* 0x0003860004067890 */ /* 0x000fc6000fffe03f */
[----:B------:R-:W1:Y:S01]  /*8bc0*/  LDS R4, [UR4+0x3859c] ;  /* 0x03859c04ff047984 */ /* 0x000e620008000800 */
[----:B------:R-:W-:Y:S02]  /*8bd0*/  IMAD.U32 R20, RZ, RZ, UR5 ;  /* 0x00000005ff147e24 */ /* 0x000fe4000f8e00ff */
[----:B------:R-:W-:Y:S01]  /*8be0*/  IMAD.U32 R22, RZ, RZ, UR6 ;  /* 0x00000006ff167e24 */ /* 0x000fe2000f8e00ff */
[----:B------:R-:W5:Y:S02]  /*8bf0*/  LDS R5, [UR4+0x3861c] ;  /* 0x03861c04ff057984 */ /* 0x000f640008000800 */
[----:B------:R-:W-:Y:S02]  /*8c00*/  SHF.R.U64 R20, R20, 0x4, RZ ;  /* 0x0000000414147819 */ /* 0x000fe400000012ff */
[----:B------:R-:W-:Y:S01]  /*8c10*/  SHF.R.U64 R22, R22, 0x4, RZ ;  /* 0x0000000416167819 */ /* 0x000fe200000012ff */
[----:B------:R-:W-:Y:S04]  /*8c20*/  STS [UR4+0x385b0], RZ ;  /* 0x0385b0ffff007988 */ /* 0x000fe80008000804 */
[----:B------:R-:W-:Y:S04]  /*8c30*/  STS [UR4+0x38590], R20 ;  /* 0x03859014ff007988 */ /* 0x000fe80008000804 */
[----:B------:R-:W-:Y:S04]  /*8c40*/  STS [UR4+0x38594], R20 ;  /* 0x03859414ff007988 */ /* 0x000fe80008000804 */
[----:B------:R-:W-:Y:S04]  /*8c50*/  STS [UR4+0x38610], R22 ;  /* 0x03861016ff007988 */ /* 0x000fe80008000804 */
[----:B------:R-:W-:Y:S04]  /*8c60*/  STS [UR4+0x38614], R22 ;  /* 0x03861416ff007988 */ /* 0x000fe80008000804 */
[----:B------:R-:W-:Y:S01]  /*8c70*/  STS [UR4+0x38630], RZ ;  /* 0x038630ffff007988 */ /* 0x000fe20008000804 */
[----:B--2---:R-:W-:-:S02]  /*8c80*/  SHF.L.U64.HI R11, R10, 0x1, R11 ;  /* 0x000000010a0b7819 */ /* 0x004fc4000001020b */
[----:B----4-:R-:W-:Y:S02]  /*8c90*/  SHF.L.U64.HI R3, R8, 0x1, R9 ;  /* 0x0000000108037819 */ /* 0x010fe40000010209 */
[----:B------:R-:W-:Y:S02]  /*8ca0*/  LOP3.LUT R11, R11, 0x1fffffff, RZ, 0xc0, !PT ;  /* 0x1fffffff0b0b7812 */ /* 0x000fe400078ec0ff */
[----:B------:R-:W-:Y:S02]  /*8cb0*/  LOP3.LUT R3, R3, 0x1fffffff, RZ, 0xc0, !PT ;  /* 0x1fffffff03037812 */ /* 0x000fe400078ec0ff */
[----:B------:R-:W-:Y:S02]  /*8cc0*/  SHF.R.U32.HI R7, RZ, 0x4, R11 ;  /* 0x00000004ff077819 */ /* 0x000fe4000001160b */
[----:B------:R-:W-:Y:S02]  /*8cd0*/  SHF.R.U32.HI R6, RZ, 0x4, R3 ;  /* 0x00000004ff067819 */ /* 0x000fe40000011603 */
[----:B-1----:R-:W-:Y:S01]  /*8ce0*/  LOP3.LUT R4, R4, 0xf, R7, 0xb8, !PT ;  /* 0x0000000f04047812 */ /* 0x002fe200078eb807 */
[----:B-----5:R-:W-:Y:S01]  /*8cf0*/  STS.64 [UR4+0x38580], R14 ;  /* 0x0385800eff007988 */ /* 0x020fe20008000a04 */
[----:B------:R-:W-:-:S03]  /*8d00*/  LOP3.LUT R6, R5, 0xf, R6, 0xb8, !PT ;  /* 0x0000000f05067812 */ /* 0x000fc600078eb806 */
[----:B------:R1:W-:Y:S04]  /*8d10*/  STS [UR4+0x3859c], R4 ;  /* 0x03859c04ff007988 */ /* 0x0003e80008000804 */
[----:B------:R-:W-:Y:S04]  /*8d20*/  STS [UR4+0x3861c], R6 ;  /* 0x03861c06ff007988 */ /* 0x000fe80008000804 */
[----:B------:R-:W2:Y:S01]  /*8d30*/  LDS R5, [UR4+0x3859c] ;  /* 0x03859c04ff057984 */ /* 0x000ea20008000800 */
[----:B-1----:R-:W-:-:S03]  /*8d40*/  VIADD R4, R19, 0xffffffff ;  /* 0xffffffff13047836 */ /* 0x002fc60000000000 */
[----:B------:R-:W1:Y:S04]  /*8d50*/  LDS R7, [UR4+0x3861c] ;  /* 0x03861c04ff077984 */ /* 0x000e680008000800 */
[----:B---3--:R-:W-:Y:S01]  /*8d60*/  STS.64 [UR4+0x38600], R12 ;  /* 0x0386000cff007988 */ /* 0x008fe20008000a04 */
[----:B--2---:R-:W-:Y:S02]  /*8d70*/  LOP3.LUT R5, R5, 0xf0, RZ, 0xb8, !PT ;  /* 0x000000f005057812 */ /* 0x004fe400078eb8ff */
[----:B-1----:R-:W-:-:S03]  /*8d80*/  LOP3.LUT R7, R7, 0xf0, RZ, 0xb8, !PT ;  /* 0x000000f007077812 */ /* 0x002fc600078eb8ff */
[----:B------:R1:W-:Y:S04]  /*8d90*/  STS [UR4+0x3859c], R5 ;  /* 0x03859c05ff007988 */ /* 0x0003e80008000804 */
[----:B------:R2:W-:Y:S04]  /*8da0*/  STS [UR4+0x3861c], R7 ;  /* 0x03861c07ff007988 */ /* 0x0005e80008000804 */
[----:B------:R-:W3:Y:S01]  /*8db0*/  LDS R21, [UR4+0x3859c] ;  /* 0x03859c04ff157984 */ /* 0x000ee20008000800 */
[----:B-1----:R-:W-:Y:S02]  /*8dc0*/  VIADD R5, R2, 0xffffffff ;  /* 0xffffffff02057836 */ /* 0x002fe40000000000 */
[----:B------:R-:W-:Y:S01]  /*8dd0*/  IMAD.SHL.U32 R2, R10, 0x2, RZ ;  /* 0x000000020a027824 */ /* 0x000fe200078e00ff */
[----:B------:R-:W1:Y:S01]  /*8de0*/  LDS R23, [UR4+0x3861c] ;  /* 0x03861c04ff177984 */ /* 0x000e620008000800 */
[----:B--2---:R-:W-:-:S03]  /*8df0*/  CS2R R6, SRZ ;  /* 0x0000000000067805 */ /* 0x004fc6000001ff00 */
[----:B------:R-:W-:Y:S02]  /*8e00*/  LOP3.LUT R2, R2, 0xfffffffe, RZ, 0xc0, !PT ;  /* 0xfffffffe02027812 */ /* 0x000fe400078ec0ff */
[----:B------:R2:W-:Y:S02]  /*8e10*/  STS.128 [UR4+0x385a0], R4 ;  /* 0x0385a004ff007988 */ /* 0x0005e40008000c04 */
[----:B------:R-:W-:-:S05]  /*8e20*/  SHF.R.U64 R11, R2, 0x4, R11 ;  /* 0x00000004020b7819 */ /* 0x000fca000000120b */
[----:B------:R-:W-:Y:S01]  /*8e30*/  STS [UR4+0x3858c], R11 ;  /* 0x03858c0bff007988 */ /* 0x000fe20008000804 */
[----:B--2---:R-:W-:Y:S02]  /*8e40*/  VIADD R5, R0, 0xffffffff ;  /* 0xffffffff00057836 */ /* 0x004fe40000000000 */
[----:B------:R-:W-:-:S03]  /*8e50*/  IMAD.SHL.U32 R0, R8, 0x2, RZ ;  /* 0x0000000208007824 */ /* 0x000fc600078e00ff */
[----:B------:R-:W-:Y:S02]  /*8e60*/  STS.128 [UR4+0x38620], R4 ;  /* 0x03862004ff007988 */ /* 0x000fe40008000c04 */
[----:B------:R-:W-:-:S04]  /*8e70*/  LOP3.LUT R0, R0, 0xfffffffe, RZ, 0xc0, !PT ;  /* 0xfffffffe00007812 */ /* 0x000fc800078ec0ff */
[----:B------:R-:W-:Y:S02]  /*8e80*/  SHF.R.U64 R3, R0, 0x4, R3 ;  /* 0x0000000400037819 */ /* 0x000fe40000001203 */
[----:B---3--:R-:W-:-:S03]  /*8e90*/  LOP3.LUT R21, R21, 0xf00, RZ, 0xb8, !PT ;  /* 0x00000f0015157812 */ /* 0x008fc600078eb8ff */
[----:B------:R-:W-:Y:S01]  /*8ea0*/  STS [UR4+0x3860c], R3 ;  /* 0x03860c03ff007988 */ /* 0x000fe20008000804 */
[----:B-1----:R-:W-:-:S03]  /*8eb0*/  LOP3.LUT R23, R23, 0xf00, RZ, 0xb8, !PT ;  /* 0x00000f0017177812 */ /* 0x002fc600078eb8ff */
[----:B------:R-:W-:Y:S04]  /*8ec0*/  STS.64 [UR4+0x38598], R20 ;  /* 0x03859814ff007988 */ /* 0x000fe80008000a04 */
[----:B------:R-:W-:Y:S04]  /*8ed0*/  STS.64 [UR4+0x38618], R22 ;  /* 0x03861816ff007988 */ /* 0x000fe80008000a04 */
[----:B------:R-:W1:Y:S04]  /*8ee0*/  LDS R24, [UR4+0x3859c] ;  /* 0x03859c04ff187984 */ /* 0x000e680008000800 */
[----:B------:R-:W2:Y:S01]  /*8ef0*/  LDS R9, [UR4+0x3861c] ;  /* 0x03861c04ff097984 */ /* 0x000ea20008000800 */
[----:B-1----:R-:W-:-:S02]  /*8f00*/  LOP3.LUT R0, R24, 0xf000, RZ, 0xb8, !PT ;  /* 0x0000f00018007812 */ /* 0x002fc400078eb8ff */
[----:B--2---:R-:W-:-:S03]  /*8f10*/  LOP3.LUT R9, R9, 0xf000, RZ, 0xb8, !PT ;  /* 0x0000f00009097812 */ /* 0x004fc600078eb8ff */
[----:B------:R1:W-:Y:S04]  /*8f20*/  STS [UR4+0x3859c], R0 ;  /* 0x03859c00ff007988 */ /* 0x0003e80008000804 */
[----:B------:R1:W-:Y:S02]  /*8f30*/  STS [UR4+0x3861c], R9 ;  /* 0x03861c09ff007988 */ /* 0x0003e40008000804 */
.L_x_154:
[----:B------:R-:W-:Y:S05]  /*8f40*/  BSYNC B0 ;  /* 0x0000000000007941 */ /* 0x000fea0003800000 */
.L_x_153:
[----:B------:R-:W-:Y:S01]  /*8f50*/  ELECT P0, URZ, PT ;  /* 0x00000000003f782f */ /* 0x000fe20003800000 */
[----:B------:R-:W-:Y:S01]  /*8f60*/  NOP ;  /* 0x0000000000007918 */ /* 0x000fe20000000000 */
[----:B------:R-:W-:Y:S11]  /*8f70*/  BSSY B0, `(.L_x_155) ;  /* 0x0000004000007945 */ /* 0x000ff60003800000 */
[----:B------:R-:W-:Y:S05]  /*8f80*/  @!P0 BRA `(.L_x_156) ;  /* 0x0000000000088947 */ /* 0x000fea0003800000 */
[----:B------:R0:W-:Y:S01]  /*8f90*/  UTMACMDFLUSH ;  /* 0x00000000000079b7 */ /* 0x0001e20000000000 */
[----:B------:R-:W-:-:S04]  /*8fa0*/  DEPBAR.LE SB0, 0x0 ;  /* 0x000080000000791a */ /* 0x000fc80000000000 */
.L_x_156:
[----:B------:R-:W-:Y:S05]  /*8fb0*/  BSYNC B0 ;  /* 0x0000000000007941 */ /* 0x000fea0003800000 */
.L_x_155:
[----:B------:R-:W-:Y:S01]  /*8fc0*/  UMOV UR4, 0x400 ;  /* 0x0000040000047882 */ /* 0x000fe20000000000 */
[----:B---3--:R-:W-:Y:S01]  /*8fd0*/  IMAD.SHL.U32 R32, R32, 0x4, RZ ;  /* 0x0000000420207824 */ /* 0x008fe200078e00ff */
[----:B------:R-:W-:Y:S01]  /*8fe0*/  ULEA UR18, UR41, UR4, 0x18 ;  /* 0x0000000429127291 */ /* 0x000fe2000f8ec03f */
[----:B------:R-:W-:-:S03]  /*8ff0*/  ULDC UR14, c[0x0][0x884] ;  /* 0x00022100000e7ab9 */ /* 0x000fc60000000800 */
[----:B------:R-:W-:Y:S01]  /*9000*/  UIADD3 UR28, UR18, 0x38580, URZ ;  /* 0x00038580121c7890 */ /* 0x000fe2000fffe03f */
[----:B----4-:R-:W-:Y:S01]  /*9010*/  IADD3 R4, P0, R32, UR12, RZ ;  /* 0x0000000c20047c10 */ /* 0x010fe2000ff1e0ff */
[----:B------:R-:W-:Y:S01]  /*9020*/  UIMAD.WIDE UR14, UR14, 0x80, UR12 ;  /* 0x000000800e0e78a5 */ /* 0x000fe2000f8e020c */
[----:B------:R-:W-:-:S03]  /*9030*/  IMAD.MOV.U32 R6, RZ, RZ, 0x1 ;  /* 0x00000001ff067424 */ /* 0x000fc600078e00ff */
[----:B------:R-:W-:Y:S02]  /*9040*/  IMAD.X R5, RZ, RZ, UR13, P0 ;  /* 0x0000000dff057e24 */ /* 0x000fe400080e06ff */
[----:B------:R-:W-:Y:S01]  /*9050*/  IADD3 R2, P1, R32, UR14, RZ ;  /* 0x0000000e20027c10 */ /* 0x000fe2000ff3e0ff */
[----:B------:R-:W2:Y:S04]  /*9060*/  LDS R7, [R32+UR28] ;  /* 0x0000001c20077984 */ /* 0x000ea80008000800 */
[----:B-1----:R-:W1:Y:S01]  /*9070*/  LDS R9, [R32+UR28+0x80] ;  /* 0x0000801c20097984 */ /* 0x002e620008000800 */
[----:B------:R-:W-:Y:S01]  /*9080*/  IMAD.X R3, RZ, RZ, UR15, P1 ;  /* 0x0000000fff037e24 */ /* 0x000fe200088e06ff */
[----:B------:R-:W-:Y:S01]  /*9090*/  LOP3.LUT P1, RZ, R33, 0x7f, RZ, 0xc0, !PT ;  /* 0x0000007f21ff7812 */ /* 0x000fe2000782c0ff */
[----:B------:R-:W-:Y:S01]  /*90a0*/  IMAD.MOV.U32 R8, RZ, RZ, 0x1 ;  /* 0x00000001ff087424 */ /* 0x000fe200078e00ff */
[----:B------:R-:W-:Y:S01]  /*90b0*/  BSSY B0, `(.L_x_157) ;  /* 0x00000f3000007945 */ /* 0x000fe20003800000 */
[----:B------:R-:W-:Y:S01]  /*90c0*/  IMAD.MOV.U32 R0, RZ, RZ, RZ ;  /* 0x000000ffff007224 */ /* 0x000fe200078e00ff */
[----:B------:R-:W-:Y:S01]  /*90d0*/  ISETP.EQ.OR P2, PT, R34, RZ, P1 ;  /* 0x000000ff2200720c */ /* 0x000fe20000f42670 */
[----:B------:R-:W-:-:S02]  /*90e0*/  IMAD.MOV.U32 R20, RZ, RZ, 0x1 ;  /* 0x00000001ff147424 */ /* 0x000fc400078e00ff */
[----:B------:R-:W-:Y:S02]  /*90f0*/  IMAD.MOV.U32 R21, RZ, RZ, RZ ;  /* 0x000000ffff157224 */ /* 0x000fe400078e00ff */
[----:B------:R-:W-:Y:S01]  /*9100*/  IMAD.MOV.U32 R22, RZ, RZ, RZ ;  /* 0x000000ffff167224 */ /* 0x000fe200078e00ff */
[----:B------:R-:W-:Y:S02]  /*9110*/  ULOP3.LUT UR30, UR53, 0x1, URZ, 0xfc, !UPT ;  /* 0x00000001351e7892 */ /* 0x000fe4000f8efc3f */
[----:B------:R-:W-:Y:S02]  /*9120*/  ULOP3.LUT UR19, UR52, 0x2, URZ, 0xfc, !UPT ;  /* 0x0000000234137892 */ /* 0x000fe4000f8efc3f */
[----:B------:R-:W-:Y:S01]  /*9130*/  UIADD3 UR29, UR18, 0x38600, URZ ;  /* 0x00038600121d7890 */ /* 0x000fe2000fffe03f */
[----:B--2---:R-:W5:Y:S04]  /*9140*/  ATOMG.E.EXCH.STRONG.GPU PT, RZ, [R4], R7 ;  /* 0x0000000704ff73a8 */ /* 0x004f6800041ee100 */
[----:B-1----:R1:W5:Y:S02]  /*9150*/  ATOMG.E.EXCH.STRONG.GPU PT, RZ, [R2], R9 ;  /* 0x0000000902ff73a8 */ /* 0x00236400041ee100 */
[----:B-1----:R-:W-:-:S02]  /*9160*/  PRMT R2, R6, 0x7610, R2 ;  /* 0x0000761006027816 */ /* 0x002fc40000000002 */
[----:B------:R-:W-:-:S07]  /*9170*/  PRMT R3, R8, 0x7610, R3 ;  /* 0x0000761008037816 */ /* 0x000fce0000000003 */
.L_x_177:
[----:B------:R-:W-:Y:S01]  /*9180*/  LOP3.LUT P0, RZ, R3, 0xff, RZ, 0xc0, !PT ;  /* 0x000000ff03ff7812 */ /* 0x000fe2000780c0ff */
[----:B-----5:R-:W-:Y:S01]  /*9190*/  VIADD R4, R19, 0x7f ;  /* 0x0000007f13047836 */ /* 0x020fe20000000000 */
[----:B------:R-:W-:Y:S05]  /*91a0*/  YIELD ;  /* 0x0000000000007946 */ /* 0x000fea0003800000 */
[----:B------:R-:W-:Y:S01]  /*91b0*/  SHF.R.S32.HI R5, RZ, 0x1f, R4 ;  /* 0x0000001fff057819 */ /* 0x000fe20000011404 */
[----:B------:R-:W-:Y:S03]  /*91c0*/  BSSY B1, `(.L_x_158) ;  /* 0x0000008000017945 */ /* 0x000fe60003800000 */
[----:B------:R-:W-:-:S02]  /*91d0*/  LEA.HI R5, R5, R4, RZ, 0x7 ;  /* 0x0000000405057211 */ /* 0x000fc400078f38ff */
[----:B------:R-:W-:Y:S05]  /*91e0*/  @!P0 BRA `(.L_x_159) ;  /* 0x0000000000148947 */ /* 0x000fea0003800000 */
[----:B------:R-:W-:-:S04]  /*91f0*/  DEPBAR {5,4,3,2,1,0} ;  /* 0x0000003f0000791a */ /* 0x000fc80000000000 */
[----:B------:R1:W-:Y:S01]  /*9200*/  UTMACCTL.IV [UR12] ;  /* 0x000000000c0079b9 */ /* 0x0003e20008000000 */
[----:B------:R-:W-:-:S04]  /*9210*/  DEPBAR {5,4,3,2,1,0} ;  /* 0x0000003f0000791a */ /* 0x000fc80000000000 */
[----:B------:R1:W-:Y:S02]  /*9220*/  UTMACCTL.IV [UR14] ;  /* 0x000000000e0079b9 */ /* 0x0003e40008000000 */
[----:B-1----:R-:W-:Y:S01]  /*9230*/  NOP ;  /* 0x0000000000007918 */ /* 0x002fe20000000000 */
.L_x_159:
[----:B------:R-:W-:Y:S05]  /*9240*/  BSYNC B1 ;  /* 0x0000000000017941 */ /* 0x000fea0003800000 */
.L_x_158:
[----:B------:R-:W-:Y:S01]  /*9250*/  UMOV UR4, 0xffffffff ;  /* 0xffffffff00047882 */ /* 0x000fe20000000000 */
[----:B------:R-:W-:Y:S02]  /*9260*/  SHF.R.S32.HI R7, RZ, 0x7, R5 ;  /* 0x00000007ff077819 */ /* 0x000fe40000011405 */
[----:B------:R-:W-:Y:S05]  /*9270*/  BRA.DIV UR4, `(.L_x_160) ;  /* 0x0000003a04587947 */ /* 0x000fea000b800000 */
[----:B-----5:R-:W-:-:S13]  /*9280*/  ELECT P6, URZ, PT ;  /* 0x00000000003f782f */ /* 0x020fda00038c0000 */
.L_x_240:
[----:B------:R-:W-:Y:S01]  /*9290*/  ISETP.LT.OR P6, PT, R19, 0x1, !P6 ;  /* 0x000000011300780c */ /* 0x000fe200077c1670 */
[----:B------:R-:W-:-:S12]  /*92a0*/  BSSY B1, `(.L_x_161) ;  /* 0x0000037000017945 */ /* 0x000fd80003800000 */
[----:B------:R-:W-:Y:S05]  /*92b0*/  @P6 BRA `(.L_x_162) ;  /* 0x0000000000d46947 */ /* 0x000fea0003800000 */
[----:B------:R-:W-:Y:S02]  /*92c0*/  IMAD.SHL.U32 R16, R16, 0x80, RZ ;  /* 0x0000008010107824 */ /* 0x000fe400078e00ff */
[----:B------:R-:W-:Y:S02]  /*92d0*/  IMAD.SHL.U32 R17, R17, 0x80, RZ ;  /* 0x0000008011117824 */ /* 0x000fe400078e00ff */
[----:B------:R-:W-:Y:S02]  /*92e0*/  VIADD R9, R7, 0x1 ;  /* 0x0000000107097836 */ /* 0x000fe40000000000 */
[----:B------:R-:W-:Y:S02]  /*92f0*/  IMAD.MOV.U32 R10, RZ, RZ, RZ ;  /* 0x000000ffff0a7224 */ /* 0x000fe400078e00ff */
[----:B------:R-:W-:Y:S02]  /*9300*/  IMAD.MOV.U32 R3, RZ, RZ, R20 ;  /* 0x000000ffff037224 */ /* 0x000fe400078e0014 */
[----:B------:R-:W-:-:S07]  /*9310*/  IMAD.MOV.U32 R4, RZ, RZ, R0 ;  /* 0x000000ffff047224 */ /* 0x000fce00078e0000 */
.L_x_166:
[----:B--2---:R-:W-:Y:S01]  /*9320*/  LEA R8, R4, UR18, 0x3 ;  /* 0x0000001204087c11 */ /* 0x004fe2000f8e18ff */
[----:B------:R-:W-:Y:S05]  /*9330*/  YIELD ;  /* 0x0000000000007946 */ /* 0x000fea0003800000 */
[----:B------:R-:W-:Y:S01]  /*9340*/  SHF.L.U32 R5, R3, 0x1f, RZ ;  /* 0x0000001f03057819 */ /* 0x000fe200000006ff */
[----:B------:R-:W1:Y:S03]  /*9350*/  @!P1 LDC R6, c[0x0][0x500] ;  /* 0x00014000ff069b82 */ /* 0x000e660000000800 */
[----:B------:R-:W2:Y:S02]  /*9360*/  SYNCS.PHASECHK.TRANS64.TRYWAIT P0, [R8+URZ+0x38498], R5 ;  /* 0x03849805080075a7 */ /* 0x000ea4000800017f */
[----:B--2---:R-:W-:Y:S05]  /*9370*/  @!P0 BRA `(.L_x_163) ;  /* 0x0000003800388947 */ /* 0x004fea0003800000 */
.L_x_241:
[----:B------:R-:W-:Y:S01]  /*9380*/  UPRMT UR4, UR19, 0x9910, URZ ;  /* 0x0000991013047896 */ /* 0x000fe2000800003f */
[----:B-1----:R1:W-:Y:S03]  /*9390*/  @!P1 SYNCS.ARRIVE.TRANS64 RZ, [R8+URZ+0x38480], R6 ;  /* 0x0384800608ff99a7 */ /* 0x0023e6000800003f */
[----:B------:R-:W-:-:S06]  /*93a0*/  UISETP.NE.AND UP0, UPT, UR4, 0x2, UPT ;  /* 0x000000020400788c */ /* 0x000fcc000bf05270 */
[----:B------:R-:W-:-:S13]  /*93b0*/  PLOP3.LUT P0, PT, PT, PT, UP0, 0x80, 0x0 ;  /* 0x000000000000781c */ /* 0x000fda0003f0f008 */
[----:B-1----:R-:W-:Y:S05]  /*93c0*/  @P0 BRA `(.L_x_164) ;  /* 0x0000000000040947 */ /* 0x002fea0003800000 */
[----:B------:R-:W-:Y:S01]  /*93d0*/  BPT.TRAP 0x1 ;  /* 0x000000040000795c */ /* 0x000fe20000300000 */
.L_x_164:
[----:B------:R-:W-:Y:S05]  /*93e0*/  @P2 BRA `(.L_x_165) ;  /* 0x0000000000042947 */ /* 0x000fea0003800000 */
[----:B------:R-:W-:Y:S01]  /*93f0*/  BPT.TRAP 0x1 ;  /* 0x000000040000795c */ /* 0x000fe20000300000 */
.L_x_165:
[----:B------:R-:W-:Y:S01]  /*9400*/  R2UR UR4, R4 ;  /* 0x00000000040472ca */ /* 0x000fe200000e0000 */
[----:B------:R-:W-:Y:S01]  /*9410*/  VIADD R9, R9, 0xffffffff ;  /* 0xffffffff09097836 */ /* 0x000fe20000000000 */
[----:B------:R-:W-:Y:S01]  /*9420*/  R2UR UR5, R8 ;  /* 0x00000000080572ca */ /* 0x000fe200000e0000 */
[----:B------:R-:W-:Y:S01]  /*9430*/  VIADD R4, R4, 0x1 ;  /* 0x0000000104047836 */ /* 0x000fe20000000000 */
[----:B------:R-:W-:Y:S01]  /*9440*/  R2UR UR6, R10 ;  /* 0x000000000a0672ca */ /* 0x000fe200000e0000 */
[----:B------:R-:W-:Y:S01]  /*9450*/  UMOV UR16, 0x0 ;  /* 0x0000000000107882 */ /* 0x000fe20000000000 */
[----:B------:R-:W-:Y:S01]  /*9460*/  R2UR UR7, R16 ;  /* 0x00000000100772ca */ /* 0x000fe200000e0000 */
[----:B------:R-:W-:Y:S01]  /*9470*/  UMOV UR17, 0x10000000 ;  /* 0x1000000000117882 */ /* 0x000fe20000000000 */
[----:B------:R-:W-:Y:S01]  /*9480*/  R2UR UR23, R17 ;  /* 0x00000000111772ca */ /* 0x000fe200000e0000 */
[----:B------:R-:W-:Y:S01]  /*9490*/  VIADD R10, R10, 0x80 ;  /* 0x000000800a0a7836 */ /* 0x000fe20000000000 */
[----:B------:R-:W-:-:S02]  /*94a0*/  ISETP.GT.AND P3, PT, R9, 0x1, PT ;  /* 0x000000010900780c */ /* 0x000fc40003f64270 */
[C---:B------:R-:W-:Y:S01]  /*94b0*/  ISETP.NE.AND P0, PT, R4.reuse, 0x3, PT ;  /* 0x000000030400780c */ /* 0x040fe20003f05270 */
[----:B------:R-:W-:Y:S02]  /*94c0*/  ULEA UR4, UR4, UR18, 0xf ;  /* 0x0000001204047291 */ /* 0x000fe4000f8e783f */
[----:B------:R-:W-:Y:S01]  /*94d0*/  UIADD3 UR5, UR5, 0x38480, URZ ;  /* 0x0003848005057890 */ /* 0x000fe2000fffe03f */
[----:B------:R-:W-:Y:S01]  /*94e0*/  SEL R6, RZ, 0x1, P0 ;  /* 0x00000001ff067807 */ /* 0x000fe20000000000 */
[----:B------:R-:W-:Y:S01]  /*94f0*/  UIADD3 UR10, UR6, 0x40, URZ ;  /* 0x00000040060a7890 */ /* 0x000fe2000fffe03f */
[----:B------:R-:W-:Y:S01]  /*9500*/  SEL R4, R4, RZ, P0 ;  /* 0x000000ff04047207 */ /* 0x000fe20000000000 */
[----:B------:R-:W-:Y:S01]  /*9510*/  UIADD3 UR8, UR4, 0x4000, URZ ;  /* 0x0000400004087890 */ /* 0x000fe2000fffe03f */
[----:B------:R-:W-:Y:S01]  /*9520*/  LOP3.LUT R3, R3, R6, RZ, 0x3c, !PT ;  /* 0x0000000603037212 */ /* 0x000fe200078e3cff */
[----:B------:R-:W-:Y:S02]  /*9530*/  UIADD3 UR20, UR4, 0x18000, URZ ;  /* 0x0001800004147890 */ /* 0x000fe4000fffe03f */
[----:B------:R-:W-:-:S02]  /*9540*/  UIADD3 UR24, UR4, 0x1c000, URZ ;  /* 0x0001c00004187890 */ /* 0x000fc4000fffe03f */
[----:B------:R1:W-:Y:S01]  /*9550*/  UTMALDG.2D [UR4], [UR12], desc[UR16] ;  /* 0x000010040c0075b4 */ /* 0x0003e20008009000 */
[----:B------:R-:W-:Y:S01]  /*9560*/  UMOV UR11, UR7 ;  /* 0x00000007000b7c82 */ /* 0x000fe20008000000 */
[----:B------:R-:W-:Y:S01]  /*9570*/  UMOV UR9, UR5 ;  /* 0x0000000500097c82 */ /* 0x000fe20008000000 */
[----:B------:R-:W-:Y:S01]  /*9580*/  UMOV UR22, UR6 ;  /* 0x0000000600167c82 */ /* 0x000fe20008000000 */
[----:B------:R-:W-:Y:S01]  /*9590*/  UMOV UR21, UR5 ;  /* 0x0000000500157c82 */ /* 0x000fe20008000000 */
[----:B------:R-:W-:Y:S01]  /*95a0*/  UMOV UR27, UR23 ;  /* 0x00000017001b7c82 */ /* 0x000fe20008000000 */
[----:B------:R-:W-:Y:S01]  /*95b0*/  UMOV UR25, UR5 ;  /* 0x0000000500197c82 */ /* 0x000fe20008000000 */
[----:B------:R-:W-:Y:S01]  /*95c0*/  UMOV UR26, UR10 ;  /* 0x0000000a001a7c82 */ /* 0x000fe20008000000 */
[----:B------:R1:W-:Y:S01]  /*95d0*/  UTMALDG.2D [UR8], [UR12], desc[UR16] ;  /* 0x000010080c0075b4 */ /* 0x0003e20008009000 */
[----:B------:R1:W-:Y:S01]  /*95e0*/  UTMALDG.2D [UR20], [UR14], desc[UR16] ;  /* 0x000010140e0075b4 */ /* 0x0003e20008009000 */
[----:B------:R1:W-:Y:S02]  /*95f0*/  UTMALDG.2D [UR24], [UR14], desc[UR16] ;  /* 0x000010180e0075b4 */ /* 0x0003e40008009000 */
[----:B-1----:R-:W-:Y:S05]  /*9600*/  @P3 BRA `(.L_x_166) ;  /* 0xfffffffc00443947 */ /* 0x002fea000383ffff */
.L_x_162:
[----:B------:R-:W-:Y:S05]  /*9610*/  BSYNC B1 ;  /* 0x0000000000017941 */ /* 0x000fea0003800000 */
.L_x_161:
[----:B------:R-:W-:Y:S01]  /*9620*/  LOP3.LUT P3, RZ, R2, 0xff, RZ, 0xc0, !PT ;  /* 0x000000ff02ff7812 */ /* 0x000fe2000786c0ff */
[C---:B------:R-:W-:Y:S02]  /*9630*/  IMAD.IADD R0, R7.reuse, 0x1, R0 ;  /* 0x0000000107007824 */ /* 0x040fe400078e0200 */
[----:B------:R-:W-:Y:S02]  /*9640*/  IMAD.U32 R4, RZ, RZ, UR30 ;  /* 0x0000001eff047e24 */ /* 0x000fe4000f8e00ff */
[C---:B------:R-:W-:Y:S01]  /*9650*/  IMAD.WIDE.U32 R2, R0.reuse, -0x55555555, RZ ;  /* 0xaaaaaaab00027825 */ /* 0x040fe200078e00ff */
[----:B------:R-:W-:Y:S02]  /*9660*/  ISETP.GT.U32.AND P0, PT, R0, 0x2, PT ;  /* 0x000000020000780c */ /* 0x000fe40003f04070 */
[----:B------:R-:W-:Y:S02]  /*9670*/  ISETP.NE.AND P4, PT, R4, 0x3, PT ;  /* 0x000000030400780c */ /* 0x000fe40003f85270 */
[----:B------:R-:W-:-:S02]  /*9680*/  ISETP.LT.U32.AND P0, PT, R7, 0x3, P0 ;  /* 0x000000030700780c */ /* 0x000fc40000701070 */
[----:B------:R-:W-:Y:S01]  /*9690*/  SHF.R.U32.HI R3, RZ, 0x1, R3 ;  /* 0x00000001ff037819 */ /* 0x000fe20000011603 */
[----:B------:R-:W-:Y:S01]  /*96a0*/  @P3 SYNCS.ARRIVE.TRANS64.A1T0 RZ, [UR18+0x384f8], RZ ;  /* 0x0384f8ffffff39a7 */ /* 0x000fe20008100012 */
[----:B------:R-:W-:Y:S02]  /*96b0*/  ISETP.GE.U32.AND P3, PT, R7, 0x3, PT ;  /* 0x000000030700780c */ /* 0x000fe40003f66070 */
[----:B--2---:R-:W-:Y:S01]  /*96c0*/  SEL R5, RZ, 0x1, !P0 ;  /* 0x00000001ff057807 */ /* 0x004fe20004000000 */
[----:B------:R-:W-:-:S03]  /*96d0*/  IMAD R0, R3, -0x3, R0 ;  /* 0xfffffffd03007824 */ /* 0x000fc600078e0200 */
[----:B------:R-:W-:-:S07]  /*96e0*/  LOP3.LUT R20, R20, R5, RZ, 0x3c, !PT ;  /* 0x0000000514147212 */ /* 0x000fce00078e3cff */
[----:B------:R-:W-:Y:S01]  /*96f0*/  @P3 LOP3.LUT R20, R20, 0x1, R3, 0x78, !PT ;  /* 0x0000000114143812 */ /* 0x000fe200078e7803 */
[----:B------:R-:W-:Y:S06]  /*9700*/  @!P4 BRA `(.L_x_167) ;  /* 0x000000000004c947 */ /* 0x000fec0003800000 */
[----:B------:R-:W-:Y:S01]  /*9710*/  BPT.TRAP 0x1 ;  /* 0x000000040000795c */ /* 0x000fe20000300000 */
.L_x_167:
[C---:B------:R-:W-:Y:S01]  /*9720*/  LEA R3, R21.reuse, UR18, 0x3 ;  /* 0x0000001215037c11 */ /* 0x040fe2000f8e18ff */
[----:B------:R-:W-:Y:S01]  /*9730*/  BSSY B1, `(.L_x_168) ;  /* 0x0000005000017945 */ /* 0x000fe20003800000 */
[----:B------:R-:W-:Y:S02]  /*9740*/  SHF.L.U32 R2, R22, 0x1f, RZ ;  /* 0x0000001f16027819 */ /* 0x000fe400000006ff */
[----:B------:R-:W-:Y:S02]  /*9750*/  LEA R8, R21, UR18, 0x4 ;  /* 0x0000001215087c11 */ /* 0x000fe4000f8e20ff */
[----:B------:R-:W1:Y:S02]  /*9760*/  SYNCS.PHASECHK.TRANS64.TRYWAIT P0, [R3+URZ+0x38400], R2 ;  /* 0x03840002030075a7 */ /* 0x000e64000800017f */
[----:B-1----:R-:W-:Y:S05]  /*9770*/  @!P0 BRA `(.L_x_169) ;  /* 0x00000034004c8947 */ /* 0x002fea0003800000 */
.L_x_242:
[----:B------:R-:W-:Y:S05]  /*9780*/  BSYNC B1 ;  /* 0x0000000000017941 */ /* 0x000fea0003800000 */
.L_x_168:
[----:B------:R-:W2:Y:S01]  /*9790*/  LDS.128 R8, [R8+0x38500] ;  /* 0x0385000008087984 */ /* 0x000ea20000000c00 */
[----:B------:R-:W-:Y:S01]  /*97a0*/  @!PT LDS RZ, [RZ] ;  /* 0x00000000fffff984 */ /* 0x000fe20000000800 */
[----:B------:R-:W-:Y:S01]  /*97b0*/  @!PT LDS RZ, [RZ] ;  /* 0x00000000fffff984 */ /* 0x000fe20000000800 */
[----:B------:R-:W-:Y:S01]  /*97c0*/  @!PT LDS RZ, [RZ] ;  /* 0x00000000fffff984 */ /* 0x000fe20000000800 */
[----:B------:R-:W-:Y:S01]  /*97d0*/  @!PT LDS RZ, [RZ] ;  /* 0x00000000fffff984 */ /* 0x000fe20000000800 */
[----:B------:R3:W-:Y:S06]  /*97e0*/  MEMBAR.ALL.CTA ;  /* 0x0000000000007992 */ /* 0x0007ec0000008000 */
[----:B---3--:R-:W3:Y:S01]  /*97f0*/  FENCE.VIEW.ASYNC.S ;  /* 0x00000000000073c6 */ /* 0x008ee20000000000 */
[----:B--2---:R-:W-:Y:S02]  /*9800*/  IMAD.MOV.U32 R17, RZ, RZ, R9 ;  /* 0x000000ffff117224 */ /* 0x004fe400078e0009 */
[----:B------:R-:W-:Y:S01]  /*9810*/  IMAD.MOV.U32 R16, RZ, RZ, R8 ;  /* 0x000000ffff107224 */ /* 0x000fe200078e0008 */
[----:B---3--:R-:W-:Y:S06]  /*9820*/  @!P4 BRA `(.L_x_170) ;  /* 0x000000000004c947 */ /* 0x008fec0003800000 */
[----:B------:R-:W-:Y:S01]  /*9830*/  BPT.TRAP 0x1 ;  /* 0x000000040000795c */ /* 0x000fe20000300000 */
.L_x_170:
[----:B------:R-:W2:Y:S01]  /*9840*/  S2R R5, SR_CgaCtaId ;  /* 0x0000000000057919 */ /* 0x000ea20000008800 */
[----:B------:R-:W-:Y:S01]  /*9850*/  ISETP.NE.AND P0, PT, R11, RZ, PT ;  /* 0x000000ff0b00720c */ /* 0x000fe20003f05270 */
[----:B-1----:R-:W-:Y:S01]  /*9860*/  VIADD R2, R3, 0x38440 ;  /* 0x0003844003027836 */ /* 0x002fe20000000000 */
[CC--:B------:R-:W-:Y:S02]  /*9870*/  ISETP.NE.AND P3, PT, R10.reuse, R18.reuse, PT ;  /* 0x000000120a00720c */ /* 0x0c0fe40003f65270 */
[----:B------:R-:W-:Y:S02]  /*9880*/  ISETP.EQ.OR P0, PT, R10, R18, !P0 ;  /* 0x000000120a00720c */ /* 0x000fe40004702670 */
[----:B--2---:R-:W-:-:S04]  /*9890*/  PRMT R2, R5, 0x654, R2 ;  /* 0x0000065405027816 */ /* 0x004fc80000000002 */
[----:B------:R1:W-:Y:S07]  /*98a0*/  SYNCS.ARRIVE.TRANS64.RED.A1T0 RZ, [R2+URZ], RZ ;  /* 0x000000ff02ff79a7 */ /* 0x0003ee000810043f */
[----:B------:R-:W-:Y:S05]  /*98b0*/  @P0 BRA `(.L_x_171) ;  /* 0x0000000400a40947 */ /* 0x000fea0003800000 */
[----:B-1----:R-:W1:Y:S02]  /*98c0*/  LDC.64 R2, c[0x0][0x290] ;  /* 0x0000a400ff027b82 */ /* 0x002e640000000a00 */
[----:B-1----:R-:W-:-:S05]  /*98d0*/  IMAD.WIDE R2, R10, 0xc, R2 ;  /* 0x0000000c0a027825 */ /* 0x002fca00078e0202 */
[----:B------:R1:W5:Y:S01]  /*98e0*/  LDG.E R19, desc[UR56][R2.64+0x8] ;  /* 0x0000083802137981 */ /* 0x000362000c1e1900 */
[----:B------:R-:W-:-:S03]  /*98f0*/  UMOV UR4, 0xffffffff ;  /* 0xffffffff00047882 */ /* 0x000fc60000000000 */
[----:B------:R-:W-:Y:S05]  /*9900*/  BRA.DIV UR4, `(.L_x_172) ;  /* 0x0000003204fc7947 */ /* 0x000fea000b800000 */
[----:B------:R-:W-:-:S13]  /*9910*/  ELECT P6, URZ, PT ;  /* 0x00000000003f782f */ /* 0x000fda00038c0000 */
.L_x_245:
[----:B------:R-:W-:Y:S04]  /*9920*/  BSSY B1, `(.L_x_173) ;  /* 0x000004f000017945 */ /* 0x000fe80003800000 */
[----:B------:R-:W-:Y:S05]  /*9930*/  @!P6 BRA `(.L_x_174) ;  /* 0x000000040034e947 */ /* 0x000fea0003800000 */
[C---:B------:R-:W-:Y:S01]  /*9940*/  IMAD.SHL.U32 R4, R10.reuse, 0x8, RZ ;  /* 0x000000080a047824 */ /* 0x040fe200078e00ff */
[----:B------:R-:W-:Y:S01]  /*9950*/  SHF.R.S32.HI R5, RZ, 0x1f, R10 ;  /* 0x0000001fff057819 */ /* 0x000fe2000001140a */
[----:B------:R-:W-:Y:S01]  /*9960*/  ULDC.64 UR4, c[0x0][0x510] ;  /* 0x0001440000047ab9 */ /* 0x000fe20000000a00 */
[----:B------:R-:W-:Y:S01]  /*9970*/  ULDC.64 UR6, c[0x0][0x520] ;  /* 0x0001480000067ab9 */ /* 0x000fe20000000a00 */
[----:B------:R-:W2:Y:S01]  /*9980*/  LDG.E R18, desc[UR56][R2.64] ;  /* 0x0000003802127981 */ /* 0x000ea2000c1e1900 */
[----:B------:R-:W-:Y:S02]  /*9990*/  SHF.L.U64.HI R5, R10, 0x3, R5 ;  /* 0x000000030a057819 */ /* 0x000fe40000010205 */
[C---:B------:R-:W-:Y:S02]  /*99a0*/  IADD3 R12, P0, R4.reuse, UR4, RZ ;  /* 0x00000004040c7c10 */ /* 0x040fe4000ff1e0ff */
[C---:B------:R-:W-:Y:S02]  /*99b0*/  IADD3 R8, P4, R4.reuse, UR6, RZ ;  /* 0x0000000604087c10 */ /* 0x040fe4000ff9e0ff */
[C---:B------:R-:W-:Y:S01]  /*99c0*/  IADD3.X R13, R5.reuse, UR5, RZ, P0, !PT ;  /* 0x00000005050d7c10 */ /* 0x040fe200087fe4ff */
[----:B------:R-:W-:Y:S01]  /*99d0*/  ULDC.64 UR4, c[0x0][0x518] ;  /* 0x0001460000047ab9 */ /* 0x000fe20000000a00 */
[----:B------:R-:W-:Y:S01]  /*99e0*/  IADD3.X R9, R5, UR7, RZ, P4, !PT ;  /* 0x0000000705097c10 */ /* 0x000fe2000a7fe4ff */
[----:B-1----:R1:W3:Y:S04]  /*99f0*/  LDG.E R2, desc[UR56][R2.64+0x4] ;  /* 0x0000043802027981 */ /* 0x0022e8000c1e1900 */
[----:B------:R-:W4:Y:S04]  /*9a00*/  LDG.E.64 R12, desc[UR56][R12.64] ;  /* 0x000000380c0c7981 */ /* 0x000f28000c1e1b00 */
[----:B------:R-:W2:Y:S01]  /*9a10*/  LDG.E.64 R8, desc[UR56][R8.64] ;  /* 0x0000003808087981 */ /* 0x000ea2000c1e1b00 */
[----:B------:R-:W-:-:S04]  /*9a20*/  IADD3 R6, P0, R4, UR4, RZ ;  /* 0x0000000404067c10 */ /* 0x000fc8000ff1e0ff */
[----:B------:R-:W-:Y:S01]  /*9a30*/  IADD3.X R7, R5, UR5, RZ, P0, !PT ;  /* 0x0000000505077c10 */ /* 0x000fe200087fe4ff */
[----:B------:R-:W-:-:S05]  /*9a40*/  ULDC.64 UR4, c[0x0][0x528] ;  /* 0x00014a0000047ab9 */ /* 0x000fca0000000a00 */
[----:B------:R-:W3:Y:S01]  /*9a50*/  LDG.E.64 R6, desc[UR56][R6.64] ;  /* 0x0000003806067981 */ /* 0x000ee2000c1e1b00 */
[----:B------:R-:W-:-:S04]  /*9a60*/  IADD3 R4, P0, R4, UR4, RZ ;  /* 0x0000000404047c10 */ /* 0x000fc8000ff1e0ff */
[----:B------:R-:W-:-:S06]  /*9a70*/  IADD3.X R5, R5, UR5, RZ, P0, !PT ;  /* 0x0000000505057c10 */ /* 0x000fcc00087fe4ff */
[----:B------:R-:W3:Y:S04]  /*9a80*/  LDG.E.64 R4, desc[UR56][R4.64] ;  /* 0x0000003804047981 */ /* 0x000ee8000c1e1b00 */
[----:B----4-:R-:W-:Y:S04]  /*9a90*/  STS.64 [UR28], R12 ;  /* 0x0000000cff007988 */ /* 0x010fe80008000a1c */
[----:B--2---:R-:W-:Y:S04]  /*9aa0*/  STS.64 [UR29], R8 ;  /* 0x00000008ff007988 */ /* 0x004fe80008000a1d */
[----:B------:R-:W2:Y:S01]  /*9ab0*/  LDS R14, [UR28+0x1c] ;  /* 0x00001c1cff0e7984 */ /* 0x000ea20008000800 */
[----:B---3--:R-:W-:-:S04]  /*9ac0*/  SHF.L.U64.HI R24, R6, 0x1, R7 ;  /* 0x0000000106187819 */ /* 0x008fc80000010207 */
[----:B------:R-:W-:-:S04]  /*9ad0*/  LOP3.LUT R24, R24, 0x1fffffff, RZ, 0xc0, !PT ;  /* 0x1fffffff18187812 */ /* 0x000fc800078ec0ff */
[----:B------:R-:W-:-:S04]  /*9ae0*/  SHF.R.U32.HI R7, RZ, 0x4, R24 ;  /* 0x00000004ff077819 */ /* 0x000fc80000011618 */
[----:B--2---:R-:W-:-:S05]  /*9af0*/  LOP3.LUT R14, R14, 0xf, R7, 0xb8, !PT ;  /* 0x0000000f0e0e7812 */ /* 0x004fca00078eb807 */
[----:B------:R-:W-:Y:S04]  /*9b00*/  STS [UR28+0x1c], R14 ;  /* 0x00001c0eff007988 */ /* 0x000fe8000800081c */
[----:B------:R-:W2:Y:S02]  /*9b10*/  LDS R7, [UR28+0x1c] ;  /* 0x00001c1cff077984 */ /* 0x000ea40008000800 */
[----:B--2---:R-:W-:-:S05]  /*9b20*/  LOP3.LUT R7, R7, 0xf0, RZ, 0xb8, !PT ;  /* 0x000000f007077812 */ /* 0x004fca00078eb8ff */
[----:B------:R-:W-:Y:S04]  /*9b30*/  STS [UR28+0x1c], R7 ;  /* 0x00001c07ff007988 */ /* 0x000fe8000800081c */
[----:B------:R-:W2:Y:S01]  /*9b40*/  LDS R9, [UR28+0x1c] ;  /* 0x00001c1cff097984 */ /* 0x000ea20008000800 */
[----:B------:R-:W-:-:S05]  /*9b50*/  IMAD.U32 R8, RZ, RZ, UR28 ;  /* 0x0000001cff087e24 */ /* 0x000fca000f8e00ff */
[----:B------:R-:W-:Y:S02]  /*9b60*/  SHF.R.U64 R8, R8, 0x4, RZ ;  /* 0x0000000408087819 */ /* 0x000fe400000012ff */
[----:B--2---:R-:W-:-:S05]  /*9b70*/  LOP3.LUT R9, R9, 0xf00, RZ, 0xb8, !PT ;  /* 0x00000f0009097812 */ /* 0x004fca00078eb8ff */
[----:B------:R-:W-:Y:S04]  /*9b80*/  STS.64 [UR28+0x18], R8 ;  /* 0x00001808ff007988 */ /* 0x000fe80008000a1c */
[----:B------:R-:W1:Y:S01]  /*9b90*/  LDS R25, [UR28+0x1c] ;  /* 0x00001c1cff197984 */ /* 0x000e620008000800 */
[----:B------:R-:W-:Y:S01]  /*9ba0*/  IMAD.SHL.U32 R23, R6, 0x2, RZ ;  /* 0x0000000206177824 */ /* 0x000fe200078e00ff */
[----:B------:R-:W-:-:S04]  /*9bb0*/  CS2R R14, SRZ ;  /* 0x00000000000e7805 */ /* 0x000fc8000001ff00 */
[----:B------:R-:W-:Y:S01]  /*9bc0*/  LOP3.LUT R23, R23, 0xfffffffe, RZ, 0xc0, !PT ;  /* 0xfffffffe17177812 */ /* 0x000fe200078ec0ff */
[----:B-----5:R-:W-:Y:S02]  /*9bd0*/  VIADD R12, R19, 0xffffffff ;  /* 0xffffffff130c7836 */ /* 0x020fe40000000000 */
[----:B------:R-:W-:Y:S01]  /*9be0*/  VIADD R13, R18, 0xffffffff ;  /* 0xffffffff120d7836 */ /* 0x000fe20000000000 */
[----:B------:R-:W-:Y:S01]  /*9bf0*/  SHF.R.U64 R23, R23, 0x4, R24 ;  /* 0x0000000417177819 */ /* 0x000fe20000001218 */
[----:B------:R-:W-:Y:S04]  /*9c00*/  STS [UR28+0x10], R8 ;  /* 0x00001008ff007988 */ /* 0x000fe8000800081c */
[----:B------:R-:W-:Y:S04]  /*9c10*/  STS [UR28+0x14], R8 ;  /* 0x00001408ff007988 */ /* 0x000fe8000800081c */
[----:B------:R-:W-:Y:S04]  /*9c20*/  STS.128 [UR28+0x20], R12 ;  /* 0x0000200cff007988 */ /* 0x000fe80008000c1c */
[----:B------:R-:W-:Y:S04]  /*9c30*/  STS [UR28+0xc], R23 ;  /* 0x00000c17ff007988 */ /* 0x000fe8000800081c */
[----:B------:R-:W-:Y:S01]  /*9c40*/  STS [UR28+0x30], RZ ;  /* 0x000030ffff007988 */ /* 0x000fe2000800081c */
[----:B-1----:R-:W-:-:S05]  /*9c50*/  LOP3.LUT R3, R25, 0xf000, RZ, 0xb8, !PT ;  /* 0x0000f00019037812 */ /* 0x002fca00078eb8ff */
[----:B------:R-:W-:Y:S04]  /*9c60*/  STS [UR28+0x1c], R3 ;  /* 0x00001c03ff007988 */ /* 0x000fe8000800081c */
[----:B------:R-:W1:Y:S01]  /*9c70*/  LDS R6, [UR29+0x1c] ;  /* 0x00001c1dff067984 */ /* 0x000e620008000800 */
[----:B------:R-:W-:-:S04]  /*9c80*/  SHF.L.U64.HI R18, R4, 0x1, R5 ;  /* 0x0000000104127819 */ /* 0x000fc80000010205 */
[----:B------:R-:W-:-:S04]  /*9c90*/  LOP3.LUT R18, R18, 0x1fffffff, RZ, 0xc0, !PT ;  /* 0x1fffffff12127812 */ /* 0x000fc800078ec0ff */
[----:B------:R-:W-:-:S04]  /*9ca0*/  SHF.R.U32.HI R5, RZ, 0x4, R18 ;  /* 0x00000004ff057819 */ /* 0x000fc80000011612 */
[----:B-1----:R-:W-:-:S05]  /*9cb0*/  LOP3.LUT R5, R6, 0xf, R5, 0xb8, !PT ;  /* 0x0000000f06057812 */ /* 0x002fca00078eb805 */
[----:B------:R-:W-:Y:S04]  /*9cc0*/  STS [UR29+0x1c], R5 ;  /* 0x00001c05ff007988 */ /* 0x000fe8000800081d */
[----:B------:R-:W1:Y:S02]  /*9cd0*/  LDS R8, [UR29+0x1c] ;  /* 0x00001c1dff087984 */ /* 0x000e640008000800 */
[----:B-1----:R-:W-:-:S05]  /*9ce0*/  LOP3.LUT R8, R8, 0xf0, RZ, 0xb8, !PT ;  /* 0x000000f008087812 */ /* 0x002fca00078eb8ff */
[----:B------:R-:W-:Y:S04]  /*9cf0*/  STS [UR29+0x1c], R8 ;  /* 0x00001c08ff007988 */ /* 0x000fe8000800081d */
[----:B------:R-:W1:Y:S01]  /*9d00*/  LDS R7, [UR29+0x1c] ;  /* 0x00001c1dff077984 */ /* 0x000e620008000800 */
[----:B------:R-:W-:-:S05]  /*9d10*/  IMAD.U32 R6, RZ, RZ, UR29 ;  /* 0x0000001dff067e24 */ /* 0x000fca000f8e00ff */
[----:B------:R-:W-:Y:S02]  /*9d20*/  SHF.R.U64 R6, R6, 0x4, RZ ;  /* 0x0000000406067819 */ /* 0x000fe400000012ff */
[----:B-1----:R-:W-:-:S05]  /*9d30*/  LOP3.LUT R7, R7, 0xf00, RZ, 0xb8, !PT ;  /* 0x00000f0007077812 */ /* 0x002fca00078eb8ff */
[----:B------:R-:W-:Y:S04]  /*9d40*/  STS.64 [UR29+0x18], R6 ;  /* 0x00001806ff007988 */ /* 0x000fe80008000a1d */
[----:B------:R-:W1:Y:S01]  /*9d50*/  LDS R9, [UR29+0x1c] ;  /* 0x00001c1dff097984 */ /* 0x000e620008000800 */
[----:B------:R-:W-:Y:S02]  /*9d60*/  IMAD.SHL.U32 R3, R4, 0x2, RZ ;  /* 0x0000000204037824 */ /* 0x000fe400078e00ff */
[----:B------:R-:W-:-:S03]  /*9d70*/  VIADD R13, R2, 0xffffffff ;  /* 0xffffffff020d7836 */ /* 0x000fc60000000000 */
[----:B------:R-:W-:-:S04]  /*9d80*/  LOP3.LUT R3, R3, 0xfffffffe, RZ, 0xc0, !PT ;  /* 0xfffffffe03037812 */ /* 0x000fc800078ec0ff */
[----:B------:R-:W-:Y:S01]  /*9d90*/  SHF.R.U64 R3, R3, 0x4, R18 ;  /* 0x0000000403037819 */ /* 0x000fe20000001212 */
[----:B------:R2:W-:Y:S04]  /*9da0*/  STS.128 [UR29+0x20], R12 ;  /* 0x0000200cff007988 */ /* 0x0005e80008000c1d */
[----:B------:R2:W-:Y:S04]  /*9db0*/  STS [UR29+0xc], R3 ;  /* 0x00000c03ff007988 */ /* 0x0005e8000800081d */
[----:B------:R2:W-:Y:S04]  /*9dc0*/  STS [UR29+0x10], R6 ;  /* 0x00001006ff007988 */ /* 0x0005e8000800081d */
[----:B------:R2:W-:Y:S04]  /*9dd0*/  STS [UR29+0x14], R6 ;  /* 0x00001406ff007988 */ /* 0x0005e8000800081d */
[----:B------:R-:W-:Y:S01]  /*9de0*/  STS [UR29+0x30], RZ ;  /* 0x000030ffff007988 */ /* 0x000fe2000800081d */
[----:B-1----:R-:W-:-:S05]  /*9df0*/  LOP3.LUT R2, R9, 0xf000, RZ, 0xb8, !PT ;  /* 0x0000f00009027812 */ /* 0x002fca00078eb8ff */
[----:B------:R2:W-:Y:S02]  /*9e00*/  STS [UR29+0x1c], R2 ;  /* 0x00001c02ff007988 */ /* 0x0005e4000800081d */
.L_x_174:
[----:B------:R-:W-:Y:S05]  /*9e10*/  BSYNC B1 ;  /* 0x0000000000017941 */ /* 0x000fea0003800000 */
.L_x_173:
[----:B------:R-:W-:-:S03]  /*9e20*/  UMOV UR4, 0xffffffff ;  /* 0xffffffff00047882 */ /* 0x000fc60000000000 */
[----:B------:R-:W-:Y:S05]  /*9e30*/  BRA.DIV UR4, `(.L_x_175) ;  /* 0x0000002e04d07947 */ /* 0x000fea000b800000 */
[----:B------:R-:W-:Y:S01]  /*9e40*/  ELECT P6, URZ, PT ;  /* 0x00000000003f782f */ /* 0x000fe200038c0000 */
[----:B------:R-:W-:-:S12]  /*9e50*/  NOP ;  /* 0x0000000000007918 */ /* 0x000fd80000000000 */
.L_x_249:
[----:B-12---:R-:W1:Y:S02]  /*9e60*/  S2R R2, SR_LANEID ;  /* 0x0000000000027919 */ /* 0x006e640000000000 */
[----:B-1----:R-:W-:-:S05]  /*9e70*/  IMAD.SHL.U32 R6, R2, 0x4, RZ ;  /* 0x0000000402067824 */ /* 0x002fca00078e00ff */
[----:B------:R1:W2:Y:S01]  /*9e80*/  LDS R7, [R6+UR28] ;  /* 0x0000001c06077984 */ /* 0x0002a20008000800 */
[C---:B------:R-:W-:Y:S02]  /*9e90*/  IADD3 R4, P0, R6.reuse, UR12, RZ ;  /* 0x0000000c06047c10 */ /* 0x040fe4000ff1e0ff */
[----:B------:R-:W-:Y:S01]  /*9ea0*/  IADD3 R2, P4, R6, UR14, RZ ;  /* 0x0000000e06027c10 */ /* 0x000fe2000ff9e0ff */
[----:B------:R1:W3:Y:S01]  /*9eb0*/  LDS R9, [R6+UR28+0x80] ;  /* 0x0000801c06097984 */ /* 0x0002e20008000800 */
[----:B------:R-:W-:Y:S11]  /*9ec0*/  @!P6 BRA `(.L_x_176) ;  /* 0x000000000008e947 */ /* 0x000ff60003800000 */
[----:B------:R0:W-:Y:S01]  /*9ed0*/  UTMACMDFLUSH ;  /* 0x00000000000079b7 */ /* 0x0001e20000000000 */
[----:B------:R-:W-:-:S04]  /*9ee0*/  DEPBAR.LE SB0, 0x0 ;  /* 0x000080000000791a */ /* 0x000fc80000000000 */
.L_x_176:
[----:B------:R-:W-:Y:S01]  /*9ef0*/  IMAD.X R5, RZ, RZ, UR13, P0 ;  /* 0x0000000dff057e24 */ /* 0x000fe200080e06ff */
[----:B------:R-:W-:Y:S05]  /*9f00*/  WARPSYNC.ALL ;  /* 0x0000000000007948 */ /* 0x000fea0003800000 */
[----:B------:R-:W-:Y:S01]  /*9f10*/  IMAD.X R3, RZ, RZ, UR15, P4 ;  /* 0x0000000fff037e24 */ /* 0x000fe2000a0e06ff */
[----:B--2---:R2:W5:Y:S04]  /*9f20*/  ATOMG.E.EXCH.STRONG.GPU PT, RZ, [R4], R7 ;  /* 0x0000000704ff73a8 */ /* 0x00456800041ee100 */
[----:B---3--:R2:W5:Y:S01]  /*9f30*/  ATOMG.E.EXCH.STRONG.GPU PT, RZ, [R2], R9 ;  /* 0x0000000902ff73a8 */ /* 0x00856200041ee100 */
[----:B------:R-:W-:-:S07]  /*9f40*/  IMAD.MOV.U32 R18, RZ, RZ, R10 ;  /* 0x000000ffff127224 */ /* 0x000fce00078e000a */
.L_x_171:
[----:B------:R-:W-:Y:S01]  /*9f50*/  ISETP.NE.AND P4, PT, R11, RZ, PT ;  /* 0x000000ff0b00720c */ /* 0x000fe20003f85270 */
[----:B------:R-:W-:Y:S01]  /*9f60*/  VIADD R21, R21, 0x1 ;  /* 0x0000000115157836 */ /* 0x000fe20000000000 */
[----:B--2---:R-:W-:Y:S02]  /*9f70*/  SEL R3, RZ, 0x1, !P3 ;  /* 0x00000001ff037807 */ /* 0x004fe40005800000 */
[----:B-1----:R-:W-:Y:S02]  /*9f80*/  PRMT R2, RZ, 0x7610, R2 ;  /* 0x00007610ff027816 */ /* 0x002fe40000000002 */
[----:B------:R-:W-:-:S04]  /*9f90*/  ISETP.NE.AND P0, PT, R21, 0x8, PT ;  /* 0x000000081500780c */ /* 0x000fc80003f05270 */
[----:B------:R-:W-:Y:S02]  /*9fa0*/  SEL R5, RZ, 0x1, P0 ;  /* 0x00000001ff057807 */ /* 0x000fe40000000000 */
[----:B------:R-:W-:Y:S02]  /*9fb0*/  SEL R21, R21, RZ, P0 ;  /* 0x000000ff15157207 */ /* 0x000fe40000000000 */
[----:B------:R-:W-:Y:S01]  /*9fc0*/  LOP3.LUT R22, R22, R5, RZ, 0x3c, !PT ;  /* 0x0000000516167212 */ /* 0x000fe200078e3cff */
[----:B------:R-:W-:Y:S06]  /*9fd0*/  @P4 BRA `(.L_x_177) ;  /* 0xfffffff000684947 */ /* 0x000fec000383ffff */
[----:B------:R-:W-:Y:S05]  /*9fe0*/  BSYNC B0 ;  /* 0x0000000000007941 */ /* 0x000fea0003800000 */
.L_x_157:
[----:B------:R-:W-:-:S03]  /*9ff0*/  UMOV UR4, 0xffffffff ;  /* 0xffffffff00047882 */ /* 0x000fc60000000000 */
[----:B------:R-:W-:Y:S05]  /*a000*/  BRA.DIV UR4, `(.L_x_178) ;  /* 0x0000002e048c7947 */ /* 0x000fea000b800000 */
[----:B-----5:R-:W-:-:S13]  /*a010*/  ELECT P6, URZ, PT ;  /* 0x00000000003f782f */ /* 0x020fda00038c0000 */
.L_x_252:
[----:B------:R-:W-:Y:S04]  /*a020*/  BSSY B0, `(.L_x_179) ;  /* 0x0000021000007945 */ /* 0x000fe80003800000 */
[----:B------:R-:W-:Y:S05]  /*a030*/  @!P6 BRA `(.L_x_180) ;  /* 0x00000000007ce947 */ /* 0x000fea0003800000 */
[----:B------:R-:W-:-:S04]  /*a040*/  ULOP3.LUT UR4, UR52, 0x2, URZ, 0xfc, !UPT ;  /* 0x0000000234047892 */ /* 0x000fc8000f8efc3f */
[----:B------:R-:W-:-:S06]  /*a050*/  UISETP.NE.AND UP0, UPT, UR4, 0x3, UPT ;  /* 0x000000030400788c */ /* 0x000fcc000bf05270 */
[----:B------:R-:W-:-:S13]  /*a060*/  PLOP3.LUT P0, PT, PT, PT, UP0, 0x80, 0x0 ;  /* 0x000000000000781c */ /* 0x000fda0003f0f008 */
[----:B------:R-:W-:Y:S05]  /*a070*/  @!P0 BRA `(.L_x_181) ;  /* 0x0000000000048947 */ /* 0x000fea0003800000 */
[----:B------:R-:W-:Y:S01]  /*a080*/  BPT.TRAP 0x1 ;  /* 0x000000040000795c */ /* 0x000fe20000300000 */
.L_x_181:
[----:B------:R-:W-:Y:S01]  /*a090*/  IMAD.U32 R3, RZ, RZ, UR18 ;  /* 0x00000012ff037e24 */ /* 0x000fe2000f8e00ff */
[----:B------:R-:W-:-:S03]  /*a0a0*/  SHF.L.U32 R2, R20, 0x1f, RZ ;  /* 0x0000001f14027819 */ /* 0x000fc600000006ff */
[----:B------:R-:W-:-:S04]  /*a0b0*/  VIADD R3, R3, 0x38498 ;  /* 0x0003849803037836 */ /* 0x000fc80000000000 */
[C---:B------:R-:W-:Y:S02]  /*a0c0*/  IMAD R7, R0.reuse, 0x8, R3 ;  /* 0x0000000800077824 */ /* 0x040fe400078e0203 */
[----:B------:R-:W-:Y:S02]  /*a0d0*/  VIADD R0, R0, 0x1 ;  /* 0x0000000100007836 */ /* 0x000fe40000000000 */
[----:B------:R-:W1:Y:S03]  /*a0e0*/  SYNCS.PHASECHK.TRANS64.TRYWAIT P0, [R7+URZ], R2 ;  /* 0x00000002070075a7 */ /* 0x000e66000800017f */
[----:B------:R-:W-:-:S04]  /*a0f0*/  ISETP.NE.AND P1, PT, R0, 0x3, PT ;  /* 0x000000030000780c */ /* 0x000fc80003f25270 */
[----:B------:R-:W-:Y:S02]  /*a100*/  SEL R5, RZ, 0x1, P1 ;  /* 0x00000001ff057807 */ /* 0x000fe40000800000 */
[----:B------:R-:W-:Y:S02]  /*a110*/  SEL R0, R0, RZ, P1 ;  /* 0x000000ff00007207 */ /* 0x000fe40000800000 */
[----:B------:R-:W-:-:S03]  /*a120*/  LOP3.LUT R5, R20, R5, RZ, 0x3c, !PT ;  /* 0x0000000514057212 */ /* 0x000fc600078e3cff */
[----:B------:R-:W-:Y:S01]  /*a130*/  IMAD R9, R0, 0x8, R3 ;  /* 0x0000000800097824 */ /* 0x000fe200078e0203 */
[----:B------:R-:W-:Y:S01]  /*a140*/  SHF.L.U32 R4, R5, 0x1f, RZ ;  /* 0x0000001f05047819 */ /* 0x000fe200000006ff */
[----:B-1----:R-:W-:Y:S06]  /*a150*/  @!P0 BRA `(.L_x_182) ;  /* 0x0000002c00588947 */ /* 0x002fec0003800000 */
.L_x_253:
[----:B------:R-:W2:Y:S01]  /*a160*/  SYNCS.PHASECHK.TRANS64.TRYWAIT P0, [R9+URZ], R4 ;  /* 0x00000004090075a7 */ /* 0x000ea2000800017f */
[----:B------:R-:W-:-:S05]  /*a170*/  VIADD R0, R0, 0x1 ;  /* 0x0000000100007836 */ /* 0x000fca0000000000 */
[----:B------:R-:W-:-:S04]  /*a180*/  ISETP.NE.AND P1, PT, R0, 0x3, PT ;  /* 0x000000030000780c */ /* 0x000fc80003f25270 */
[----:B-1----:R-:W-:Y:S02]  /*a190*/  SEL R2, RZ, 0x1, P1 ;  /* 0x00000001ff027807 */ /* 0x002fe40000800000 */
[----:B------:R-:W-:Y:S02]  /*a1a0*/  SEL R0, R0, RZ, P1 ;  /* 0x000000ff00007207 */ /* 0x000fe40000800000 */
[----:B------:R-:W-:Y:S01]  /*a1b0*/  LOP3.LUT R2, R5, R2, RZ, 0x3c, !PT ;  /* 0x0000000205027212 */ /* 0x000fe200078e3cff */
[----:B--2---:R-:W-:Y:S06]  /*a1c0*/  @!P0 BRA `(.L_x_183) ;  /* 0x0000002c00508947 */ /* 0x004fec0003800000 */
.L_x_254:
[----:B------:R-:W-:Y:S01]  /*a1d0*/  IMAD R3, R0, 0x8, R3 ;  /* 0x0000000800037824 */ /* 0x000fe200078e0203 */
[----:B------:R-:W-:-:S07]  /*a1e0*/  SHF.L.U32 R0, R2, 0x1f, RZ ;  /* 0x0000001f02007819 */ /* 0x000fce00000006ff */
.L_x_184:
[----:B--2---:R2:W3:Y:S02]  /*a1f0*/  SYNCS.PHASECHK.TRANS64.TRYWAIT P0, [R3+URZ], R0 ;  /* 0x00000000030075a7 */ /* 0x0044e4000800017f */
[----:B---3--:R-:W-:Y:S05]  /*a200*/  @!P0 NANOSLEEP.SYNCS 0x989680 ;  /* 0x009896800000895d */ /* 0x008fea0003900000 */
[----:B------:R-:W3:Y:S02]  /*a210*/  @!P0 SYNCS.PHASECHK.TRANS64 P0, [R3+URZ], R0 ;  /* 0x00000000030085a7 */ /* 0x000ee4000800007f */
[----:B---3--:R-:W-:Y:S05]  /*a220*/  @!P0 BRA `(.L_x_184) ;  /* 0xfffffffc00f08947 */ /* 0x008fea000383ffff */
.L_x_180:
[----:B------:R-:W-:Y:S05]  /*a230*/  BSYNC B0 ;  /* 0x0000000000007941 */ /* 0x000fea0003800000 */
.L_x_179:
[----:B------:R-:W-:Y:S05]  /*a240*/  EXIT ;  /* 0x000000000000794d */ /* 0x000fea0003800000 */
.L_x_95:
[----:B------:R-:W-:Y:S01]  /*a250*/  PLOP3.LUT P1, PT, PT, PT, UP3, 0x80, 0x0 ;  /* 0x000000000000781c */ /* 0x000fe20003f2f038 */
[----:B------:R-:W-:Y:S01]  /*a260*/  ULDC UR20, c[0x0][0x10] ;  /* 0x0000040000147ab9 */ /* 0x000fe20000000800 */
[----:B------:R-:W-:Y:S01]  /*a270*/  ULDC UR24, c[0x0][0x904] ;  /* 0x0002410000187ab9 */ /* 0x000fe20000000800 */
[----:B------:R-:W-:Y:S01]  /*a280*/  UMOV UR19, 0xffffffff ;  /* 0xffffffff00137882 */ /* 0x000fe20000000000 */
[----:B------:R-:W-:Y:S01]  /*a290*/  P2R R0, PR, RZ, 0x2 ;  /* 0x00000002ff007803 */ /* 0x000fe20000000000 */
[----:B------:R-:W-:Y:S01]  /*a2a0*/  ULDC.64 UR12, c[0x0][0x8c8] ;  /* 0x00023200000c7ab9 */ /* 0x000fe20000000a00 */
[----:B------:R-:W-:Y:S01]  /*a2b0*/  UIMAD.WIDE.U32 UR20, UR39, UR20, URZ ;  /* 0x00000014271472a5 */ /* 0x000fe2000f8e003f */
[----:B------:R-:W-:Y:S01]  /*a2c0*/  IMAD.MOV.U32 R16, RZ, RZ, RZ ;  /* 0x000000ffff107224 */ /* 0x000fe200078e00ff */
[----:B------:R-:W-:Y:S01]  /*a2d0*/  ULDC.64 UR14, c[0x0][0x8e0] ;  /* 0x00023800000e7ab9 */ /* 0x000fe20000000a00 */
[----:B------:R-:W-:Y:S02]  /*a2e0*/  USHF.L.U32 UR25, UR19, UR24, URZ ;  /* 0x0000001813197299 */ /* 0x000fe4000800063f */
[----:B------:R-:W-:-:S02]  /*a2f0*/  UIADD3 UR11, UP1, UR12, -0x1, URZ ;  /* 0xffffffff0c0b7890 */ /* 0x000fc4000ff3e03f */
[----:B------:R-:W1:Y:S01]  /*a300*/  @P1 S2R R0, SR_CTAID.Y ;  /* 0x0000000000001919 */ /* 0x000e620000002600 */
[----:B------:R-:W-:Y:S01]  /*a310*/  ULDC UR19, c[0x0][0x14] ;  /* 0x0000050000137ab9 */ /* 0x000fe20000000800 */
[----:B------:R-:W-:Y:S02]  /*a320*/  UIADD3 UR12, UP2, UR14, -0x1, URZ ;  /* 0xffffffff0e0c7890 */ /* 0x000fe4000ff5e03f */
[----:B------:R-:W-:Y:S02]  /*a330*/  UIMAD.WIDE.U32 UR22, UR20, UR19, URZ ;  /* 0x00000013141672a5 */ /* 0x000fe4000f8e003f */
[----:B------:R-:W-:Y:S01]  /*a340*/  UIMAD UR21, UR21, UR19, URZ ;  /* 0x00000013151572a4 */ /* 0x000fe2000f8e023f */
[----:B------:R-:W-:Y:S01]  /*a350*/  ULDC UR18, c[0x0][0x8a8] ;  /* 0x00022a0000127ab9 */ /* 0x000fe20000000800 */
[----:B------:R-:W-:Y:S01]  /*a360*/  UMOV UR26, 0x1 ;  /* 0x00000001001a7882 */ /* 0x000fe20000000000 */
[----:B------:R-:W-:Y:S02]  /*a370*/  UIADD3.X UR14, UR15, -0x1, URZ, UP2, !UPT ;  /* 0xffffffff0f0e7890 */ /* 0x000fe400097fe43f */
[----:B------:R-:W-:-:S02]  /*a380*/  UIADD3.X UR13, UR13, -0x1, URZ, UP1, !UPT ;  /* 0xffffffff0d0d7890 */ /* 0x000fc40008ffe43f */
[----:B------:R-:W-:Y:S02]  /*a390*/  ULOP3.LUT UR15, UR53, 0x2, URZ, 0xfc, !UPT ;  /* 0x00000002350f7892 */ /* 0x000fe4000f8efc3f */
[----:B------:R-:W-:Y:S02]  /*a3a0*/  UIADD3 UR16, UR8, -0x1, URZ ;  /* 0xffffffff08107890 */ /* 0x000fe4000fffe03f */
[----:B------:R-:W-:Y:S02]  /*a3b0*/  UIADD3 UR17, UR7, -0x1, URZ ;  /* 0xffffffff07117890 */ /* 0x000fe4000fffe03f */
[----:B------:R-:W-:Y:S02]  /*a3c0*/  UIADD3 UR18, UR18, -0x1, URZ ;  /* 0xffffffff12127890 */ /* 0x000fe4000fffe03f */
[----:B------:R-:W-:Y:S02]  /*a3d0*/  USHF.L.U32 UR19, UR26, UR24, URZ ;  /* 0x000000181a137299 */ /* 0x000fe4000800063f */
[----:B------:R-:W-:-:S02]  /*a3e0*/  ULOP3.LUT UR20, URZ, UR25, URZ, 0x33, !UPT ;  /* 0x000000193f147292 */ /* 0x000fc4000f8e333f */
[----:B------:R-:W-:Y:S01]  /*a3f0*/  UIADD3 UR21, UR23, UR21, URZ ;  /* 0x0000001517157290 */ /* 0x000fe2000fffe03f */
[----:B-1----:R-:W-:Y:S01]  /*a400*/  @P1 R2UR UR40, R0 ;  /* 0x00000000002812ca */ /* 0x002fe200000e0000 */
[----:B------:R-:W-:-:S14]  /*a410*/  IMAD.MOV.U32 R0, RZ, RZ, 0x1 ;  /* 0x00000001ff007424 */ /* 0x000fdc00078e00ff */
.L_x_205:
[----:B------:R-:W1:Y:S01]  /*a420*/  LDC.64 R2, c[0x0][0x8f8] ;  /* 0x00023e00ff027b82 */ /* 0x000e620000000a00 */
[----:B------:R-:W-:Y:S01]  /*a430*/  UIADD3 UR10, UP1, UR10, UR22, URZ ;  /* 0x000000160a0a7290 */ /* 0x000fe2000ff3e03f */
[----:B------:R-:W-:Y:S01]  /*a440*/  ISETP.NE.AND P2, PT, R20, RZ, PT ;  /* 0x000000ff1400720c */ /* 0x000fe20003f45270 */
[----:B------:R-:W-:Y:S01]  /*a450*/  UMOV UR24, 0xffffffff ;  /* 0xffffffff00187882 */ /* 0x000fe20000000000 */
[----:B------:R-:W-:Y:S01]  /*a460*/  UMOV UR25, 0xffffffff ;  /* 0xffffffff00197882 */ /* 0x000fe20000000000 */
[----:B------:R-:W-:Y:S01]  /*a470*/  UIADD3.X UR9, UR9, UR21, URZ, UP1, !UPT ;  /* 0x0000001509097290 */ /* 0x000fe20008ffe43f */
[----:B------:R-:W-:Y:S01]  /*a480*/  IMAD.MOV.U32 R15, RZ, RZ, RZ ;  /* 0x000000ffff0f7224 */ /* 0x000fe200078e00ff */
[----:B------:R-:W-:Y:S01]  /*a490*/  UMOV UR26, 0xffffffff ;  /* 0xffffffff001a7882 */ /* 0x000fe20000000000 */
[----:B-1----:R-:W-:-:S03]  /*a4a0*/  ISETP.LE.U32.AND P1, PT, R2, UR10, PT ;  /* 0x0000000a02007c0c */ /* 0x002fc6000bf23070 */
[----:B------:R-:W-:-:S05]  /*a4b0*/  IMAD.U32 R2, RZ, RZ, UR9 ;  /* 0x00000009ff027e24 */ /* 0x000fca000f8e00ff */
[----:B------:R-:W-:-:S13]  /*a4c0*/  ISETP.GE.U32.AND.EX P1, PT, R2, R3, PT, P1 ;  /* 0x000000030200720c */ /* 0x000fda0003f26110 */
[----:B---345:R-:W-:Y:S05]  /*a4d0*/  @P2 BRA P1, `(.L_x_185) ;  /* 0x0000001800402947 */ /* 0x038fea0000800000 */
[----:B------:R-:W-:-:S04]  /*a4e0*/  IADD3 R2, P2, R6, UR5, RZ ;  /* 0x0000000506027c10 */ /* 0x000fc8000ff5e0ff */
[----:B------:R-:W-:Y:S02]  /*a4f0*/  ISETP.GT.U32.AND P1, PT, R2, UR10, PT ;  /* 0x0000000a02007c0c */ /* 0x000fe4000bf24070 */
[----:B------:R-:W-:-:S04]  /*a500*/  IADD3.X R2, R7, UR4, RZ, P2, !PT ;  /* 0x0000000407027c10 */ /* 0x000fc800097fe4ff */
[----:B------:R-:W-:-:S13]  /*a510*/  ISETP.GT.U32.AND.EX P1, PT, R2, UR9, PT, P1 ;  /* 0x0000000902007c0c */ /* 0x000fda000bf24110 */
[----:B------:R-:W-:Y:S05]  /*a520*/  @P1 BRA `(.L_x_186) ;  /* 0x0000001400201947 */ /* 0x000fea0003800000 */
[----:B------:R-:W-:Y:S01]  /*a530*/  VIADD R12, R34, UR6 ;  /* 0x00000006220c7c36 */ /* 0x000fe20008000000 */
[----:B------:R-:W-:Y:S01]  /*a540*/  ULDC UR24, c[0x0][0x910] ;  /* 0x0002440000187ab9 */ /* 0x000fe20000000800 */
[----:B------:R-:W-:Y:S02]  /*a550*/  IMAD.MOV.U32 R22, RZ, RZ, R8 ;  /* 0x000000ffff167224 */ /* 0x000fe400078e0008 */
[----:B------:R-:W-:Y:S02]  /*a560*/  VIADD R13, R12, 0x20 ;  /* 0x000000200c0d7836 */ /* 0x000fe40000000000 */
[----:B------:R-:W-:-:S03]  /*a570*/  IMAD.MOV.U32 R14, RZ, RZ, R9 ;  /* 0x000000ffff0e7224 */ /* 0x000fc600078e0009 */
[----:B------:R-:W-:-:S13]  /*a580*/  ISETP.GE.AND P1, PT, R13, UR24, PT ;  /* 0x000000180d007c0c */ /* 0x000fda000bf26270 */
[----:B------:R-:W1:Y:S01]  /*a590*/  @!P1 LDC.64 R2, c[0x0][0x918] ;  /* 0x00024600ff029b82 */ /* 0x000e620000000a00 */
[----:B------:R-:W-:Y:S01]  /*a5a0*/  @!P1 VIADD R7, R12, 0x20 ;  /* 0x000000200c079836 */ /* 0x000fe20000000000 */
[----:B------:R-:W-:Y:S01]  /*a5b0*/  BSSY B0, `(.L_x_187) ;  /* 0x0000064000007945 */ /* 0x000fe20003800000 */
[----:B------:R-:W-:Y:S02]  /*a5c0*/  IMAD.MOV.U32 R6, RZ, RZ, 0x7fffffff ;  /* 0x7fffffffff067424 */ /* 0x000fe400078e00ff */
[----:B-1----:R-:W-:-:S05]  /*a5d0*/  @!P1 IMAD.WIDE R2, R7, 0xc, R2 ;  /* 0x0000000c07029825 */ /* 0x002fca00078e0202 */
[----:B------:R1:W5:Y:S04]  /*a5e0*/  @!P1 LDG.E R8, desc[UR56][R2.64] ;  /* 0x0000003802089981 */ /* 0x000368000c1e1900 */
[----:B------:R1:W5:Y:S01]  /*a5f0*/  @!P1 LDG.E R9, desc[UR56][R2.64+0x4] ;  /* 0x0000043802099981 */ /* 0x000362000c1e1900 */
[----:B------:R-:W-:Y:S01]  /*a600*/  ISETP.GE.AND P1, PT, R12, UR24, PT ;  /* 0x000000180c007c0c */ /* 0x000fe2000bf26270 */
[----:B------:R-:W-:-:S12]  /*a610*/  IMAD.MOV.U32 R7, RZ, RZ, RZ ;  /* 0x000000ffff077224 */ /* 0x000fd800078e00ff */
[----:B-1----:R-:W-:Y:S05]  /*a620*/  @P1 BRA `(.L_x_188) ;  /* 0x0000000400701947 */ /* 0x002fea0003800000 */
[----:B------:R-:W-:Y:S01]  /*a630*/  IABS R7, R11 ;  /* 0x0000000b00077213 */ /* 0x000fe20000000000 */
[----:B------:R-:W-:Y:S01]  /*a640*/  ULDC UR25, c[0x0][0x8f0] ;  /* 0x00023c0000197ab9 */ /* 0x000fe20000000800 */
[----:B------:R-:W-:Y:S02]  /*a650*/  IABS R6, R10 ;  /* 0x0000000a00067213 */ /* 0x000fe40000000000 */
[----:B------:R-:W1:Y:S01]  /*a660*/  I2F.RP R3, R7 ;  /* 0x0000000700037306 */ /* 0x000e620000209400 */
[----:B------:R-:W-:Y:S02]  /*a670*/  PLOP3.LUT P3, PT, PT, PT, UP0, 0x80, 0x0 ;  /* 0x000000000000781c */ /* 0x000fe40003f6f008 */
[----:B------:R-:W-:Y:S02]  /*a680*/  IADD3 R21, P2, R14, UR12, RZ ;  /* 0x0000000c0e157c10 */ /* 0x000fe4000ff5e0ff */
[----:B------:R-:W-:Y:S02]  /*a690*/  IADD3 R19, P1, R22, UR11, RZ ;  /* 0x0000000b16137c10 */ /* 0x000fe4000ff3e0ff */
[----:B------:R-:W-:Y:S01]  /*a6a0*/  LEA.HI.X.SX32 R24, R14, UR14, 0x1, P2 ;  /* 0x0000000e0e187c11 */ /* 0x000fe200090f0eff */
[----:B------:R-:W3:Y:S01]  /*a6b0*/  I2F.RP R2, R6 ;  /* 0x0000000600027306 */ /* 0x000ee20000209400 */
[----:B------:R-:W-:-:S07]  /*a6c0*/  LEA.HI.X.SX32 R22, R22, UR13, 0x1, P1 ;  /* 0x0000000d16167c11 */ /* 0x000fce00088f0eff */
[----:B-1----:R-:W1:Y:S08]  /*a6d0*/  MUFU.RCP R3, R3 ;  /* 0x0000000300037308 */ /* 0x002e700000001000 */
[----:B---3--:R-:W3:Y:S01]  /*a6e0*/  MUFU.RCP R2, R2 ;  /* 0x0000000200027308 */ /* 0x008ee20000001000 */
[----:B-1----:R-:W-:-:S07]  /*a6f0*/  VIADD R17, R3, 0xffffffe ;  /* 0x0ffffffe03117836 */ /* 0x002fce0000000000 */
[----:B------:R-:W1:Y:S01]  /*a700*/  F2I.FTZ.U32.TRUNC.NTZ R17, R17 ;  /* 0x0000001100117305 */ /* 0x000e62000021f000 */
[----:B---3--:R-:W-:-:S07]  /*a710*/  VIADD R15, R2, 0xffffffe ;  /* 0x0ffffffe020f7836 */ /* 0x008fce0000000000 */
[----:B------:R-:W3:Y:S01]  /*a720*/  F2I.FTZ.U32.TRUNC.NTZ R15, R15 ;  /* 0x0000000f000f7305 */ /* 0x000ee2000021f000 */
[----:B-1----:R-:W-:Y:S02]  /*a730*/  IMAD.MOV R18, RZ, RZ, -R17 ;  /* 0x000000ffff127224 */ /* 0x002fe400078e0a11 */
[----:B---3--:R-:W-:Y:S01]  /*a740*/  IMAD.MOV R14, RZ, RZ, -R15 ;  /* 0x000000ffff0e7224 */ /* 0x008fe200078e0a0f */
[----:B------:R-:W-:Y:S06]  /*a750*/  @!P3 BRA `(.L_x_189) ;  /* 0x000000000034b947 */ /* 0x000fec0003800000 */
[----:B------:R-:W-:Y:S01]  /*a760*/  ULDC UR6, c[0x0][0x8dc] ;  /* 0x0002370000067ab9 */ /* 0x000fe20000000800 */
[----:B------:R-:W-:Y:S01]  /*a770*/  ULDC.64 UR26, c[0x0][0x8d0] ;  /* 0x00023400001a7ab9 */ /* 0x000fe20000000a00 */
[----:B------:R-:W-:-:S05]  /*a780*/  IADD3 R3, P1, R19, UR6, RZ ;  /* 0x0000000613037c10 */ /* 0x000fca000ff3e0ff */
[----:B------:R-:W-:-:S04]  /*a790*/  IMAD.X R19, RZ, RZ, R22, P1 ;  /* 0x000000ffff137224 */ /* 0x000fc800008e0616 */
[----:B------:R-:W-:-:S04]  /*a7a0*/  IMAD.WIDE.U32 R4, R19, UR26, RZ ;  /* 0x0000001a13047c25 */ /* 0x000fc8000f8e00ff */
[----:B------:R-:W-:-:S04]  /*a7b0*/  IMAD.WIDE.U32 R4, P1, R3, UR27, R4 ;  /* 0x0000001b03047c25 */ /* 0x000fc8000f820004 */
[----:B------:R-:W-:-:S04]  /*a7c0*/  IMAD.WIDE.U32 R2, R3, UR26, RZ ;  /* 0x0000001a03027c25 */ /* 0x000fc8000f8e00ff */
[----:B------:R-:W-:Y:S01]  /*a7d0*/  IMAD.MOV.U32 R2, RZ, RZ, R5 ;  /* 0x000000ffff027224 */ /* 0x000fe200078e0005 */
[----:B------:R-:W-:Y:S01]  /*a7e0*/  IADD3 RZ, P2, R3, R4, RZ ;  /* 0x0000000403ff7210 */ /* 0x000fe20007f5e0ff */
[----:B------:R-:W-:-:S04]  /*a7f0*/  IMAD.X R3, RZ, RZ, RZ, P1 ;  /* 0x000000ffff037224 */ /* 0x000fc800008e06ff */
[----:B------:R-:W-:-:S04]  /*a800*/  IMAD.WIDE.U32.X R2, R19, UR27, R2, P2 ;  /* 0x0000001b13027c25 */ /* 0x000fc800090e0402 */
[----:B------:R-:W-:Y:S02]  /*a810*/  IMAD.MOV.U32 R19, RZ, RZ, R2 ;  /* 0x000000ffff137224 */ /* 0x000fe400078e0002 */
[----:B------:R-:W-:-:S07]  /*a820*/  IMAD.MOV.U32 R22, RZ, RZ, R3 ;  /* 0x000000ffff167224 */ /* 0x000fce00078e0003 */
.L_x_189:
[----:B------:R-:W-:Y:S05]  /*a830*/  @!P0 BRA `(.L_x_190) ;  /* 0x0000000000348947 */ /* 0x000fea0003800000 */
        /* <DEDUP_REMOVED lines=13> */
.L_x_190:
[----:B------:R-:W-:Y:S01]  /*a910*/  IMAD R18, R18, R7, RZ ;  /* 0x0000000712127224 */ /* 0x000fe200078e02ff */
[----:B------:R-:W-:Y:S01]  /*a920*/  ULDC UR6, c[0x0][0x8d8] ;  /* 0x0002360000067ab9 */ /* 0x000fe20000000800 */
[----:B------:R-:W-:Y:S01]  /*a930*/  IMAD.MOV.U32 R2, RZ, RZ, RZ ;  /* 0x000000ffff027224 */ /* 0x000fe200078e00ff */
[----:B------:R-:W-:Y:S01]  /*a940*/  SHF.R.U64 R21, R21, UR25, R24 ;  /* 0x0000001915157c19 */ /* 0x000fe20008001218 */
[----:B------:R-:W-:Y:S01]  /*a950*/  IMAD.MOV.U32 R3, RZ, RZ, R17 ;  /* 0x000000ffff037224 */ /* 0x000fe200078e0011 */
[----:B------:R-:W-:Y:S01]  /*a960*/  SHF.R.U64 R19, R19, UR6, R22 ;  /* 0x0000000613137c19 */ /* 0x000fe20008001216 */
[----:B------:R-:W-:Y:S01]  /*a970*/  IMAD R4, R14, R6, RZ ;  /* 0x000000060e047224 */ /* 0x000fe200078e02ff */
[----:B------:R-:W-:Y:S01]  /*a980*/  PLOP3.LUT P5, PT, PT, PT, UP3, 0x80, 0x0 ;  /* 0x000000000000781c */ /* 0x000fe20003faf038 */
[----:B------:R-:W-:-:S04]  /*a990*/  IMAD.HI.U32 R17, R17, R18, R2 ;  /* 0x0000001211117227 */ /* 0x000fc800078e0002 */
[----:B------:R-:W-:Y:S02]  /*a9a0*/  IMAD.MOV.U32 R3, RZ, RZ, R15 ;  /* 0x000000ffff037224 */ /* 0x000fe400078e000f */
[----:B------:R-:W-:Y:S02]  /*a9b0*/  VIADD R21, R21, UR17 ;  /* 0x0000001115157c36 */ /* 0x000fe40008000000 */
[----:B------:R-:W-:Y:S02]  /*a9c0*/  VIADD R14, R19, UR16 ;  /* 0x00000010130e7c36 */ /* 0x000fe40008000000 */
[----:B------:R-:W-:Y:S01]  /*a9d0*/  IMAD.HI.U32 R2, R15, R4, R2 ;  /* 0x000000040f027227 */ /* 0x000fe200078e0002 */
[----:B------:R-:W-:Y:S02]  /*a9e0*/  IABS R15, R11 ;  /* 0x0000000b000f7213 */ /* 0x000fe40000000000 */
[----:B------:R-:W-:Y:S02]  /*a9f0*/  IABS R3, R10 ;  /* 0x0000000a00037213 */ /* 0x000fe40000000000 */
[----:B------:R-:W-:Y:S01]  /*aa00*/  IABS R4, R21 ;  /* 0x0000001500047213 */ /* 0x000fe20000000000 */
[----:B------:R-:W-:Y:S01]  /*aa10*/  IMAD.MOV R18, RZ, RZ, -R15 ;  /* 0x000000ffff127224 */ /* 0x000fe200078e0a0f */
[----:B------:R-:W-:Y:S01]  /*aa20*/  IABS R5, R14 ;  /* 0x0000000e00057213 */ /* 0x000fe20000000000 */
[----:B------:R-:W-:-:S02]  /*aa30*/  IMAD.MOV R15, RZ, RZ, -R3 ;  /* 0x000000ffff0f7224 */ /* 0x000fc400078e0a03 */
[----:B------:R-:W-:-:S04]  /*aa40*/  IMAD.HI.U32 R3, R17, R4, RZ ;  /* 0x0000000411037227 */ /* 0x000fc800078e00ff */
[----:B------:R-:W-:-:S04]  /*aa50*/  IMAD.HI.U32 R2, R2, R5, RZ ;  /* 0x0000000502027227 */ /* 0x000fc800078e00ff */
[----:B------:R-:W-:Y:S02]  /*aa60*/  IMAD R4, R3, R18, R4 ;  /* 0x0000001203047224 */ /* 0x000fe400078e0204 */
[----:B------:R-:W-:-:S03]  /*aa70*/  IMAD R3, R2, R15, R5 ;  /* 0x0000000f02037224 */ /* 0x000fc600078e0205 */
[----:B------:R-:W-:Y:S02]  /*aa80*/  ISETP.GT.U32.AND P2, PT, R7, R4, PT ;  /* 0x000000040700720c */ /* 0x000fe40003f44070 */
[----:B------:R-:W-:-:S11]  /*aa90*/  ISETP.GT.U32.AND P1, PT, R6, R3, PT ;  /* 0x000000030600720c */ /* 0x000fd60003f24070 */
[----:B------:R-:W-:Y:S01]  /*aaa0*/  @!P2 IMAD.IADD R4, R4, 0x1, -R7 ;  /* 0x000000010404a824 */ /* 0x000fe200078e0a07 */
[----:B------:R-:W-:Y:S01]  /*aab0*/  ISETP.GE.AND P2, PT, R21, RZ, PT ;  /* 0x000000ff1500720c */ /* 0x000fe20003f46270 */
[----:B------:R-:W-:Y:S01]  /*aac0*/  @!P1 IMAD.IADD R3, R3, 0x1, -R6 ;  /* 0x0000000103039824 */ /* 0x000fe200078e0a06 */
[----:B------:R-:W-:Y:S02]  /*aad0*/  ISETP.GE.AND P1, PT, R14, RZ, PT ;  /* 0x000000ff0e00720c */ /* 0x000fe40003f26270 */
[----:B------:R-:W-:Y:S02]  /*aae0*/  ISETP.GT.U32.AND P4, PT, R7, R4, PT ;  /* 0x000000040700720c */ /* 0x000fe40003f84070 */
[----:B------:R-:W-:-:S11]  /*aaf0*/  ISETP.GT.U32.AND P3, PT, R6, R3, PT ;  /* 0x000000030600720c */ /* 0x000fd60003f64070 */
[----:B------:R-:W-:Y:S01]  /*ab00*/  @!P4 IMAD.IADD R4, R4, 0x1, -R7 ;  /* 0x000000010404c824 */ /* 0x000fe200078e0a07 */
[----:B------:R-:W-:Y:S01]  /*ab10*/  ISETP.NE.AND P4, PT, RZ, UR7, PT ;  /* 0x00000007ff007c0c */ /* 0x000fe2000bf85270 */
[----:B------:R-:W-:Y:S01]  /*ab20*/  @!P3 IMAD.IADD R3, R3, 0x1, -R6 ;  /* 0x000000010303b824 */ /* 0x000fe200078e0a06 */
[----:B------:R-:W-:Y:S01]  /*ab30*/  ISETP.NE.AND P3, PT, RZ, UR8, PT ;  /* 0x00000008ff007c0c */ /* 0x000fe2000bf65270 */
[----:B------:R-:W-:Y:S02]  /*ab40*/  @!P2 IMAD.MOV R4, RZ, RZ, -R4 ;  /* 0x000000ffff04a224 */ /* 0x000fe400078e0a04 */
[----:B------:R-:W-:-:S08]  /*ab50*/  @!P1 IMAD.MOV R3, RZ, RZ, -R3 ;  /* 0x000000ffff039224 */ /* 0x000fd000078e0a03 */
[----:B------:R-:W-:Y:S02]  /*ab60*/  @!P4 LOP3.LUT R4, RZ, UR7, RZ, 0x33, !PT ;  /* 0x00000007ff04cc12 */ /* 0x000fe4000f8e33ff */
[----:B------:R-:W-:-:S03]  /*ab70*/  @!P3 LOP3.LUT R3, RZ, UR8, RZ, 0x33, !PT ;  /* 0x00000008ff03bc12 */ /* 0x000fc6000f8e33ff */
[----:B------:R-:W-:Y:S02]  /*ab80*/  IMAD.IADD R4, R21, 0x1, -R4 ;  /* 0x0000000115047824 */ /* 0x000fe400078e0a04 */
[----:B------:R-:W-:-:S04]  /*ab90*/  IMAD.IADD R3, R14, 0x1, -R3 ;  /* 0x000000010e037824 */ /* 0x000fc800078e0a03 */
[----:B------:R-:W-:Y:S01]  /*aba0*/  IMAD R6, R3, R4, RZ ;  /* 0x0000000403067224 */ /* 0x000fe200078e02ff */
[----:B------:R-:W-:-:S04]  /*abb0*/  SEL R2, R4, R3, !P5 ;  /* 0x0000000304027207 */ /* 0x000fc80006800000 */
[--C-:B------:R-:W-:Y:S01]  /*abc0*/  SHF.R.S32.HI R5, RZ, 0x1f, R2.reuse ;  /* 0x0000001fff057819 */ /* 0x100fe20000011402 */
[----:B------:R-:W-:Y:S01]  /*abd0*/  IMAD.MOV.U32 R4, RZ, RZ, R2 ;  /* 0x000000ffff047224 */ /* 0x000fe200078e0002 */
[----:B------:R-:W-:-:S07]  /*abe0*/  SHF.R.S32.HI R7, RZ, 0x1f, R6 ;  /* 0x0000001fff077819 */ /* 0x000fce0000011406 */
.L_x_188:
[----:B--2---:R-:W-:Y:S05]  /*abf0*/  BSYNC B0 ;  /* 0x0000000000007941 */ /* 0x004fea0003800000 */
.L_x_187:
[----:B------:R-:W1:Y:S01]  /*ac00*/  SHFL.UP PT, R3, R6, 0x1, RZ ;  /* 0x0420000006037989 */ /* 0x000e6200000e00ff */
[----:B------:R-:W-:-:S03]  /*ac10*/  ISETP.NE.AND P1, PT, R34, RZ, PT ;  /* 0x000000ff2200720c */ /* 0x000fc60003f25270 */
[----:B------:R-:W2:Y:S01]  /*ac20*/  SHFL.UP PT, R2, R7, 0x1, RZ ;  /* 0x0420000007027989 */ /* 0x000ea200000e00ff */
[----:B-1----:R-:W-:Y:S02]  /*ac30*/  SEL R3, R3, RZ, P1 ;  /* 0x000000ff03037207 */ /* 0x002fe40000800000 */
[----:B--2---:R-:W-:Y:S02]  /*ac40*/  SEL R2, R2, RZ, P1 ;  /* 0x000000ff02027207 */ /* 0x004fe40000800000 */
[----:B------:R-:W-:-:S05]  /*ac50*/  IADD3 R18, P2, R3, R6, RZ ;  /* 0x0000000603127210 */ /* 0x000fca0007f5e0ff */
[----:B------:R-:W-:Y:S01]  /*ac60*/  IMAD.X R15, R2, 0x1, R7, P2 ;  /* 0x00000001020f7824 */ /* 0x000fe200010e0607 */
[----:B------:R-:W1:Y:S01]  /*ac70*/  SHFL.UP PT, R3, R18, 0x2, RZ ;  /* 0x0440000012037989 */ /* 0x000e6200000e00ff */
[----:B------:R-:W-:-:S03]  /*ac80*/  ISETP.GE.U32.AND P2, PT, R34, 0x2, PT ;  /* 0x000000022200780c */ /* 0x000fc60003f46070 */
[----:B------:R-:W2:Y:S01]  /*ac90*/  SHFL.UP PT, R2, R15, 0x2, RZ ;  /* 0x044000000f027989 */ /* 0x000ea200000e00ff */
[----:B-1----:R-:W-:-:S04]  /*aca0*/  SEL R3, R3, RZ, P2 ;  /* 0x000000ff03037207 */ /* 0x002fc80001000000 */
[----:B------:R-:W-:Y:S02]  /*acb0*/  IADD3 R14, P3, R3, R18, RZ ;  /* 0x00000012030e7210 */ /* 0x000fe40007f7e0ff */
[----:B--2---:R-:W-:-:S03]  /*acc0*/  SEL R2, R2, RZ, P2 ;  /* 0x000000ff02027207 */ /* 0x004fc60001000000 */
[----:B------:R-:W1:Y:S02]  /*acd0*/  SHFL.UP PT, R3, R14, 0x4, RZ ;  /* 0x048000000e037989 */ /* 0x000e6400000e00ff */
[----:B------:R-:W-:Y:S01]  /*ace0*/  IMAD.X R17, R2, 0x1, R15, P3 ;  /* 0x0000000102117824 */ /* 0x000fe200018e060f */
[----:B------:R-:W-:-:S04]  /*acf0*/  ISETP.GE.U32.AND P3, PT, R34, 0x4, PT ;  /* 0x000000042200780c */ /* 0x000fc80003f66070 */
        /* <DEDUP_REMOVED lines=17> */
[----:B--2---:R-:W-:-:S05]  /*ae10*/  SEL R2, R2, RZ, P5 ;  /* 0x000000ff02027207 */ /* 0x004fca0002800000 */
[----:B------:R-:W-:Y:S01]  /*ae20*/  IMAD.X R22, R2, 0x1, R17, P6 ;  /* 0x0000000102167824 */ /* 0x000fe200030e0611 */
[----:B------:R-:W-:-:S04]  /*ae30*/  IADD3 R2, P6, R15, UR5, RZ ;  /* 0x000000050f027c10 */ /* 0x000fc8000ffde0ff */
[----:B------:R-:W-:Y:S02]  /*ae40*/  IADD3.X R3, R22, UR4, RZ, P6, !PT ;  /* 0x0000000416037c10 */ /* 0x000fe4000b7fe4ff */
[----:B------:R-:W-:-:S04]  /*ae50*/  ISETP.GT.U32.AND P6, PT, R2, UR10, PT ;  /* 0x0000000a02007c0c */ /* 0x000fc8000bfc4070 */
[----:B------:R-:W-:-:S13]  /*ae60*/  ISETP.GT.U32.AND.EX P6, PT, R3, UR9, PT, P6 ;  /* 0x0000000903007c0c */ /* 0x000fda000bfc4160 */
[----:B------:R-:W-:-:S04]  /*ae70*/  VOTE.ANY R14, PT, P6 ;  /* 0x00000000000e7806 */ /* 0x000fc800030e0100 */
[----:B------:R-:W-:-:S13]  /*ae80*/  ISETP.NE.AND P6, PT, R14, RZ, PT ;  /* 0x000000ff0e00720c */ /* 0x000fda0003fc5270 */
[----:B------:R-:W-:Y:S05]  /*ae90*/  @P6 BRA `(.L_x_191) ;  /* 0x0000000800746947 */ /* 0x000fea0003800000 */
[----:B------:R-:W-:Y:S01]  /*aea0*/  IMAD.MOV.U32 R17, RZ, RZ, R2 ;  /* 0x000000ffff117224 */ /* 0x000fe200078e0002 */
[----:B------:R-:W-:Y:S01]  /*aeb0*/  ULDC UR24, c[0x0][0x910] ;  /* 0x0002440000187ab9 */ /* 0x000fe20000000800 */
[----:B------:R-:W-:Y:S01]  /*aec0*/  IMAD.MOV.U32 R19, RZ, RZ, R3 ;  /* 0x000000ffff137224 */ /* 0x000fe200078e0003 */
[----:B------:R-:W-:Y:S01]  /*aed0*/  ULDC UR25, c[0x0][0x8f4] ;  /* 0x00023d0000197ab9 */ /* 0x000fe20000000800 */
[----:B------:R-:W-:Y:S01]  /*aee0*/  ULDC UR6, c[0x0][0x8dc] ;  /* 0x0002370000067ab9 */ /* 0x000fe20000000800 */
[----:B------:R-:W-:Y:S01]  /*aef0*/  ULDC UR30, c[0x0][0x8d8] ;  /* 0x00023600001e7ab9 */ /* 0x000fe20000000800 */
[----:B------:R-:W-:Y:S01]  /*af00*/  ULDC UR31, c[0x0][0x8f0] ;  /* 0x00023c00001f7ab9 */ /* 0x000fe20000000800 */
[----:B------:R-:W-:Y:S01]  /*af10*/  ULDC.64 UR26, c[0x0][0x8d0] ;  /* 0x00023400001a7ab9 */ /* 0x000fe20000000a00 */
[----:B------:R-:W-:-:S05]  /*af20*/  ULDC.64 UR28, c[0x0][0x8e8] ;  /* 0x00023a00001c7ab9 */ /* 0x000fca0000000a00 */
.L_x_196:
[----:B------:R-:W-:Y:S02]  /*af30*/  IMAD.MOV.U32 R12, RZ, RZ, R13 ;  /* 0x000000ffff0c7224 */ /* 0x000fe400078e000d */
[----:B------:R-:W-:Y:S02]  /*af40*/  VIADD R13, R13, 0x20 ;  /* 0x000000200d0d7836 */ /* 0x000fe40000000000 */
[----:B-----5:R-:W-:Y:S02]  /*af50*/  IMAD.MOV.U32 R14, RZ, RZ, R8 ;  /* 0x000000ffff0e7224 */ /* 0x020fe400078e0008 */
[----:B------:R-:W-:Y:S01]  /*af60*/  IMAD.MOV.U32 R15, RZ, RZ, R9 ;  /* 0x000000ffff0f7224 */ /* 0x000fe200078e0009 */
[----:B------:R-:W-:-:S13]  /*af70*/  ISETP.GE.AND P6, PT, R13, UR24, PT ;  /* 0x000000180d007c0c */ /* 0x000fda000bfc6270 */
[----:B------:R-:W1:Y:S01]  /*af80*/  @!P6 LDC.64 R2, c[0x0][0x918] ;  /* 0x00024600ff02eb82 */ /* 0x000e620000000a00 */
[----:B------:R-:W2:Y:S01]  /*af90*/  SHFL.IDX PT, R19, R19, 0x1f, 0x1f ;  /* 0x03e01f0013137f89 */ /* 0x000ea200000e0000 */
[----:B------:R-:W-:-:S03]  /*afa0*/  @!P6 VIADD R7, R12, 0x20 ;  /* 0x000000200c07e836 */ /* 0x000fc60000000000 */
[----:B------:R-:W3:Y:S01]  /*afb0*/  SHFL.IDX PT, R17, R17, 0x1f, 0x1f ;  /* 0x03e01f0011117f89 */ /* 0x000ee200000e0000 */
[----:B------:R-:W-:Y:S01]  /*afc0*/  BSSY B0, `(.L_x_192) ;  /* 0x0000063000007945 */ /* 0x000fe20003800000 */
[----:B-1----:R-:W-:-:S05]  /*afd0*/  @!P6 IMAD.WIDE R2, R7, 0xc, R2 ;  /* 0x0000000c0702e825 */ /* 0x002fca00078e0202 */
[----:B------:R1:W5:Y:S04]  /*afe0*/  @!P6 LDG.E R8, desc[UR56][R2.64] ;  /* 0x000000380208e981 */ /* 0x000368000c1e1900 */
[----:B------:R1:W5:Y:S01]  /*aff0*/  @!P6 LDG.E R9, desc[UR56][R2.64+0x4] ;  /* 0x000004380209e981 */ /* 0x000362000c1e1900 */
[----:B------:R-:W-:Y:S01]  /*b000*/  ISETP.GE.AND P6, PT, R12, UR24, PT ;  /* 0x000000180c007c0c */ /* 0x000fe2000bfc6270 */
[----:B------:R-:W-:Y:S01]  /*b010*/  IMAD.MOV.U32 R6, RZ, RZ, 0x7fffffff ;  /* 0x7fffffffff067424 */ /* 0x000fe200078e00ff */
[----:B--2---:R-:W-:Y:S01]  /*b020*/  R2UR UR4, R19 ;  /* 0x00000000130472ca */ /* 0x004fe200000e0000 */
[----:B------:R-:W-:Y:S01]  /*b030*/  IMAD.MOV.U32 R7, RZ, RZ, RZ ;  /* 0x000000ffff077224 */ /* 0x000fe200078e00ff */
[----:B---3--:R-:W-:-:S09]  /*b040*/  R2UR UR5, R17 ;  /* 0x00000000110572ca */ /* 0x008fd200000e0000 */
[----:B-1----:R-:W-:Y:S06]  /*b050*/  @P6 BRA `(.L_x_193) ;  /* 0x0000000400646947 */ /* 0x002fec0003800000 */
[----:B------:R-:W-:-:S04]  /*b060*/  IADD3 R17, P6, R14, UR11, RZ ;  /* 0x0000000b0e117c10 */ /* 0x000fc8000ffde0ff */
[----:B------:R-:W-:Y:S02]  /*b070*/  LEA.HI.X.SX32 R22, R14, UR13, 0x1, P6 ;  /* 0x0000000d0e167c11 */ /* 0x000fe4000b0f0eff */
[----:B------:R-:W-:Y:S02]  /*b080*/  IABS R14, R11 ;  /* 0x0000000b000e7213 */ /* 0x000fe40000000000 */
[C---:B------:R-:W-:Y:S02]  /*b090*/  IADD3 R19, P6, R15.reuse, UR12, RZ ;  /* 0x0000000c0f137c10 */ /* 0x040fe4000ffde0ff */
[----:B------:R-:W1:Y:S02]  /*b0a0*/  I2F.RP R2, R14 ;  /* 0x0000000e00027306 */ /* 0x000e640000209400 */
[----:B------:R-:W-:Y:S02]  /*b0b0*/  LEA.HI.X.SX32 R24, R15, UR14, 0x1, P6 ;  /* 0x0000000e0f187c11 */ /* 0x000fe4000b0f0eff */
[----:B------:R-:W-:-:S04]  /*b0c0*/  PLOP3.LUT P6, PT, PT, PT, UP0, 0x80, 0x0 ;  /* 0x000000000000781c */ /* 0x000fc80003fcf008 */
[----:B-1----:R-:W1:Y:S02]  /*b0d0*/  MUFU.RCP R2, R2 ;  /* 0x0000000200027308 */ /* 0x002e640000001000 */
[----:B-1----:R-:W-:-:S06]  /*b0e0*/  VIADD R15, R2, 0xffffffe ;  /* 0x0ffffffe020f7836 */ /* 0x002fcc0000000000 */
[----:B------:R-:W1:Y:S02]  /*b0f0*/  F2I.FTZ.U32.TRUNC.NTZ R15, R15 ;  /* 0x0000000f000f7305 */ /* 0x000e64000021f000 */
[----:B-1----:R-:W-:Y:S01]  /*b100*/  IMAD.MOV R18, RZ, RZ, -R15 ;  /* 0x000000ffff127224 */ /* 0x002fe200078e0a0f */
[----:B------:R-:W-:Y:S06]  /*b110*/  @!P6 BRA `(.L_x_194) ;  /* 0x00000000002ce947 */ /* 0x000fec0003800000 */
        /* <DEDUP_REMOVED lines=11> */
.L_x_194:
[----:B------:R-:W-:Y:S05]  /*b1d0*/  @!P0 BRA `(.L_x_195) ;  /* 0x00000000002c8947 */ /* 0x000fea0003800000 */
        /* <DEDUP_REMOVED lines=11> */
.L_x_195:
[----:B------:R-:W-:Y:S01]  /*b290*/  SHF.R.U64 R4, R19, UR31, R24 ;  /* 0x0000001f13047c19 */ /* 0x000fe20008001218 */
[----:B------:R-:W-:Y:S01]  /*b2a0*/  IMAD R5, R18, R14, RZ ;  /* 0x0000000e12057224 */ /* 0x000fe200078e02ff */
[----:B------:R-:W-:Y:S01]  /*b2b0*/  IABS R2, R11 ;  /* 0x0000000b00027213 */ /* 0x000fe20000000000 */
[----:B------:R-:W-:Y:S01]  /*b2c0*/  IMAD.MOV.U32 R3, RZ, RZ, R15 ;  /* 0x000000ffff037224 */ /* 0x000fe200078e000f */
[----:B------:R-:W-:Y:S01]  /*b2d0*/  SHF.R.U64 R17, R17, UR30, R22 ;  /* 0x0000001e11117c19 */ /* 0x000fe20008001216 */
[----:B------:R-:W-:Y:S01]  /*b2e0*/  VIADD R4, R4, UR17 ;  /* 0x0000001104047c36 */ /* 0x000fe20008000000 */
[----:B------:R-:W-:Y:S01]  /*b2f0*/  IABS R19, R10 ;  /* 0x0000000a00137213 */ /* 0x000fe20000000000 */
[----:B------:R-:W-:Y:S02]  /*b300*/  IMAD.MOV R7, RZ, RZ, -R2 ;  /* 0x000000ffff077224 */ /* 0x000fe400078e0a02 */
[----:B------:R-:W-:Y:S01]  /*b310*/  IMAD.MOV.U32 R2, RZ, RZ, RZ ;  /* 0x000000ffff027224 */ /* 0x000fe200078e00ff */
[----:B------:R-:W-:Y:S01]  /*b320*/  IABS R6, R4 ;  /* 0x0000000400067213 */ /* 0x000fe20000000000 */
[----:B------:R-:W-:-:S02]  /*b330*/  VIADD R17, R17, UR16 ;  /* 0x0000001011117c36 */ /* 0x000fc40008000000 */
[----:B------:R-:W-:-:S04]  /*b340*/  IMAD.HI.U32 R2, R15, R5, R2 ;  /* 0x000000050f027227 */ /* 0x000fc800078e0002 */
[----:B------:R-:W-:Y:S01]  /*b350*/  IMAD.MOV.U32 R3, RZ, RZ, R7 ;  /* 0x000000ffff037224 */ /* 0x000fe200078e0007 */
[----:B------:R-:W-:Y:S01]  /*b360*/  IABS R7, R10 ;  /* 0x0000000a00077213 */ /* 0x000fe20000000000 */
[----:B------:R-:W-:-:S03]  /*b370*/  IMAD.MOV.U32 R5, RZ, RZ, R6 ;  /* 0x000000ffff057224 */ /* 0x000fc600078e0006 */
[----:B------:R-:W1:Y:S01]  /*b380*/  I2F.RP R6, R7 ;  /* 0x0000000700067306 */ /* 0x000e620000209400 */
[----:B------:R-:W-:-:S04]  /*b390*/  IMAD.HI.U32 R2, R2, R5, RZ ;  /* 0x0000000502027227 */ /* 0x000fc800078e00ff */
[----:B------:R-:W-:-:S05]  /*b3a0*/  IMAD R5, R2, R3, R5 ;  /* 0x0000000302057224 */ /* 0x000fca00078e0205 */
[----:B------:R-:W-:Y:S01]  /*b3b0*/  ISETP.GT.U32.AND P6, PT, R14, R5, PT ;  /* 0x000000050e00720c */ /* 0x000fe20003fc4070 */
[----:B-1----:R-:W1:-:S12]  /*b3c0*/  MUFU.RCP R6, R6 ;  /* 0x0000000600067308 */ /* 0x002e580000001000 */
[----:B------:R-:W-:Y:S02]  /*b3d0*/  @!P6 IMAD.IADD R5, R5, 0x1, -R14 ;  /* 0x000000010505e824 */ /* 0x000fe400078e0a0e */
[----:B-1----:R-:W-:-:S04]  /*b3e0*/  VIADD R2, R6, 0xffffffe ;  /* 0x0ffffffe06027836 */ /* 0x002fc80000000000 */
[----:B------:R1:W2:Y:S02]  /*b3f0*/  F2I.FTZ.U32.TRUNC.NTZ R3, R2 ;  /* 0x0000000200037305 */ /* 0x0002a4000021f000 */
[----:B-1----:R-:W-:Y:S02]  /*b400*/  IMAD.MOV.U32 R2, RZ, RZ, RZ ;  /* 0x000000ffff027224 */ /* 0x002fe400078e00ff */
[----:B--2---:R-:W-:-:S04]  /*b410*/  IMAD.MOV R18, RZ, RZ, -R3 ;  /* 0x000000ffff127224 */ /* 0x004fc800078e0a03 */
[----:B------:R-:W-:Y:S01]  /*b420*/  IMAD R15, R18, R7, RZ ;  /* 0x00000007120f7224 */ /* 0x000fe200078e02ff */
[----:B------:R-:W-:-:S03]  /*b430*/  IABS R18, R17 ;  /* 0x0000001100127213 */ /* 0x000fc60000000000 */
[----:B------:R-:W-:-:S04]  /*b440*/  IMAD.HI.U32 R6, R3, R15, R2 ;  /* 0x0000000f03067227 */ /* 0x000fc800078e0002 */
[----:B------:R-:W-:Y:S02]  /*b450*/  IMAD.MOV.U32 R3, RZ, RZ, R18 ;  /* 0x000000ffff037224 */ /* 0x000fe400078e0012 */
[----:B------:R-:W-:Y:S02]  /*b460*/  IMAD.MOV R15, RZ, RZ, -R19 ;  /* 0x000000ffff0f7224 */ /* 0x000fe400078e0a13 */
        /* <DEDUP_REMOVED lines=22> */
[----:B------:R-:W-:Y:S02]  /*b5d0*/  SHF.R.S32.HI R5, RZ, 0x1f, R4 ;  /* 0x0000001fff057819 */ /* 0x000fe40000011404 */
[----:B------:R-:W-:-:S07]  /*b5e0*/  SHF.R.S32.HI R7, RZ, 0x1f, R6 ;  /* 0x0000001fff077819 */ /* 0x000fce0000011406 */
.L_x_193:
[----:B------:R-:W-:Y:S05]  /*b5f0*/  BSYNC B0 ;  /* 0x0000000000007941 */ /* 0x000fea0003800000 */
.L_x_192:
[----:B------:R-:W1:Y:S04]  /*b600*/  SHFL.UP PT, R3, R6, 0x1, RZ ;  /* 0x0420000006037989 */ /* 0x000e6800000e00ff */
[----:B------:R-:W2:Y:S01]  /*b610*/  SHFL.UP PT, R2, R7, 0x1, RZ ;  /* 0x0420000007027989 */ /* 0x000ea200000e00ff */
[----:B-1----:R-:W-:Y:S02]  /*b620*/  SEL R3, R3, RZ, P1 ;  /* 0x000000ff03037207 */ /* 0x002fe40000800000 */
[----:B--2---:R-:W-:Y:S02]  /*b630*/  SEL R2, R2, RZ, P1 ;  /* 0x000000ff02027207 */ /* 0x004fe40000800000 */
[----:B------:R-:W-:-:S05]  /*b640*/  IADD3 R18, P6, R3, R6, RZ ;  /* 0x0000000603127210 */ /* 0x000fca0007fde0ff */
[----:B------:R-:W-:Y:S01]  /*b650*/  IMAD.X R15, R2, 0x1, R7, P6 ;  /* 0x00000001020f7824 */ /* 0x000fe200030e0607 */
        /* <DEDUP_REMOVED lines=24> */
[----:B------:R-:W-:-:S04]  /*b7e0*/  IADD3 R17, P6, R2, UR5, RZ ;  /* 0x0000000502117c10 */ /* 0x000fc8000ffde0ff */
[----:B------:R-:W-:Y:S02]  /*b7f0*/  IADD3.X R19, R3, UR4, RZ, P6, !PT ;  /* 0x0000000403137c10 */ /* 0x000fe4000b7fe4ff */
[----:B------:R-:W-:-:S04]  /*b800*/  ISETP.GT.U32.AND P6, PT, R17, UR10, PT ;  /* 0x0000000a11007c0c */ /* 0x000fc8000bfc4070 */
[----:B------:R-:W-:-:S13]  /*b810*/  ISETP.GT.U32.AND.EX P6, PT, R19, UR9, PT, P6 ;  /* 0x0000000913007c0c */ /* 0x000fda000bfc4160 */
[----:B------:R-:W-:-:S04]  /*b820*/  VOTE.ANY R14, PT, P6 ;  /* 0x00000000000e7806 */ /* 0x000fc800030e0100 */
[----:B------:R-:W-:-:S13]  /*b830*/  ISETP.NE.AND P6, PT, R14, RZ, PT ;  /* 0x000000ff0e00720c */ /* 0x000fda0003fc5270 */
[----:B------:R-:W-:Y:S05]  /*b840*/  @!P6 BRA `(.L_x_196) ;  /* 0xfffffff400b8e947 */ /* 0x000fea000383ffff */
[----:B------:R-:W-:Y:S02]  /*b850*/  IMAD.MOV.U32 R15, RZ, RZ, R2 ;  /* 0x000000ffff0f7224 */ /* 0x000fe400078e0002 */
[----:B------:R-:W-:-:S07]  /*b860*/  IMAD.MOV.U32 R22, RZ, RZ, R3 ;  /* 0x000000ffff167224 */ /* 0x000fce00078e0003 */
.L_x_191:
[----:B------:R-:W1:Y:S08]  /*b870*/  BREV R14, R14 ;  /* 0x0000000e000e7301 */ /* 0x000e700000000000 */
[----:B-1----:R-:W1:Y:S02]  /*b880*/  FLO.U32.SH R13, R14 ;  /* 0x0000000e000d7300 */ /* 0x002e6400000e0400 */
[----:B-1----:R-:W1:Y:S02]  /*b890*/  SHFL.IDX PT, R12, R12, R13, 0x1f ;  /* 0x00001f0d0c0c7589 */ /* 0x002e6400000e0000 */
[----:B-1----:R-:W-:-:S13]  /*b8a0*/  R2UR UR6, R12 ;  /* 0x000000000c0672ca */ /* 0x002fda00000e0000 */
[----:B------:R-:W-:-:S05]  /*b8b0*/  VIADD R17, R34, UR6 ;  /* 0x0000000622117c36 */ /* 0x000fca0008000000 */
[----:B------:R-:W-:-:S13]  /*b8c0*/  ISETP.GE.AND P1, PT, R17, UR24, PT ;  /* 0x0000001811007c0c */ /* 0x000fda000bf26270 */
[----:B------:R-:W1:Y:S02]  /*b8d0*/  @!P1 LDC.64 R2, c[0x0][0x918] ;  /* 0x00024600ff029b82 */ /* 0x000e640000000a00 */
[----:B-1----:R-:W-:-:S05]  /*b8e0*/  @!P1 IMAD.WIDE R2, R17, 0xc, R2 ;  /* 0x0000000c11029825 */ /* 0x002fca00078e0202 */
[----:B-----5:R1:W5:Y:S04]  /*b8f0*/  @!P1 LDG.E R8, desc[UR56][R2.64] ;  /* 0x0000003802089981 */ /* 0x020368000c1e1900 */
[----:B------:R1:W5:Y:S01]  /*b900*/  @!P1 LDG.E R9, desc[UR56][R2.64+0x4] ;  /* 0x0000043802099981 */ /* 0x000362000c1e1900 */
[----:B------:R-:W-:-:S03]  /*b910*/  IADD3 R18, P1, P2, R15, UR5, -R6 ;  /* 0x000000050f127c10 */ /* 0x000fc6000fa3e806 */
[----:B------:R-:W-:Y:S01]  /*b920*/  SHFL.IDX PT, R6, R6, R13, 0x1f ;  /* 0x00001f0d06067589 */ /* 0x000fe200000e0000 */
[----:B------:R-:W-:-:S03]  /*b930*/  IADD3.X R22, R22, UR4, ~R7, P1, P2 ;  /* 0x0000000416167c10 */ /* 0x000fc60008fe4c07 */
[----:B------:R-:W2:Y:S04]  /*b940*/  SHFL.IDX PT, R18, R18, R13, 0x1f ;  /* 0x00001f0d12127589 */ /* 0x000ea800000e0000 */
[----:B------:R-:W3:Y:S04]  /*b950*/  SHFL.IDX PT, R22, R22, R13, 0x1f ;  /* 0x00001f0d16167589 */ /* 0x000ee800000e0000 */
[----:B------:R1:W4:Y:S04]  /*b960*/  SHFL.IDX PT, R7, R7, R13, 0x1f ;  /* 0x00001f0d07077589 */ /* 0x00032800000e0000 */
[----:B------:R1:W1:Y:S04]  /*b970*/  SHFL.IDX PT, R5, R5, R13, 0x1f ;  /* 0x00001f0d05057589 */ /* 0x00026800000e0000 */
[----:B------:R1:W1:Y:S01]  /*b980*/  SHFL.IDX PT, R4, R4, R13, 0x1f ;  /* 0x00001f0d04047589 */ /* 0x00026200000e0000 */
[----:B--2---:R-:W-:-:S02]  /*b990*/  R2UR UR5, R18 ;  /* 0x00000000120572ca */ /* 0x004fc400000e0000 */
[----:B---3--:R-:W-:-:S15]  /*b9a0*/  R2UR UR4, R22 ;  /* 0x00000000160472ca */ /* 0x008fde00000e0000 */
.L_x_186:
[----:B-1----:R-:W1:Y:S01]  /*b9b0*/  LDC R2, c[0x0][0x910] ;  /* 0x00024400ff027b82 */ /* 0x002e620000000800 */
[----:B------:R-:W-:Y:S01]  /*b9c0*/  UMOV UR24, 0xffffffff ;  /* 0xffffffff00187882 */ /* 0x000fe20000000000 */
[----:B------:R-:W-:Y:S01]  /*b9d0*/  UMOV UR25, 0xffffffff ;  /* 0xffffffff00197882 */ /* 0x000fe20000000000 */
[----:B------:R-:W-:Y:S01]  /*b9e0*/  UMOV UR26, 0xffffffff ;  /* 0xffffffff001a7882 */ /* 0x000fe20000000000 */
[----:B------:R-:W-:Y:S01]  /*b9f0*/  IMAD.MOV.U32 R15, RZ, RZ, RZ ;  /* 0x000000ffff0f7224 */ /* 0x000fe200078e00ff */
[----:B-1----:R-:W-:-:S13]  /*ba00*/  ISETP.LE.AND P1, PT, R2, UR6, PT ;  /* 0x0000000602007c0c */ /* 0x002fda000bf23270 */
[----:B------:R-:W-:Y:S05]  /*ba10*/  @P1 BRA `(.L_x_185) ;  /* 0x0000000000f01947 */ /* 0x000fea0003800000 */
[C---:B------:R-:W-:Y:S01]  /*ba20*/  R2UR UR24, R4.reuse ;  /* 0x00000000041872ca */ /* 0x040fe200000e0000 */
[----:B------:R-:W-:Y:S01]  /*ba30*/  UIADD3 UR30, UP1, -UR5, UR10, URZ ;  /* 0x0000000a051e7290 */ /* 0x000fe2000ff3e13f */
[----:B------:R-:W-:Y:S01]  /*ba40*/  R2UR UR25, R5 ;  /* 0x00000000051972ca */ /* 0x000fe200000e0000 */
[----:B------:R-:W-:Y:S01]  /*ba50*/  ULDC UR26, c[0x0][0x8c0] ;  /* 0x00023000001a7ab9 */ /* 0x000fe20000000800 */
[----:B------:R-:W-:Y:S01]  /*ba60*/  ULDC UR27, c[0x0][0x8b0] ;  /* 0x00022c00001b7ab9 */ /* 0x000fe20000000800 */
[----:B------:R-:W-:Y:S01]  /*ba70*/  ULDC UR28, c[0x0][0x904] ;  /* 0x00024100001c7ab9 */ /* 0x000fe20000000800 */
[----:B------:R-:W-:-:S03]  /*ba80*/  SHF.R.U64 R2, R4, UR27, R5 ;  /* 0x0000001b04027c19 */ /* 0x000fc60008001205 */
[----:B------:R-:W-:Y:S01]  /*ba90*/  UIADD3.X UR24, ~UR4, UR9, URZ, UP1, !UPT ;  /* 0x0000000904187290 */ /* 0x000fe20008ffe53f */
[----:B------:R-:W-:-:S03]  /*baa0*/  R2UR UR32, R2 ;  /* 0x00000000022072ca */ /* 0x000fc600000e0000 */
[----:B------:R-:W-:Y:S02]  /*bab0*/  USHF.R.U32.HI UR31, URZ, UR26, UR24 ;  /* 0x0000001a3f1f7299 */ /* 0x000fe40008011618 */
[----:B------:R-:W-:Y:S02]  /*bac0*/  USHF.R.U32.HI UR35, URZ, UR27, UR25 ;  /* 0x0000001b3f237299 */ /* 0x000fe40008011619 */
[----:B------:R-:W-:Y:S02]  /*bad0*/  USHF.R.U32.HI UR33, URZ, UR27, UR31 ;  /* 0x0000001b3f217299 */ /* 0x000fe4000801161f */
[----:B------:R-:W-:Y:S02]  /*bae0*/  USHF.R.U64 UR30, UR30, UR26, UR24 ;  /* 0x0000001a1e1e7299 */ /* 0x000fe40008001218 */
[----:B------:R-:W-:Y:S02]  /*baf0*/  USHF.R.U32.HI UR34, URZ, UR28, UR33 ;  /* 0x0000001c3f227299 */ /* 0x000fe40008011621 */
[----:B------:R-:W-:-:S02]  /*bb00*/  USHF.R.U64 UR31, UR30, UR27, UR31 ;  /* 0x0000001b1e1f7299 */ /* 0x000fc4000800121f */
[----:B------:R-:W-:Y:S02]  /*bb10*/  ULOP3.LUT UR24, UR34, UR35, URZ, 0xfc, !UPT ;  /* 0x0000002322187292 */ /* 0x000fe4000f8efc3f */
[----:B------:R-:W-:-:S04]  /*bb20*/  USHF.R.U64 UR33, UR31, UR28, UR33 ;  /* 0x0000001c1f217299 */ /* 0x000fc80008001221 */
[----:B------:R-:W-:-:S13]  /*bb30*/  ISETP.NE.U32.AND P1, PT, RZ, UR24, PT ;  /* 0x00000018ff007c0c */ /* 0x000fda000bf25070 */
[----:B------:R-:W-:Y:S05]  /*bb40*/  @!P1 BRA `(.L_x_197) ;  /* 0x0000000000189947 */ /* 0x000fea0003800000 */
[----:B------:R-:W-:-:S07]  /*bb50*/  MOV R12, 0xbb70 ;  /* 0x0000bb70000c7802 */ /* 0x000fce0000000f00 */
[----:B--2-45:R-:W-:Y:S05]  /*bb60*/  CALL.REL.NOINC `(.L_x_198) ;  /* 0x00000018009c7944 */ /* 0x034fea0003c00000 */
[----:B------:R-:W-:-:S04]  /*bb70*/  UIADD3 UR24, -UR25, URZ, URZ ;  /* 0x0000003f19187290 */ /* 0x000fc8000fffe13f */
[----:B------:R-:W-:-:S03]  /*bb80*/  UIMAD UR32, UR32, UR24, UR33 ;  /* 0x00000018202072a4 */ /* 0x000fc6000f8e0221 */
[----:B------:R-:W-:Y:S01]  /*bb90*/  UMOV UR24, UR25 ;  /* 0x0000001900187c82 */ /* 0x000fe20008000000 */
[----:B------:R-:W-:Y:S08]  /*bba0*/  BRA `(.L_x_199) ;  /* 0x0000000000587947 */ /* 0x000ff00003800000 */
.L_x_197:
[----:B------:R-:W1:Y:S01]  /*bbb0*/  I2F.U32.RP R2, UR32 ;  /* 0x0000002000027d06 */ /* 0x000e620008209000 */
[----:B------:R-:W-:Y:S01]  /*bbc0*/  UMOV UR24, URZ ;  /* 0x0000003f00187c82 */ /* 0x000fe20008000000 */
[----:B------:R-:W-:-:S06]  /*bbd0*/  UISETP.NE.U32.AND UP4, UPT, UR32, URZ, UPT ;  /* 0x0000003f2000728c */ /* 0x000fcc000bf85070 */
[----:B-1----:R-:W1:Y:S02]  /*bbe0*/  MUFU.RCP R2, R2 ;  /* 0x0000000200027308 */ /* 0x002e640000001000 */
[----:B-1----:R-:W-:-:S06]  /*bbf0*/  VIADD R3, R2, 0xffffffe ;  /* 0x0ffffffe02037836 */ /* 0x002fcc0000000000 */
[----:B------:R-:W1:Y:S02]  /*bc00*/  F2I.FTZ.U32.TRUNC.NTZ R3, R3 ;  /* 0x0000000300037305 */ /* 0x000e64000021f000 */
[----:B-1----:R-:W-:-:S13]  /*bc10*/  R2UR UR25, R3 ;  /* 0x00000000031972ca */ /* 0x002fda00000e0000 */
[----:B------:R-:W-:-:S04]  /*bc20*/  UIADD3 UR26, URZ, -UR25, URZ ;  /* 0x800000193f1a7290 */ /* 0x000fc8000fffe03f */
[----:B------:R-:W-:-:S04]  /*bc30*/  UIMAD UR26, UR26, UR32, URZ ;  /* 0x000000201a1a72a4 */ /* 0x000fc8000f8e023f */
[----:B------:R-:W-:-:S04]  /*bc40*/  UIMAD.WIDE.U32 UR24, UR25, UR26, UR24 ;  /* 0x0000001a191872a5 */ /* 0x000fc8000f8e0018 */
[----:B------:R-:W-:-:S04]  /*bc50*/  UIMAD.WIDE.U32 UR24, UR25, UR33, URZ ;  /* 0x00000021191872a5 */ /* 0x000fc8000f8e003f */
[----:B------:R-:W-:-:S04]  /*bc60*/  UIADD3 UR24, -UR25, URZ, URZ ;  /* 0x0000003f19187290 */ /* 0x000fc8000fffe13f */
[----:B------:R-:W-:-:S04]  /*bc70*/  UIMAD UR24, UR32, UR24, UR33 ;  /* 0x00000018201872a4 */ /* 0x000fc8000f8e0221 */
[----:B------:R-:W-:-:S11]  /*bc80*/  UISETP.GE.U32.AND UP1, UPT, UR24, UR32, UPT ;  /* 0x000000201800728c */ /* 0x000fd6000bf26070 */
[----:B------:R-:W-:Y:S02]  /*bc90*/  @UP1 UIADD3 UR24, UR24, -UR32, URZ ;  /* 0x8000002018181290 */ /* 0x000fe4000fffe03f */
[----:B------:R-:W-:Y:S02]  /*bca0*/  @UP1 UIADD3 UR25, UR25, 0x1, URZ ;  /* 0x0000000119191890 */ /* 0x000fe4000fffe03f */
[----:B------:R-:W-:-:S11]  /*bcb0*/  UISETP.GE.U32.AND UP2, UPT, UR24, UR32, UPT ;  /* 0x000000201800728c */ /* 0x000fd6000bf46070 */
[----:B------:R-:W-:Y:S02]  /*bcc0*/  @UP2 UIADD3 UR25, UR25, 0x1, URZ ;  /* 0x0000000119192890 */ /* 0x000fe4000fffe03f */
[----:B------:R-:W-:-:S04]  /*bcd0*/  @!UP4 ULOP3.LUT UR25, URZ, UR32, URZ, 0x33, !UPT ;  /* 0x000000203f19c292 */ /* 0x000fc8000f8e333f */
[----:B------:R-:W-:-:S04]  /*bce0*/  UIADD3 UR24, -UR25, URZ, URZ ;  /* 0x0000003f19187290 */ /* 0x000fc8000fffe13f */
[----:B------:R-:W-:-:S03]  /*bcf0*/  UIMAD UR32, UR32, UR24, UR33 ;  /* 0x00000018202072a4 */ /* 0x000fc6000f8e0221 */
[----:B------:R-:W-:-:S09]  /*bd00*/  UMOV UR24, UR25 ;  /* 0x0000001900187c82 */ /* 0x000fd20008000000 */
.L_x_199:
[----:B------:R-:W-:Y:S01]  /*bd10*/  ULOP3.LUT UR31, UR31, UR20, URZ, 0xc0, !UPT ;  /* 0x000000141f1f7292 */ /* 0x000fe2000f8ec03f */
[----:B------:R-:W-:Y:S01]  /*bd20*/  IMAD.MOV.U32 R15, RZ, RZ, 0x1 ;  /* 0x00000001ff0f7424 */ /* 0x000fe200078e00ff */
[----:B------:R-:W-:Y:S02]  /*bd30*/  ULOP3.LUT UR30, UR30, UR18, URZ, 0xc0, !UPT ;  /* 0x000000121e1e7292 */ /* 0x000fe4000f8ec03f */
[----:B------:R-:W-:Y:S01]  /*bd40*/  UIMAD UR24, UR19, UR24, UR31 ;  /* 0x00000018131872a4 */ /* 0x000fe2000f8e021f */
[----:B------:R-:W-:Y:S01]  /*bd50*/  ULDC UR26, c[0x0][0x8a8] ;  /* 0x00022a00001a7ab9 */ /* 0x000fe20000000800 */
[----:B------:R-:W-:Y:S01]  /*bd60*/  ULDC UR25, c[0x0][0x8b8] ;  /* 0x00022e0000197ab9 */ /* 0x000fe20000000800 */
[----:B------:R-:W-:Y:S02]  /*bd70*/  UIMAD UR30, UR32, UR26, UR30 ;  /* 0x0000001a201e72a4 */ /* 0x000fe4000f8e021e */
[----:B------:R-:W-:Y:S01]  /*bd80*/  UIMAD UR25, UR24, UR25, UR40 ;  /* 0x00000019181972a4 */ /* 0x000fe2000f8e0228 */
[----:B------:R-:W-:Y:S01]  /*bd90*/  @UP3 UMOV UR26, UR6 ;  /* 0x00000006001a3c82 */ /* 0x000fe20008000000 */
[----:B------:R-:W-:-:S03]  /*bda0*/  @!UP3 UMOV UR26, UR6 ;  /* 0x00000006001abc82 */ /* 0x000fc60008000000 */
[----:B------:R-:W-:Y:S02]  /*bdb0*/  @UP3 UMOV UR24, UR30 ;  /* 0x0000001e00183c82 */ /* 0x000fe40008000000 */
[----:B------:R-:W-:Y:S01]  /*bdc0*/  @!UP3 UMOV UR24, UR25 ;  /* 0x000000190018bc82 */ /* 0x000fe20008000000 */
[----:B------:R-:W-:-:S05]  /*bdd0*/  @!UP3 UMOV UR25, UR30 ;  /* 0x0000001e0019bc82 */ /* 0x000fca0008000000 */
.L_x_185:
[----:B------:R-:W-:-:S06]  /*bde0*/  UISETP.NE.AND UP1, UPT, UR15, 0x3, UPT ;  /* 0x000000030f00788c */ /* 0x000fcc000bf25270 */
[----:B------:R-:W-:-:S13]  /*bdf0*/  PLOP3.LUT P1, PT, PT, PT, UP1, 0x80, 0x0 ;  /* 0x000000000000781c */ /* 0x000fda0003f2f018 */
[----:B------:R-:W-:Y:S05]  /*be00*/  @!P1 BRA `(.L_x_200) ;  /* 0x0000000000049947 */ /* 0x000fea0003800000 */
[----:B--2---:R-:W-:Y:S01]  /*be10*/  BPT.TRAP 0x1 ;  /* 0x000000040000795c */ /* 0x004fe20000300000 */
.L_x_200:
[----:B------:R-:W1:Y:S01]  /*be20*/  S2R R2, SR_CgaCtaId ;  /* 0x0000000000027919 */ /* 0x000e620000008800 */
[----:B------:R-:W-:-:S04]  /*be30*/  MOV R3, 0x400 ;  /* 0x0000040000037802 */ /* 0x000fc80000000f00 */
[----:B-1----:R-:W-:Y:S02]  /*be40*/  LEA R3, R2, R3, 0x18 ;  /* 0x0000000302037211 */ /* 0x002fe400078ec0ff */
[----:B------:R-:W-:-:S03]  /*be50*/  SHF.L.U32 R2, R0, 0x1f, RZ ;  /* 0x0000001f00027819 */ /* 0x000fc600000006ff */
[----:B------:R-:W-:-:S04]  /*be60*/  IMAD R17, R16, 0x8, R3 ;  /* 0x0000000810117824 */ /* 0x000fc800078e0203 */
[----:B------:R-:W1:Y:S02]  /*be70*/  SYNCS.PHASECHK.TRANS64.TRYWAIT P2, [R17+URZ+0x38440], R2 ;  /* 0x03844002110075a7 */ /* 0x000e64000804017f */
[----:B-1----:R-:W-:Y:S05]  /*be80*/  @!P2 BRA `(.L_x_201) ;  /* 0x000000100034a947 */ /* 0x002fea0003800000 */
.L_x_255:
[----:B------:R-:W-:Y:S01]  /*be90*/  ELECT P2, URZ, PT ;  /* 0x00000000003f782f */ /* 0x000fe20003840000 */
[----:B------:R-:W-:-:S12]  /*bea0*/  BSSY B0, `(.L_x_202) ;  /* 0x0000010000007945 */ /* 0x000fd80003800000 */
[----:B------:R-:W-:Y:S05]  /*beb0*/  @!P2 BRA `(.L_x_203) ;  /* 0x000000000038a947 */ /* 0x000fea0003800000 */
[----:B-1----:R-:W-:Y:S02]  /*bec0*/  IMAD R2, R16, 0x10, R3 ;  /* 0x0000001010027824 */ /* 0x002fe400078e0203 */
[----:B------:R-:W-:Y:S02]  /*bed0*/  IMAD.U32 R14, RZ, RZ, UR26 ;  /* 0x0000001aff0e7e24 */ /* 0x000fe4000f8e00ff */
[----:B------:R-:W-:Y:S02]  /*bee0*/  IMAD.U32 R13, RZ, RZ, UR25 ;  /* 0x00000019ff0d7e24 */ /* 0x000fe4000f8e00ff */
[----:B------:R-:W-:-:S05]  /*bef0*/  IMAD.U32 R12, RZ, RZ, UR24 ;  /* 0x00000018ff0c7e24 */ /* 0x000fca000f8e00ff */
[----:B------:R1:W-:Y:S01]  /*bf00*/  STS.128 [R2+0x38500], R12 ;  /* 0x0385000c02007388 */ /* 0x0003e20000000c00 */
[----:B------:R-:W-:Y:S01]  /*bf10*/  @!PT LDS RZ, [RZ] ;  /* 0x00000000fffff984 */ /* 0x000fe20000000800 */
[----:B------:R-:W-:Y:S01]  /*bf20*/  @!PT LDS RZ, [RZ] ;  /* 0x00000000fffff984 */ /* 0x000fe20000000800 */
[----:B------:R-:W-:Y:S01]  /*bf30*/  @!PT LDS RZ, [RZ] ;  /* 0x00000000fffff984 */ /* 0x000fe20000000800 */
[----:B------:R-:W-:Y:S01]  /*bf40*/  @!PT LDS RZ, [RZ] ;  /* 0x00000000fffff984 */ /* 0x000fe20000000800 */
[----:B------:R3:W-:Y:S06]  /*bf50*/  MEMBAR.ALL.CTA ;  /* 0x0000000000007992 */ /* 0x0007ec0000008000 */
[----:B---3--:R-:W3:Y:S01]  /*bf60*/  FENCE.VIEW.ASYNC.S ;  /* 0x00000000000073c6 */ /* 0x008ee20000000000 */
[----:B------:R-:W-:Y:S05]  /*bf70*/  @!P1 BRA `(.L_x_204) ;  /* 0x0000000000049947 */ /* 0x000fea0003800000 */
[----:B--2---:R-:W-:Y:S01]  /*bf80*/  BPT.TRAP 0x1 ;  /* 0x000000040000795c */ /* 0x004fe20000300000 */
.L_x_204:
[----:B---3--:R3:W-:Y:S02]  /*bf90*/  SYNCS.ARRIVE.TRANS64.A1T0 RZ, [R17+URZ+0x38400], RZ ;  /* 0x038400ff11ff79a7 */ /* 0x0087e4000810003f */
.L_x_203:
[----:B--2---:R-:W-:Y:S05]  /*bfa0*/  BSYNC B0 ;  /* 0x0000000000007941 */ /* 0x004fea0003800000 */
.L_x_202:
[----:B------:R-:W-:Y:S01]  /*bfb0*/  ISETP.NE.AND P3, PT, R15, RZ, PT ;  /* 0x000000ff0f00720c */ /* 0x000fe20003f65270 */
[----:B------:R-:W-:-:S05]  /*bfc0*/  VIADD R16, R16, 0x1 ;  /* 0x0000000110107836 */ /* 0x000fca0000000000 */
[----:B------:R-:W-:-:S04]  /*bfd0*/  ISETP.NE.AND P2, PT, R16, 0x8, PT ;  /* 0x000000081000780c */ /* 0x000fc80003f45270 */
[----:B-1----:R-:W-:Y:S02]  /*bfe0*/  SEL R13, RZ, 0x1, P2 ;  /* 0x00000001ff0d7807 */ /* 0x002fe40001000000 */
[----:B------:R-:W-:Y:S02]  /*bff0*/  SEL R16, R16, RZ, P2 ;  /* 0x000000ff10107207 */ /* 0x000fe40001000000 */
[----:B------:R-:W-:Y:S01]  /*c000*/  LOP3.LUT R0, R0, R13, RZ, 0x3c, !PT ;  /* 0x0000000d00007212 */ /* 0x000fe200078e3cff */
[----:B------:R-:W-:Y:S06]  /*c010*/  @P3 BRA `(.L_x_205) ;  /* 0xffffffe400003947 */ /* 0x000fec000383ffff */
[----:B------:R-:W-:Y:S05]  /*c020*/  @!P1 BRA `(.L_x_206) ;  /* 0x0000000000049947 */ /* 0x000fea0003800000 */
[----:B------:R-:W-:Y:S01]  /*c030*/  BPT.TRAP 0x1 ;  /* 0x000000040000795c */ /* 0x000fe20000300000 */
.L_x_206:
[----:B------:R-:W-:Y:S01]  /*c040*/  IMAD R5, R16, 0x8, R3 ;  /* 0x0000000810057824 */ /* 0x000fe200078e0203 */
[----:B------:R-:W-:-:S04]  /*c050*/  SHF.L.U32 R2, R0, 0x1f, RZ ;  /* 0x0000001f00027819 */ /* 0x000fc800000006ff */
[----:B------:R-:W1:Y:S02]  /*c060*/  SYNCS.PHASECHK.TRANS64.TRYWAIT P0, [R5+URZ+0x38440], R2 ;  /* 0x03844002050075a7 */ /* 0x000e64000800017f */
[----:B-1----:R-:W-:Y:S05]  /*c070*/  @!P0 BRA `(.L_x_207) ;  /* 0x0000000c00cc8947 */ /* 0x002fea0003800000 */
.L_x_256:
[----:B------:R-:W-:Y:S05]  /*c080*/  @!P1 BRA `(.L_x_208) ;  /* 0x0000000000049947 */ /* 0x000fea0003800000 */
[----:B------:R-:W-:Y:S01]  /*c090*/  BPT.TRAP 0x1 ;  /* 0x000000040000795c */ /* 0x000fe20000300000 */
.L_x_208:
[----:B------:R-:W-:-:S05]  /*c0a0*/  VIADD R16, R16, 0x1 ;  /* 0x0000000110107836 */ /* 0x000fca0000000000 */
[----:B------:R-:W-:-:S04]  /*c0b0*/  ISETP.NE.AND P0, PT, R16, 0x8, PT ;  /* 0x000000081000780c */ /* 0x000fc80003f05270 */
[----:B-1----:R-:W-:Y:S02]  /*c0c0*/  SEL R5, RZ, 0x1, P0 ;  /* 0x00000001ff057807 */ /* 0x002fe40000000000 */
[----:B------:R-:W-:Y:S02]  /*c0d0*/  SEL R16, R16, RZ, P0 ;  /* 0x000000ff10107207 */ /* 0x000fe40000000000 */
[----:B------:R-:W-:-:S03]  /*c0e0*/  LOP3.LUT R5, R0, R5, RZ, 0x3c, !PT ;  /* 0x0000000500057212 */ /* 0x000fc600078e3cff */
[----:B----4-:R-:W-:Y:S01]  /*c0f0*/  IMAD R7, R16, 0x8, R3 ;  /* 0x0000000810077824 */ /* 0x010fe200078e0203 */
[----:B------:R-:W-:-:S04]  /*c100*/  SHF.L.U32 R0, R5, 0x1f, RZ ;  /* 0x0000001f05007819 */ /* 0x000fc800000006ff */
[----:B------:R-:W1:Y:S02]  /*c110*/  SYNCS.PHASECHK.TRANS64.TRYWAIT P0, [R7+URZ+0x38440], R0 ;  /* 0x03844000070075a7 */ /* 0x000e64000800017f */
[----:B-1----:R-:W-:Y:S05]  /*c120*/  @!P0 BRA `(.L_x_209) ;  /* 0x0000000c00b48947 */ /* 0x002fea0003800000 */
.L_x_257:
[----:B------:R-:W-:Y:S05]  /*c130*/  @!P1 BRA `(.L_x_210) ;  /* 0x0000000000049947 */ /* 0x000fea0003800000 */
[----:B------:R-:W-:Y:S01]  /*c140*/  BPT.TRAP 0x1 ;  /* 0x000000040000795c */ /* 0x000fe20000300000 */
.L_x_210:
[----:B-1----:R-:W-:-:S05]  /*c150*/  VIADD R0, R16, 0x1 ;  /* 0x0000000110007836 */ /* 0x002fca0000000000 */
[----:B------:R-:W-:-:S04]  /*c160*/  ISETP.NE.AND P0, PT, R0, 0x8, PT ;  /* 0x000000080000780c */ /* 0x000fc80003f05270 */
[----:B------:R-:W-:Y:S02]  /*c170*/  SEL R2, RZ, 0x1, P0 ;  /* 0x00000001ff027807 */ /* 0x000fe40000000000 */
[----:B------:R-:W-:Y:S02]  /*c180*/  SEL R4, R0, RZ, P0 ;  /* 0x000000ff00047207 */ /* 0x000fe40000000000 */
[----:B------:R-:W-:-:S03]  /*c190*/  LOP3.LUT R5, R5, R2, RZ, 0x3c, !PT ;  /* 0x0000000205057212 */ /* 0x000fc600078e3cff */
[----:B------:R-:W-:Y:S01]  /*c1a0*/  IMAD R7, R4, 0x8, R3 ;  /* 0x0000000804077824 */ /* 0x000fe200078e0203 */
[----:B------:R-:W-:-:S04]  /*c1b0*/  SHF.L.U32 R0, R5, 0x1f, RZ ;  /* 0x0000001f05007819 */ /* 0x000fc800000006ff */
[----:B------:R-:W1:Y:S02]  /*c1c0*/  SYNCS.PHASECHK.TRANS64.TRYWAIT P0, [R7+URZ+0x38440], R0 ;  /* 0x03844000070075a7 */ /* 0x000e64000800017f */
[----:B-1----:R-:W-:Y:S05]  /*c1d0*/  @!P0 BRA `(.L_x_211) ;  /* 0x0000000c009c8947 */ /* 0x002fea0003800000 */
.L_x_258:
[----:B------:R-:W-:Y:S05]  /*c1e0*/  @!P1 BRA `(.L_x_212) ;  /* 0x0000000000049947 */ /* 0x000fea0003800000 */
[----:B------:R-:W-:Y:S01]  /*c1f0*/  BPT.TRAP 0x1 ;  /* 0x000000040000795c */ /* 0x000fe20000300000 */
.L_x_212:
        /* <DEDUP_REMOVED lines=9> */
.L_x_259:
[----:B------:R-:W-:Y:S05]  /*c290*/  @!P1 BRA `(.L_x_214) ;  /* 0x0000000000049947 */ /* 0x000fea0003800000 */
[----:B------:R-:W-:Y:S01]  /*c2a0*/  BPT.TRAP 0x1 ;  /* 0x000000040000795c */ /* 0x000fe20000300000 */
.L_x_214:
        /* <DEDUP_REMOVED lines=9> */
.L_x_260:
[----:B------:R-:W-:Y:S05]  /*c340*/  @!P1 BRA `(.L_x_216) ;  /* 0x0000000000049947 */ /* 0x000fea0003800000 */
[----:B------:R-:W-:Y:S01]  /*c350*/  BPT.TRAP 0x1 ;  /* 0x000000040000795c */ /* 0x000fe20000300000 */
.L_x_216:
        /* <DEDUP_REMOVED lines=9> */
.L_x_261:
[----:B------:R-:W-:Y:S05]  /*c3f0*/  @!P1 BRA `(.L_x_218) ;  /* 0x0000000000049947 */ /* 0x000fea0003800000 */
[----:B------:R-:W-:Y:S01]  /*c400*/  BPT.TRAP 0x1 ;  /* 0x000000040000795c */ /* 0x000fe20000300000 */
.L_x_218:
        /* <DEDUP_REMOVED lines=9> */
.L_x_262:
[----:B------:R-:W-:Y:S05]  /*c4a0*/  @!P1 BRA `(.L_x_220) ;  /* 0x0000000000049947 */ /* 0x000fea0003800000 */
[----:B------:R-:W-:Y:S01]  /*c4b0*/  BPT.TRAP 0x1 ;  /* 0x000000040000795c */ /* 0x000fe20000300000 */
.L_x_220:
[----:B-1----:R-:W-:-:S05]  /*c4c0*/  VIADD R0, R4, 0x1 ;  /* 0x0000000104007836 */ /* 0x002fca0000000000 */
[----:B------:R-:W-:-:S04]  /*c4d0*/  ISETP.NE.AND P0, PT, R0, 0x8, PT ;  /* 0x000000080000780c */ /* 0x000fc80003f05270 */
[----:B------:R-:W-:Y:S02]  /*c4e0*/  SEL R2, RZ, 0x1, P0 ;  /* 0x00000001ff027807 */ /* 0x000fe40000000000 */
[----:B------:R-:W-:Y:S02]  /*c4f0*/  SEL R0, R0, RZ, P0 ;  /* 0x000000ff00007207 */ /* 0x000fe40000000000 */
[----:B------:R-:W-:-:S03]  /*c500*/  LOP3.LUT R2, R5, R2, RZ, 0x3c, !PT ;  /* 0x0000000205027212 */ /* 0x000fc600078e3cff */
[----:B------:R-:W-:Y:S01]  /*c510*/  IMAD R3, R0, 0x8, R3 ;  /* 0x0000000800037824 */ /* 0x000fe200078e0203 */
[----:B------:R-:W-:-:S07]  /*c520*/  SHF.L.U32 R0, R2, 0x1f, RZ ;  /* 0x0000001f02007819 */ /* 0x000fce00000006ff */
.L_x_221:
[----:B-1----:R1:W2:Y:S02]  /*c530*/  SYNCS.PHASECHK.TRANS64.TRYWAIT P0, [R3+URZ+0x38440], R0 ;  /* 0x03844000030075a7 */ /* 0x0022a4000800017f */
[----:B--2---:R-:W-:Y:S05]  /*c540*/  @!P0 NANOSLEEP.SYNCS 0x989680 ;  /* 0x009896800000895d */ /* 0x004fea0003900000 */
[----:B------:R-:W2:Y:S02]  /*c550*/  @!P0 SYNCS.PHASECHK.TRANS64 P0, [R3+URZ+0x38440], R0 ;  /* 0x03844000030085a7 */ /* 0x000ea4000800007f */
[----:B--2---:R-:W-:Y:S05]  /*c560*/  @P0 EXIT ;  /* 0x000000000000094d */ /* 0x004fea0003800000 */
[----:B------:R-:W-:Y:S05]  /*c570*/  BRA `(.L_x_221) ;  /* 0xfffffffc00ec7947 */ /* 0x000fea000383ffff */
.L_x_33:
[----:B--2---:R-:W-:-:S04]  /*c580*/  IMAD.U32 R3, RZ, RZ, UR4 ;  /* 0x00000004ff037e24 */ /* 0x004fc8000f8e00ff */
[----:B------:R2:W3:Y:S03]  /*c590*/  SYNCS.PHASECHK.TRANS64.TRYWAIT P0, [R3+URZ+0x38480], R0 ;  /* 0x03848000030075a7 */ /* 0x0004e6000800017f */
[----:B---3--:R-:W-:Y:S05]  /*c5a0*/  @!P0 NANOSLEEP.SYNCS 0x989680 ;  /* 0x009896800000895d */ /* 0x008fea0003900000 */
[----:B------:R-:W3:Y:S02]  /*c5b0*/  @!P0 SYNCS.PHASECHK.TRANS64 P0, [R3+URZ+0x38480], R0 ;  /* 0x03848000030085a7 */ /* 0x000ee4000800007f */
[----:B---3--:R-:W-:Y:S05]  /*c5c0*/  @!P0 BRA `(.L_x_33) ;  /* 0xfffffffc00ec8947 */ /* 0x008fea000383ffff */
[----:B------:R-:W-:Y:S05]  /*c5d0*/  BRA `(.L_x_32) ;  /* 0xffffff7400147947 */ /* 0x000fea000383ffff */
.L_x_38:
[----:B--2---:R-:W-:-:S04]  /*c5e0*/  IMAD.U32 R8, RZ, RZ, UR4 ;  /* 0x00000004ff087e24 */ /* 0x004fc8000f8e00ff */
[----:B------:R2:W3:Y:S03]  /*c5f0*/  SYNCS.PHASECHK.TRANS64.TRYWAIT P0, [R8+URZ+0x38480], R3 ;  /* 0x03848003080075a7 */ /* 0x0004e6000800017f */
[----:B---3--:R-:W-:Y:S05]  /*c600*/  @!P0 NANOSLEEP.SYNCS 0x989680 ;  /* 0x009896800000895d */ /* 0x008fea0003900000 */
[----:B------:R-:W3:Y:S02]  /*c610*/  @!P0 SYNCS.PHASECHK.TRANS64 P0, [R8+URZ+0x38480], R3 ;  /* 0x03848003080085a7 */ /* 0x000ee4000800007f */
[----:B---3--:R-:W-:Y:S05]  /*c620*/  @!P0 BRA `(.L_x_38) ;  /* 0xfffffffc00ec8947 */ /* 0x008fea000383ffff */
[----:B------:R-:W-:Y:S05]  /*c630*/  BRA `(.L_x_37) ;  /* 0xffffff7800687947 */ /* 0x000fea000383ffff */
.L_x_55:
[----:B------:R-:W-:-:S07]  /*c640*/  IMAD.MOV.U32 R15, RZ, RZ, -0x1 ;  /* 0xffffffffff0f7424 */ /* 0x000fce00078e00ff */
[----:B-12--5:R-:W-:Y:S05]  /*c650*/  WARPSYNC.COLLECTIVE R15, `(.L_x_222) ;  /* 0x000000000f0c7348 */ /* 0x026fea0003c00000 */
[----:B------:R-:W-:Y:S02]  /*c660*/  ELECT P6, UR62, PT ;  /* 0x00000000003e782f */ /* 0x000fe400038c0000 */
[----:B------:R-:W-:Y:S01]  /*c670*/  MOV R14, UR62 ;  /* 0x0000003e000e7c02 */ /* 0x000fe20008000f00 */
[----:B-12--5:R-:W-:Y:S10]  /*c680*/  ENDCOLLECTIVE ;  /* 0x000000000000791b */ /* 0x026ff40003800000 */
.L_x_222:
[----:B------:R-:W-:Y:S05]  /*c690*/  BRA `(.L_x_223) ;  /* 0xffffff8400947947 */ /* 0x000fea000383ffff */
.L_x_58:
[----:B-1----:R-:W-:-:S04]  /*c6a0*/  IMAD.U32 R4, RZ, RZ, UR43 ;  /* 0x0000002bff047e24 */ /* 0x002fc8000f8e00ff */
[----:B------:R1:W2:Y:S03]  /*c6b0*/  SYNCS.PHASECHK.TRANS64.TRYWAIT P3, [R4+URZ+0x384b0], R3 ;  /* 0x0384b003040075a7 */ /* 0x0002a6000806017f */
[----:B--2---:R-:W-:Y:S05]  /*c6c0*/  @!P3 NANOSLEEP.SYNCS 0x989680 ;  /* 0x009896800000b95d */ /* 0x004fea0003900000 */
[----:B------:R-:W2:Y:S02]  /*c6d0*/  @!P3 SYNCS.PHASECHK.TRANS64 P3, [R4+URZ+0x384b0], R3 ;  /* 0x0384b0030400b5a7 */ /* 0x000ea4000806007f */
[----:B--2---:R-:W-:Y:S05]  /*c6e0*/  @!P3 BRA `(.L_x_58) ;  /* 0xfffffffc00ecb947 */ /* 0x004fea000383ffff */
[----:B------:R-:W-:Y:S05]  /*c6f0*/  BRA `(.L_x_224) ;  /* 0xffffff8400c47947 */ /* 0x000fea000383ffff */
.L_x_67:
[----:B--2---:R-:W-:-:S04]  /*c700*/  IMAD.U32 R14, RZ, RZ, UR43 ;  /* 0x0000002bff0e7e24 */ /* 0x004fc8000f8e00ff */
[----:B------:R2:W3:Y:S03]  /*c710*/  SYNCS.PHASECHK.TRANS64.TRYWAIT P3, [R14+URZ+0x384b8], R3 ;  /* 0x0384b8030e0075a7 */ /* 0x0004e6000806017f */
[----:B---3--:R-:W-:Y:S05]  /*c720*/  @!P3 NANOSLEEP.SYNCS 0x989680 ;  /* 0x009896800000b95d */ /* 0x008fea0003900000 */
[----:B------:R-:W3:Y:S02]  /*c730*/  @!P3 SYNCS.PHASECHK.TRANS64 P3, [R14+URZ+0x384b8], R3 ;  /* 0x0384b8030e00b5a7 */ /* 0x000ee4000806007f */
[----:B---3--:R-:W-:Y:S05]  /*c740*/  @!P3 BRA `(.L_x_67) ;  /* 0xfffffffc00ecb947 */ /* 0x008fea000383ffff */
[----:B------:R-:W-:Y:S05]  /*c750*/  BRA `(.L_x_225) ;  /* 0xffffff8c00487947 */ /* 0x000fea000383ffff */
.L_x_73:
[----:B--2---:R-:W-:-:S04]  /*c760*/  IMAD.U32 R14, RZ, RZ, UR43 ;  /* 0x0000002bff0e7e24 */ /* 0x004fc8000f8e00ff */
[----:B------:R2:W3:Y:S03]  /*c770*/  SYNCS.PHASECHK.TRANS64.TRYWAIT P3, [R14+URZ+0x384c0], R3 ;  /* 0x0384c0030e0075a7 */ /* 0x0004e6000806017f */
[----:B---3--:R-:W-:Y:S05]  /*c780*/  @!P3 NANOSLEEP.SYNCS 0x989680 ;  /* 0x009896800000b95d */ /* 0x008fea0003900000 */
[----:B------:R-:W3:Y:S02]  /*c790*/  @!P3 SYNCS.PHASECHK.TRANS64 P3, [R14+URZ+0x384c0], R3 ;  /* 0x0384c0030e00b5a7 */ /* 0x000ee4000806007f */
[----:B---3--:R-:W-:Y:S05]  /*c7a0*/  @!P3 BRA `(.L_x_73) ;  /* 0xfffffffc00ecb947 */ /* 0x008fea000383ffff */
[----:B------:R-:W-:Y:S05]  /*c7b0*/  BRA `(.L_x_226) ;  /* 0xffffff9000ac7947 */ /* 0x000fea000383ffff */
.L_x_79:
[----:B--2---:R-:W-:-:S04]  /*c7c0*/  IMAD.U32 R14, RZ, RZ, UR43 ;  /* 0x0000002bff0e7e24 */ /* 0x004fc8000f8e00ff */
[----:B------:R2:W3:Y:S03]  /*c7d0*/  SYNCS.PHASECHK.TRANS64.TRYWAIT P3, [R14+URZ+0x384c8], R3 ;  /* 0x0384c8030e0075a7 */ /* 0x0004e6000806017f */
[----:B---3--:R-:W-:Y:S05]  /*c7e0*/  @!P3 NANOSLEEP.SYNCS 0x989680 ;  /* 0x009896800000b95d */ /* 0x008fea0003900000 */
[----:B------:R-:W3:Y:S02]  /*c7f0*/  @!P3 SYNCS.PHASECHK.TRANS64 P3, [R14+URZ+0x384c8], R3 ;  /* 0x0384c8030e00b5a7 */ /* 0x000ee4000806007f */
[----:B---3--:R-:W-:Y:S05]  /*c800*/  @!P3 BRA `(.L_x_79) ;  /* 0xfffffffc00ecb947 */ /* 0x008fea000383ffff */
[----:B------:R-:W-:Y:S05]  /*c810*/  BRA `(.L_x_227) ;  /* 0xffffff98001c7947 */ /* 0x000fea000383ffff */
.L_x_86:
[----:B--2---:R-:W-:-:S04]  /*c820*/  IMAD.U32 R3, RZ, RZ, UR4 ;  /* 0x00000004ff037e24 */ /* 0x004fc8000f8e00ff */
[----:B------:R2:W3:Y:S03]  /*c830*/  SYNCS.PHASECHK.TRANS64.TRYWAIT P0, [R3+URZ+0x38400], R0 ;  /* 0x03840000030075a7 */ /* 0x0004e6000800017f */
[----:B---3--:R-:W-:Y:S05]  /*c840*/  @!P0 NANOSLEEP.SYNCS 0x989680 ;  /* 0x009896800000895d */ /* 0x008fea0003900000 */
[----:B------:R-:W3:Y:S02]  /*c850*/  @!P0 SYNCS.PHASECHK.TRANS64 P0, [R3+URZ+0x38400], R0 ;  /* 0x03840000030085a7 */ /* 0x000ee4000800007f */
[----:B---3--:R-:W-:Y:S05]  /*c860*/  @!P0 BRA `(.L_x_86) ;  /* 0xfffffffc00ec8947 */ /* 0x008fea000383ffff */
[----:B------:R-:W-:Y:S05]  /*c870*/  BRA `(.L_x_228) ;  /* 0xffffff9c00b07947 */ /* 0x000fea000383ffff */
.L_x_104:
[----:B-1----:R-:W-:-:S04]  /*c880*/  IMAD.U32 R3, RZ, RZ, UR5 ;  /* 0x00000005ff037e24 */ /* 0x002fc8000f8e00ff */
[----:B------:R1:W2:Y:S03]  /*c890*/  SYNCS.PHASECHK.TRANS64.TRYWAIT P0, [R3+URZ+0x384f8], R0 ;  /* 0x0384f800030075a7 */ /* 0x0002a6000800017f */
[----:B--2---:R-:W-:Y:S05]  /*c8a0*/  @!P0 NANOSLEEP.SYNCS 0x989680 ;  /* 0x009896800000895d */ /* 0x004fea0003900000 */
[----:B------:R-:W2:Y:S02]  /*c8b0*/  @!P0 SYNCS.PHASECHK.TRANS64 P0, [R3+URZ+0x384f8], R0 ;  /* 0x0384f800030085a7 */ /* 0x000ea4000800007f */
[----:B--2---:R-:W-:Y:S05]  /*c8c0*/  @!P0 BRA `(.L_x_104) ;  /* 0xfffffffc00ec8947 */ /* 0x004fea000383ffff */
[----:B------:R-:W-:Y:S05]  /*c8d0*/  BRA `(.L_x_229) ;  /* 0xffffffac00107947 */ /* 0x000fea000383ffff */
.L_x_106:
[----:B-1----:R-:W-:-:S04]  /*c8e0*/  IMAD.U32 R4, RZ, RZ, UR8 ;  /* 0x00000008ff047e24 */ /* 0x002fc8000f8e00ff */
[----:B------:R1:W2:Y:S03]  /*c8f0*/  SYNCS.PHASECHK.TRANS64.TRYWAIT P0, [R4+URZ+0x38400], R3 ;  /* 0x03840003040075a7 */ /* 0x0002a6000800017f */
[----:B--2---:R-:W-:Y:S05]  /*c900*/  @!P0 NANOSLEEP.SYNCS 0x989680 ;  /* 0x009896800000895d */ /* 0x004fea0003900000 */
[----:B------:R-:W2:Y:S02]  /*c910*/  @!P0 SYNCS.PHASECHK.TRANS64 P0, [R4+URZ+0x38400], R3 ;  /* 0x03840003040085a7 */ /* 0x000ea4000800007f */
[----:B--2---:R-:W-:Y:S05]  /*c920*/  @!P0 BRA `(.L_x_106) ;  /* 0xfffffffc00ec8947 */ /* 0x004fea000383ffff */
[----:B------:R-:W-:Y:S05]  /*c930*/  BRA `(.L_x_230) ;  /* 0xffffffac00347947 */ /* 0x000fea000383ffff */
.L_x_112:
[----:B--2---:R-:W-:-:S04]  /*c940*/  IMAD.U32 R3, RZ, RZ, UR5 ;  /* 0x00000005ff037e24 */ /* 0x004fc8000f8e00ff */
[----:B------:R2:W3:Y:S03]  /*c950*/  SYNCS.PHASECHK.TRANS64.TRYWAIT P1, [R3+URZ+0x384d0], R2 ;  /* 0x0384d002030075a7 */ /* 0x0004e6000802017f */
[----:B---3--:R-:W-:Y:S05]  /*c960*/  @!P1 NANOSLEEP.SYNCS 0x989680 ;  /* 0x009896800000995d */ /* 0x008fea0003900000 */
[----:B------:R-:W3:Y:S02]  /*c970*/  @!P1 SYNCS.PHASECHK.TRANS64 P1, [R3+URZ+0x384d0], R2 ;  /* 0x0384d002030095a7 */ /* 0x000ee4000802007f */
[----:B---3--:R-:W-:Y:S05]  /*c980*/  @!P1 BRA `(.L_x_112) ;  /* 0xfffffffc00ec9947 */ /* 0x008fea000383ffff */
[----:B------:R-:W-:Y:S05]  /*c990*/  BRA `(.L_x_231) ;  /* 0xffffffac00e07947 */ /* 0x000fea000383ffff */
.L_x_118:
[----:B--23--:R-:W-:-:S04]  /*c9a0*/  IMAD.U32 R3, RZ, RZ, UR5 ;  /* 0x00000005ff037e24 */ /* 0x00cfc8000f8e00ff */
[----:B------:R2:W3:Y:S03]  /*c9b0*/  SYNCS.PHASECHK.TRANS64.TRYWAIT P1, [R3+URZ+0x384d8], R2 ;  /* 0x0384d802030075a7 */ /* 0x0004e6000802017f */
[----:B---3--:R-:W-:Y:S05]  /*c9c0*/  @!P1 NANOSLEEP.SYNCS 0x989680 ;  /* 0x009896800000995d */ /* 0x008fea0003900000 */
[----:B------:R-:W3:Y:S02]  /*c9d0*/  @!P1 SYNCS.PHASECHK.TRANS64 P1, [R3+URZ+0x384d8], R2 ;  /* 0x0384d802030095a7 */ /* 0x000ee4000802007f */
[----:B---3--:R-:W-:Y:S05]  /*c9e0*/  @!P1 BRA `(.L_x_118) ;  /* 0xfffffffc00ec9947 */ /* 0x008fea000383ffff */
[----:B------:R-:W-:Y:S05]  /*c9f0*/  BRA `(.L_x_232) ;  /* 0xffffffb000307947 */ /* 0x000fea000383ffff */
.L_x_124:
[----:B--234-:R-:W-:-:S04]  /*ca00*/  IMAD.U32 R3, RZ, RZ, UR5 ;  /* 0x00000005ff037e24 */ /* 0x01cfc8000f8e00ff */
[----:B------:R2:W3:Y:S03]  /*ca10*/  SYNCS.PHASECHK.TRANS64.TRYWAIT P1, [R3+URZ+0x384e0], R2 ;  /* 0x0384e002030075a7 */ /* 0x0004e6000802017f */
[----:B---3--:R-:W-:Y:S05]  /*ca20*/  @!P1 NANOSLEEP.SYNCS 0x989680 ;  /* 0x009896800000995d */ /* 0x008fea0003900000 */
[----:B------:R-:W3:Y:S02]  /*ca30*/  @!P1 SYNCS.PHASECHK.TRANS64 P1, [R3+URZ+0x384e0], R2 ;  /* 0x0384e002030095a7 */ /* 0x000ee4000802007f */
[----:B---3--:R-:W-:Y:S05]  /*ca40*/  @!P1 BRA `(.L_x_124) ;  /* 0xfffffffc00ec9947 */ /* 0x008fea000383ffff */
[----:B------:R-:W-:Y:S05]  /*ca50*/  BRA `(.L_x_233) ;  /* 0xffffffb000887947 */ /* 0x000fea000383ffff */
.L_x_130:
[----:B-1234-:R-:W-:-:S04]  /*ca60*/  IMAD.U32 R3, RZ, RZ, UR5 ;  /* 0x00000005ff037e24 */ /* 0x01efc8000f8e00ff */
[----:B------:R1:W2:Y:S03]  /*ca70*/  SYNCS.PHASECHK.TRANS64.TRYWAIT P1, [R3+URZ+0x384e8], R2 ;  /* 0x0384e802030075a7 */ /* 0x0002a6000802017f */
[----:B--2---:R-:W-:Y:S05]  /*ca80*/  @!P1 NANOSLEEP.SYNCS 0x989680 ;  /* 0x009896800000995d */ /* 0x004fea0003900000 */
[----:B------:R-:W2:Y:S02]  /*ca90*/  @!P1 SYNCS.PHASECHK.TRANS64 P1, [R3+URZ+0x384e8], R2 ;  /* 0x0384e802030095a7 */ /* 0x000ea4000802007f */
[----:B--2---:R-:W-:Y:S05]  /*caa0*/  @!P1 BRA `(.L_x_130) ;  /* 0xfffffffc00ec9947 */ /* 0x004fea000383ffff */
[----:B------:R-:W-:Y:S05]  /*cab0*/  BRA `(.L_x_234) ;  /* 0xffffffb000e07947 */ /* 0x000fea000383ffff */
.L_x_145:
[----:B--234-:R-:W-:-:S04]  /*cac0*/  IMAD.U32 R3, RZ, RZ, UR5 ;  /* 0x00000005ff037e24 */ /* 0x01cfc8000f8e00ff */
[----:B------:R2:W3:Y:S03]  /*cad0*/  SYNCS.PHASECHK.TRANS64.TRYWAIT P0, [R3+URZ+0x384d0], R2 ;  /* 0x0384d002030075a7 */ /* 0x0004e6000800017f */
[----:B---3--:R-:W-:Y:S05]  /*cae0*/  @!P0 NANOSLEEP.SYNCS 0x989680 ;  /* 0x009896800000895d */ /* 0x008fea0003900000 */
[----:B------:R-:W3:Y:S02]  /*caf0*/  @!P0 SYNCS.PHASECHK.TRANS64 P0, [R3+URZ+0x384d0], R2 ;  /* 0x0384d002030085a7 */ /* 0x000ee4000800007f */
[----:B---3--:R-:W-:Y:S05]  /*cb00*/  @!P0 BRA `(.L_x_145) ;  /* 0xfffffffc00ec8947 */ /* 0x008fea000383ffff */
[----:B------:R-:W-:Y:S05]  /*cb10*/  BRA `(.L_x_235) ;  /* 0xffffffb8008c7947 */ /* 0x000fea000383ffff */
.L_x_147:
[----:B--234-:R-:W-:-:S04]  /*cb20*/  IMAD.U32 R3, RZ, RZ, UR5 ;  /* 0x00000005ff037e24 */ /* 0x01cfc8000f8e00ff */
[----:B------:R2:W3:Y:S03]  /*cb30*/  SYNCS.PHASECHK.TRANS64.TRYWAIT P0, [R3+URZ+0x384d8], R2 ;  /* 0x0384d802030075a7 */ /* 0x0004e6000800017f */
[----:B---3--:R-:W-:Y:S05]  /*cb40*/  @!P0 NANOSLEEP.SYNCS 0x989680 ;  /* 0x009896800000895d */ /* 0x008fea0003900000 */
[----:B------:R-:W3:Y:S02]  /*cb50*/  @!P0 SYNCS.PHASECHK.TRANS64 P0, [R3+URZ+0x384d8], R2 ;  /* 0x0384d802030085a7 */ /* 0x000ee4000800007f */
[----:B---3--:R-:W-:Y:S05]  /*cb60*/  @!P0 BRA `(.L_x_147) ;  /* 0xfffffffc00ec8947 */ /* 0x008fea000383ffff */
[----:B------:R-:W-:Y:S05]  /*cb70*/  BRA `(.L_x_236) ;  /* 0xffffffb800847947 */ /* 0x000fea000383ffff */
.L_x_149:
[----:B--234-:R-:W-:-:S04]  /*cb80*/  IMAD.U32 R3, RZ, RZ, UR5 ;  /* 0x00000005ff037e24 */ /* 0x01cfc8000f8e00ff */
[----:B------:R2:W3:Y:S03]  /*cb90*/  SYNCS.PHASECHK.TRANS64.TRYWAIT P0, [R3+URZ+0x384e0], R2 ;  /* 0x0384e002030075a7 */ /* 0x0004e6000800017f */
[----:B---3--:R-:W-:Y:S05]  /*cba0*/  @!P0 NANOSLEEP.SYNCS 0x989680 ;  /* 0x009896800000895d */ /* 0x008fea0003900000 */
[----:B------:R-:W3:Y:S02]  /*cbb0*/  @!P0 SYNCS.PHASECHK.TRANS64 P0, [R3+URZ+0x384e0], R2 ;  /* 0x0384e002030085a7 */ /* 0x000ee4000800007f */
[----:B---3--:R-:W-:Y:S05]  /*cbc0*/  @!P0 BRA `(.L_x_149) ;  /* 0xfffffffc00ec8947 */ /* 0x008fea000383ffff */
[----:B------:R-:W-:Y:S05]  /*cbd0*/  BRA `(.L_x_237) ;  /* 0xffffffb8007c7947 */ /* 0x000fea000383ffff */
.L_x_160:
[----:B------:R-:W-:Y:S01]  /*cbe0*/  BSSY B1, `(.L_x_238) ;  /* 0x0000006000017945 */ /* 0x000fe20003800000 */
[----:B------:R-:W-:-:S07]  /*cbf0*/  IMAD.MOV.U32 R15, RZ, RZ, -0x1 ;  /* 0xffffffffff0f7424 */ /* 0x000fce00078e00ff */
[----:B-----5:R-:W-:Y:S05]  /*cc00*/  WARPSYNC.COLLECTIVE R15, `(.L_x_239) ;  /* 0x000000000f0c7348 */ /* 0x020fea0003c00000 */
[----:B-----5:R-:W-:Y:S02]  /*cc10*/  ELECT P6, UR62, PT ;  /* 0x00000000003e782f */ /* 0x020fe400038c0000 */
[----:B------:R-:W-:Y:S01]  /*cc20*/  MOV R14, UR62 ;  /* 0x0000003e000e7c02 */ /* 0x000fe20008000f00 */
[----:B------:R-:W-:Y:S10]  /*cc30*/  ENDCOLLECTIVE ;  /* 0x000000000000791b */ /* 0x000ff40003800000 */
.L_x_239:
[----:B------:R-:W-:Y:S05]  /*cc40*/  BSYNC B1 ;  /* 0x0000000000017941 */ /* 0x000fea0003800000 */
.L_x_238:
[----:B------:R-:W-:Y:S05]  /*cc50*/  BRA `(.L_x_240) ;  /* 0xffffffc4008c7947 */ /* 0x000fea000383ffff */
.L_x_163:
[----:B--2---:R2:W3:Y:S02]  /*cc60*/  SYNCS.PHASECHK.TRANS64.TRYWAIT P0, [R8+URZ+0x38498], R5 ;  /* 0x03849805080075a7 */ /* 0x0044e4000800017f */
[----:B---3--:R-:W-:Y:S05]  /*cc70*/  @!P0 NANOSLEEP.SYNCS 0x989680 ;  /* 0x009896800000895d */ /* 0x008fea0003900000 */
[----:B------:R-:W3:Y:S02]  /*cc80*/  @!P0 SYNCS.PHASECHK.TRANS64 P0, [R8+URZ+0x38498], R5 ;  /* 0x03849805080085a7 */ /* 0x000ee4000800007f */
[----:B---3--:R-:W-:Y:S05]  /*cc90*/  @!P0 BRA `(.L_x_163) ;  /* 0xfffffffc00f08947 */ /* 0x008fea000383ffff */
[----:B------:R-:W-:Y:S05]  /*cca0*/  BRA `(.L_x_241) ;  /* 0xffffffc400b47947 */ /* 0x000fea000383ffff */
.L_x_169:
[----:B-1----:R1:W2:Y:S02]  /*ccb0*/  SYNCS.PHASECHK.TRANS64.TRYWAIT P0, [R3+URZ+0x38400], R2 ;  /* 0x03840002030075a7 */ /* 0x0022a4000800017f */
[----:B--2---:R-:W-:Y:S05]  /*ccc0*/  @!P0 NANOSLEEP.SYNCS 0x989680 ;  /* 0x009896800000895d */ /* 0x004fea0003900000 */
[----:B------:R-:W2:Y:S02]  /*ccd0*/  @!P0 SYNCS.PHASECHK.TRANS64 P0, [R3+URZ+0x38400], R2 ;  /* 0x03840002030085a7 */ /* 0x000ea4000800007f */
[----:B--2---:R-:W-:Y:S05]  /*cce0*/  @!P0 BRA `(.L_x_169) ;  /* 0xfffffffc00f08947 */ /* 0x004fea000383ffff */
[----:B------:R-:W-:Y:S05]  /*ccf0*/  BRA `(.L_x_242) ;  /* 0xffffffc800a07947 */ /* 0x000fea000383ffff */
.L_x_172:
[----:B------:R-:W-:Y:S01]  /*cd00*/  BSSY B1, `(.L_x_243) ;  /* 0x0000006000017945 */ /* 0x000fe20003800000 */
[----:B------:R-:W-:-:S07]  /*cd10*/  IMAD.MOV.U32 R15, RZ, RZ, -0x1 ;  /* 0xffffffffff0f7424 */ /* 0x000fce00078e00ff */
[----:B-1---5:R-:W-:Y:S05]  /*cd20*/  WARPSYNC.COLLECTIVE R15, `(.L_x_244) ;  /* 0x000000000f0c7348 */ /* 0x022fea0003c00000 */
[----:B------:R-:W-:Y:S02]  /*cd30*/  ELECT P6, UR62, PT ;  /* 0x00000000003e782f */ /* 0x000fe400038c0000 */
[----:B------:R-:W-:Y:S01]  /*cd40*/  MOV R14, UR62 ;  /* 0x0000003e000e7c02 */ /* 0x000fe20008000f00 */
[----:B-1---5:R-:W-:Y:S10]  /*cd50*/  ENDCOLLECTIVE ;  /* 0x000000000000791b */ /* 0x022ff40003800000 */
.L_x_244:
[----:B------:R-:W-:Y:S05]  /*cd60*/  BSYNC B1 ;  /* 0x0000000000017941 */ /* 0x000fea0003800000 */
.L_x_243:
[----:B------:R-:W-:Y:S05]  /*cd70*/  BRA `(.L_x_245) ;  /* 0xffffffc800e87947 */ /* 0x000fea000383ffff */
.L_x_175:
[----:B------:R-:W-:Y:S01]  /*cd80*/  BSSY B1, `(.L_x_246) ;  /* 0x0000005000017945 */ /* 0x000fe20003800000 */
[----:B--2---:R-:W-:-:S07]  /*cd90*/  IMAD.MOV.U32 R15, RZ, RZ, -0x1 ;  /* 0xffffffffff0f7424 */ /* 0x004fce00078e00ff */
[----:B-1---5:R-:W-:Y:S05]  /*cda0*/  WARPSYNC.COLLECTIVE R15, `(.L_x_247) ;  /* 0x000000000f087348 */ /* 0x022fea0003c00000 */
[----:B------:R-:W-:Y:S01]  /*cdb0*/  NOP ;  /* 0x0000000000007918 */ /* 0x000fe20000000000 */
[----:B-1---5:R-:W-:Y:S01]  /*cdc0*/  ENDCOLLECTIVE ;  /* 0x000000000000791b */ /* 0x022fe20003800000 */
.L_x_247:
[----:B------:R-:W-:Y:S05]  /*cdd0*/  BSYNC B1 ;  /* 0x0000000000017941 */ /* 0x000fea0003800000 */
.L_x_246:
[----:B------:R-:W-:-:S07]  /*cde0*/  IMAD.MOV.U32 R15, RZ, RZ, -0x1 ;  /* 0xffffffffff0f7424 */ /* 0x000fce00078e00ff */
[----:B------:R-:W-:Y:S05]  /*cdf0*/  WARPSYNC.COLLECTIVE R15, `(.L_x_248) ;  /* 0x000000000f0c7348 */ /* 0x000fea0003c00000 */
[----:B------:R-:W-:Y:S02]  /*ce00*/  ELECT P6, UR62, PT ;  /* 0x00000000003e782f */ /* 0x000fe400038c0000 */
[----:B------:R-:W-:Y:S01]  /*ce10*/  MOV R14, UR62 ;  /* 0x0000003e000e7c02 */ /* 0x000fe20008000f00 */
[----:B------:R-:W-:Y:S10]  /*ce20*/  ENDCOLLECTIVE ;  /* 0x000000000000791b */ /* 0x000ff40003800000 */
.L_x_248:
[----:B------:R-:W-:Y:S05]  /*ce30*/  BRA `(.L_x_249) ;  /* 0xffffffd000087947 */ /* 0x000fea000383ffff */
.L_x_178:
[----:B------:R-:W-:Y:S01]  /*ce40*/  BSSY B0, `(.L_x_250) ;  /* 0x0000006000007945 */ /* 0x000fe20003800000 */
[----:B------:R-:W-:-:S07]  /*ce50*/  IMAD.MOV.U32 R15, RZ, RZ, -0x1 ;  /* 0xffffffffff0f7424 */ /* 0x000fce00078e00ff */
[----:B-----5:R-:W-:Y:S05]  /*ce60*/  WARPSYNC.COLLECTIVE R15, `(.L_x_251) ;  /* 0x000000000f0c7348 */ /* 0x020fea0003c00000 */
[----:B-----5:R-:W-:Y:S02]  /*ce70*/  ELECT P6, UR62, PT ;  /* 0x00000000003e782f */ /* 0x020fe400038c0000 */
[----:B------:R-:W-:Y:S01]  /*ce80*/  MOV R14, UR62 ;  /* 0x0000003e000e7c02 */ /* 0x000fe20008000f00 */
[----:B------:R-:W-:Y:S10]  /*ce90*/  ENDCOLLECTIVE ;  /* 0x000000000000791b */ /* 0x000ff40003800000 */
.L_x_251:
[----:B------:R-:W-:Y:S05]  /*cea0*/  BSYNC B0 ;  /* 0x0000000000007941 */ /* 0x000fea0003800000 */
.L_x_250:
[----:B------:R-:W-:Y:S05]  /*ceb0*/  BRA `(.L_x_252) ;  /* 0xffffffd000587947 */ /* 0x000fea000383ffff */
.L_x_182:
[----:B-1----:R1:W2:Y:S02]  /*cec0*/  SYNCS.PHASECHK.TRANS64.TRYWAIT P0, [R7+URZ], R2 ;  /* 0x00000002070075a7 */ /* 0x0022a4000800017f */
[----:B--2---:R-:W-:Y:S05]  /*ced0*/  @!P0 NANOSLEEP.SYNCS 0x989680 ;  /* 0x009896800000895d */ /* 0x004fea0003900000 */
[----:B------:R-:W2:Y:S02]  /*cee0*/  @!P0 SYNCS.PHASECHK.TRANS64 P0, [R7+URZ], R2 ;  /* 0x00000002070085a7 */ /* 0x000ea4000800007f */
[----:B--2---:R-:W-:Y:S05]  /*cef0*/  @!P0 BRA `(.L_x_182) ;  /* 0xfffffffc00f08947 */ /* 0x004fea000383ffff */
[----:B------:R-:W-:Y:S05]  /*cf00*/  BRA `(.L_x_253) ;  /* 0xffffffd000947947 */ /* 0x000fea000383ffff */
.L_x_183:
[----:B-1----:R1:W2:Y:S02]  /*cf10*/  SYNCS.PHASECHK.TRANS64.TRYWAIT P0, [R9+URZ], R4 ;  /* 0x00000004090075a7 */ /* 0x0022a4000800017f */
[----:B--2---:R-:W-:Y:S05]  /*cf20*/  @!P0 NANOSLEEP.SYNCS 0x989680 ;  /* 0x009896800000895d */ /* 0x004fea0003900000 */
[----:B------:R-:W2:Y:S02]  /*cf30*/  @!P0 SYNCS.PHASECHK.TRANS64 P0, [R9+URZ], R4 ;  /* 0x00000004090085a7 */ /* 0x000ea4000800007f */
[----:B--2---:R-:W-:Y:S05]  /*cf40*/  @!P0 BRA `(.L_x_183) ;  /* 0xfffffffc00f08947 */ /* 0x004fea000383ffff */
[----:B------:R-:W-:Y:S05]  /*cf50*/  BRA `(.L_x_254) ;  /* 0xffffffd0009c7947 */ /* 0x000fea000383ffff */
.L_x_201:
[----:B-1----:R1:W3:Y:S02]  /*cf60*/  SYNCS.PHASECHK.TRANS64.TRYWAIT P2, [R17+URZ+0x38440], R2 ;  /* 0x03844002110075a7 */ /* 0x0022e4000804017f */
[----:B---3--:R-:W-:Y:S05]  /*cf70*/  @!P2 NANOSLEEP.SYNCS 0x989680 ;  /* 0x009896800000a95d */ /* 0x008fea0003900000 */
[----:B------:R-:W3:Y:S02]  /*cf80*/  @!P2 SYNCS.PHASECHK.TRANS64 P2, [R17+URZ+0x38440], R2 ;  /* 0x038440021100a5a7 */ /* 0x000ee4000804007f */
[----:B---3--:R-:W-:Y:S05]  /*cf90*/  @!P2 BRA `(.L_x_201) ;  /* 0xfffffffc00f0a947 */ /* 0x008fea000383ffff */
[----:B------:R-:W-:Y:S05]  /*cfa0*/  BRA `(.L_x_255) ;  /* 0xffffffec00b87947 */ /* 0x000fea000383ffff */
.L_x_207:
[----:B-1----:R1:W2:Y:S02]  /*cfb0*/  SYNCS.PHASECHK.TRANS64.TRYWAIT P0, [R5+URZ+0x38440], R2 ;  /* 0x03844002050075a7 */ /* 0x0022a4000800017f */
[----:B--2---:R-:W-:Y:S05]  /*cfc0*/  @!P0 NANOSLEEP.SYNCS 0x989680 ;  /* 0x009896800000895d */ /* 0x004fea0003900000 */
[----:B------:R-:W2:Y:S02]  /*cfd0*/  @!P0 SYNCS.PHASECHK.TRANS64 P0, [R5+URZ+0x38440], R2 ;  /* 0x03844002050085a7 */ /* 0x000ea4000800007f */
[----:B--2---:R-:W-:Y:S05]  /*cfe0*/  @!P0 BRA `(.L_x_207) ;  /* 0xfffffffc00f08947 */ /* 0x004fea000383ffff */
[----:B------:R-:W-:Y:S05]  /*cff0*/  BRA `(.L_x_256) ;  /* 0xfffffff000207947 */ /* 0x000fea000383ffff */
.L_x_209:
[----:B-1----:R1:W2:Y:S02]  /*d000*/  SYNCS.PHASECHK.TRANS64.TRYWAIT P0, [R7+URZ+0x38440], R0 ;  /* 0x03844000070075a7 */ /* 0x0022a4000800017f */
[----:B--2---:R-:W-:Y:S05]  /*d010*/  @!P0 NANOSLEEP.SYNCS 0x989680 ;  /* 0x009896800000895d */ /* 0x004fea0003900000 */
[----:B------:R-:W2:Y:S02]  /*d020*/  @!P0 SYNCS.PHASECHK.TRANS64 P0, [R7+URZ+0x38440], R0 ;  /* 0x03844000070085a7 */ /* 0x000ea4000800007f */
[----:B--2---:R-:W-:Y:S05]  /*d030*/  @!P0 BRA `(.L_x_209) ;  /* 0xfffffffc00f08947 */ /* 0x004fea000383ffff */
[----:B------:R-:W-:Y:S05]  /*d040*/  BRA `(.L_x_257) ;  /* 0xfffffff000387947 */ /* 0x000fea000383ffff */
.L_x_211:
[----:B-1----:R1:W2:Y:S02]  /*d050*/  SYNCS.PHASECHK.TRANS64.TRYWAIT P0, [R7+URZ+0x38440], R0 ;  /* 0x03844000070075a7 */ /* 0x0022a4000800017f */
[----:B--2---:R-:W-:Y:S05]  /*d060*/  @!P0 NANOSLEEP.SYNCS 0x989680 ;  /* 0x009896800000895d */ /* 0x004fea0003900000 */
[----:B------:R-:W2:Y:S02]  /*d070*/  @!P0 SYNCS.PHASECHK.TRANS64 P0, [R7+URZ+0x38440], R0 ;  /* 0x03844000070085a7 */ /* 0x000ea4000800007f */
[----:B--2---:R-:W-:Y:S05]  /*d080*/  @!P0 BRA `(.L_x_211) ;  /* 0xfffffffc00f08947 */ /* 0x004fea000383ffff */
[----:B------:R-:W-:Y:S05]  /*d090*/  BRA `(.L_x_258) ;  /* 0xfffffff000507947 */ /* 0x000fea000383ffff */
.L_x_213:
[----:B-1----:R1:W2:Y:S02]  /*d0a0*/  SYNCS.PHASECHK.TRANS64.TRYWAIT P0, [R7+URZ+0x38440], R0 ;  /* 0x03844000070075a7 */ /* 0x0022a4000800017f */
[----:B--2---:R-:W-:Y:S05]  /*d0b0*/  @!P0 NANOSLEEP.SYNCS 0x989680 ;  /* 0x009896800000895d */ /* 0x004fea0003900000 */
[----:B------:R-:W2:Y:S02]  /*d0c0*/  @!P0 SYNCS.PHASECHK.TRANS64 P0, [R7+URZ+0x38440], R0 ;  /* 0x03844000070085a7 */ /* 0x000ea4000800007f */
[----:B--2---:R-:W-:Y:S05]  /*d0d0*/  @!P0 BRA `(.L_x_213) ;  /* 0xfffffffc00f08947 */ /* 0x004fea000383ffff */
[----:B------:R-:W-:Y:S05]  /*d0e0*/  BRA `(.L_x_259) ;  /* 0xfffffff000687947 */ /* 0x000fea000383ffff */
.L_x_215:
[----:B-1----:R1:W2:Y:S02]  /*d0f0*/  SYNCS.PHASECHK.TRANS64.TRYWAIT P0, [R7+URZ+0x38440], R0 ;  /* 0x03844000070075a7 */ /* 0x0022a4000800017f */
[----:B--2---:R-:W-:Y:S05]  /*d100*/  @!P0 NANOSLEEP.SYNCS 0x989680 ;  /* 0x009896800000895d */ /* 0x004fea0003900000 */
[----:B------:R-:W2:Y:S02]  /*d110*/  @!P0 SYNCS.PHASECHK.TRANS64 P0, [R7+URZ+0x38440], R0 ;  /* 0x03844000070085a7 */ /* 0x000ea4000800007f */
[----:B--2---:R-:W-:Y:S05]  /*d120*/  @!P0 BRA `(.L_x_215) ;  /* 0xfffffffc00f08947 */ /* 0x004fea000383ffff */
[----:B------:R-:W-:Y:S05]  /*d130*/  BRA `(.L_x_260) ;  /* 0xfffffff000807947 */ /* 0x000fea000383ffff */
.L_x_217:
[----:B-1----:R1:W2:Y:S02]  /*d140*/  SYNCS.PHASECHK.TRANS64.TRYWAIT P0, [R7+URZ+0x38440], R0 ;  /* 0x03844000070075a7 */ /* 0x0022a4000800017f */
[----:B--2---:R-:W-:Y:S05]  /*d150*/  @!P0 NANOSLEEP.SYNCS 0x989680 ;  /* 0x009896800000895d */ /* 0x004fea0003900000 */
[----:B------:R-:W2:Y:S02]  /*d160*/  @!P0 SYNCS.PHASECHK.TRANS64 P0, [R7+URZ+0x38440], R0 ;  /* 0x03844000070085a7 */ /* 0x000ea4000800007f */
[----:B--2---:R-:W-:Y:S05]  /*d170*/  @!P0 BRA `(.L_x_217) ;  /* 0xfffffffc00f08947 */ /* 0x004fea000383ffff */
[----:B------:R-:W-:Y:S05]  /*d180*/  BRA `(.L_x_261) ;  /* 0xfffffff000987947 */ /* 0x000fea000383ffff */
.L_x_219:
[----:B-1----:R1:W2:Y:S02]  /*d190*/  SYNCS.PHASECHK.TRANS64.TRYWAIT P0, [R7+URZ+0x38440], R0 ;  /* 0x03844000070075a7 */ /* 0x0022a4000800017f */
[----:B--2---:R-:W-:Y:S05]  /*d1a0*/  @!P0 NANOSLEEP.SYNCS 0x989680 ;  /* 0x009896800000895d */ /* 0x004fea0003900000 */
[----:B------:R-:W2:Y:S02]  /*d1b0*/  @!P0 SYNCS.PHASECHK.TRANS64 P0, [R7+URZ+0x38440], R0 ;  /* 0x03844000070085a7 */ /* 0x000ea4000800007f */
[----:B--2---:R-:W-:Y:S05]  /*d1c0*/  @!P0 BRA `(.L_x_219) ;  /* 0xfffffffc00f08947 */ /* 0x004fea000383ffff */
[----:B------:R-:W-:Y:S05]  /*d1d0*/  BRA `(.L_x_262) ;  /* 0xfffffff000b07947 */ /* 0x000fea000383ffff */
        .weak           $__internal_0_$__cuda_sm20_div_u64
        .type           $__internal_0_$__cuda_sm20_div_u64,@function
        .size           $__internal_0_$__cuda_sm20_div_u64,(.L_x_198 - $__internal_0_$__cuda_sm20_div_u64)
$__internal_0_$__cuda_sm20_div_u64:
[----:B------:R-:W-:-:S04]  /*d1e0*/  IMAD.MOV.U32 R17, RZ, RZ, R23 ;  /* 0x000000ffff117224 */ /* 0x000fc800078e0017 */
[----:B------:R-:W1:Y:S08]  /*d1f0*/  I2F.U64.RP R0, R16 ;  /* 0x0000001000007312 */ /* 0x000e700000309000 */
[----:B-1----:R-:W1:Y:S02]  /*d200*/  MUFU.RCP R0, R0 ;  /* 0x0000000000007308 */ /* 0x002e640000001000 */
[----:B-1----:R-:W-:-:S06]  /*d210*/  VIADD R2, R0, 0x1ffffffe ;  /* 0x1ffffffe00027836 */ /* 0x002fcc0000000000 */
[----:B------:R-:W1:Y:S02]  /*d220*/  F2I.U64.TRUNC R2, R2 ;  /* 0x0000000200027311 */ /* 0x000e64000020d800 */
[----:B-1----:R-:W-:-:S04]  /*d230*/  IMAD.WIDE.U32 R14, R2, R16, RZ ;  /* 0x00000010020e7225 */ /* 0x002fc800078e00ff */
[----:B------:R-:W-:Y:S01]  /*d240*/  IMAD R15, R2, R23, R15 ;  /* 0x00000017020f7224 */ /* 0x000fe200078e020f */
[----:B------:R-:W-:-:S03]  /*d250*/  IADD3 R19, P1, RZ, -R14, RZ ;  /* 0x8000000eff137210 */ /* 0x000fc60007f3e0ff */
[----:B------:R-:W-:Y:S02]  /*d260*/  IMAD R15, R3, R16, R15 ;  /* 0x00000010030f7224 */ /* 0x000fe400078e020f */
[----:B------:R-:W-:-:S04]  /*d270*/  IMAD.HI.U32 R14, R2, R19, RZ ;  /* 0x00000013020e7227 */ /* 0x000fc800078e00ff */
[----:B------:R-:W-:Y:S02]  /*d280*/  IMAD.X R21, RZ, RZ, ~R15, P1 ;  /* 0x000000ffff157224 */ /* 0x000fe400008e0e0f */
[----:B------:R-:W-:Y:S02]  /*d290*/  IMAD.MOV.U32 R15, RZ, RZ, R2 ;  /* 0x000000ffff0f7224 */ /* 0x000fe400078e0002 */
[-C--:B------:R-:W-:Y:S02]  /*d2a0*/  IMAD R17, R3, R21.reuse, RZ ;  /* 0x0000001503117224 */ /* 0x080fe400078e02ff */
[----:B------:R-:W-:-:S04]  /*d2b0*/  IMAD.WIDE.U32 R14, P1, R2, R21, R14 ;  /* 0x00000015020e7225 */ /* 0x000fc8000782000e */
[----:B------:R-:W-:-:S04]  /*d2c0*/  IMAD.HI.U32 R21, R3, R21, RZ ;  /* 0x0000001503157227 */ /* 0x000fc800078e00ff */
[----:B------:R-:W-:-:S04]  /*d2d0*/  IMAD.HI.U32 R14, P2, R3, R19, R14 ;  /* 0x00000013030e7227 */ /* 0x000fc8000784000e */
[----:B------:R-:W-:Y:S01]  /*d2e0*/  IMAD.X R0, R21, 0x1, R3, P1 ;  /* 0x0000000115007824 */ /* 0x000fe200008e0603 */
[----:B------:R-:W-:-:S04]  /*d2f0*/  IADD3 R15, P3, R17, R14, RZ ;  /* 0x0000000e110f7210 */ /* 0x000fc80007f7e0ff */
[----:B------:R-:W-:Y:S01]  /*d300*/  IADD3.X R17, RZ, RZ, R0, P3, P2 ;  /* 0x000000ffff117210 */ /* 0x000fe20001fe4400 */
[----:B------:R-:W-:-:S04]  /*d310*/  IMAD.WIDE.U32 R2, R15, R16, RZ ;  /* 0x000000100f027225 */ /* 0x000fc800078e00ff */
[----:B------:R-:W-:Y:S01]  /*d320*/  IMAD R0, R15, R23, R3 ;  /* 0x000000170f007224 */ /* 0x000fe200078e0203 */
[----:B------:R-:W-:-:S03]  /*d330*/  IADD3 R3, P1, RZ, -R2, RZ ;  /* 0x80000002ff037210 */ /* 0x000fc60007f3e0ff */
[----:B------:R-:W-:Y:S02]  /*d340*/  IMAD R0, R17, R16, R0 ;  /* 0x0000001011007224 */ /* 0x000fe400078e0200 */
[----:B------:R-:W-:-:S04]  /*d350*/  IMAD.HI.U32 R14, R15, R3, RZ ;  /* 0x000000030f0e7227 */ /* 0x000fc800078e00ff */
[----:B------:R-:W-:-:S04]  /*d360*/  IMAD.X R0, RZ, RZ, ~R0, P1 ;  /* 0x000000ffff007224 */ /* 0x000fc800008e0e00 */
[----:B------:R-:W-:-:S04]  /*d370*/  IMAD.WIDE.U32 R14, P1, R15, R0, R14 ;  /* 0x000000000f0e7225 */ /* 0x000fc8000782000e */
[C---:B------:R-:W-:Y:S02]  /*d380*/  IMAD R2, R17.reuse, R0, RZ ;  /* 0x0000000011027224 */ /* 0x040fe400078e02ff */
[----:B------:R-:W-:-:S04]  /*d390*/  IMAD.HI.U32 R15, P2, R17, R3, R14 ;  /* 0x00000003110f7227 */ /* 0x000fc8000784000e */
[----:B------:R-:W-:Y:S01]  /*d3a0*/  IMAD.HI.U32 R0, R17, R0, RZ ;  /* 0x0000000011007227 */ /* 0x000fe200078e00ff */
[----:B------:R-:W-:-:S03]  /*d3b0*/  IADD3 R15, P3, R2, R15, RZ ;  /* 0x0000000f020f7210 */ /* 0x000fc60007f7e0ff */
[----:B------:R-:W-:Y:S02]  /*d3c0*/  IMAD.X R17, R0, 0x1, R17, P1 ;  /* 0x0000000100117824 */ /* 0x000fe400008e0611 */
[----:B------:R-:W-:-:S03]  /*d3d0*/  IMAD.HI.U32 R2, R15, UR14, RZ ;  /* 0x0000000e0f027c27 */ /* 0x000fc6000f8e00ff */
[----:B------:R-:W-:Y:S01]  /*d3e0*/  IADD3.X R17, RZ, RZ, R17, P3, P2 ;  /* 0x000000ffff117210 */ /* 0x000fe20001fe4411 */
[----:B------:R-:W-:Y:S02]  /*d3f0*/  IMAD.MOV.U32 R3, RZ, RZ, RZ ;  /* 0x000000ffff037224 */ /* 0x000fe400078e00ff */
[----:B------:R-:W-:-:S04]  /*d400*/  IMAD.WIDE.U32 R2, R15, UR21, R2 ;  /* 0x000000150f027c25 */ /* 0x000fc8000f8e0002 */
[C---:B------:R-:W-:Y:S02]  /*d410*/  IMAD R15, R17.reuse, UR21, RZ ;  /* 0x00000015110f7c24 */ /* 0x040fe4000f8e02ff */
[----:B------:R-:W-:-:S04]  /*d420*/  IMAD.HI.U32 R2, P1, R17, UR14, R2 ;  /* 0x0000000e11027c27 */ /* 0x000fc8000f820002 */
[----:B------:R-:W-:Y:S01]  /*d430*/  IMAD.HI.U32 R0, R17, UR21, RZ ;  /* 0x0000001511007c27 */ /* 0x000fe2000f8e00ff */
[----:B------:R-:W-:-:S03]  /*d440*/  IADD3 R15, P2, R15, R2, RZ ;  /* 0x000000020f0f7210 */ /* 0x000fc60007f5e0ff */
[----:B------:R-:W-:Y:S02]  /*d450*/  IMAD.X R0, RZ, RZ, R0, P1 ;  /* 0x000000ffff007224 */ /* 0x000fe400008e0600 */
[----:B------:R-:W-:-:S04]  /*d460*/  IMAD.WIDE.U32 R2, R15, R16, RZ ;  /* 0x000000100f027225 */ /* 0x000fc800078e00ff */
[----:B------:R-:W-:Y:S01]  /*d470*/  IMAD.X R0, RZ, RZ, R0, P2 ;  /* 0x000000ffff007224 */ /* 0x000fe200010e0600 */
[----:B------:R-:W-:Y:S01]  /*d480*/  IADD3 R17, P2, -R2, UR14, RZ ;  /* 0x0000000e02117c10 */ /* 0x000fe2000ff5e1ff */
[----:B------:R-:W-:-:S03]  /*d490*/  IMAD R3, R15, R23, R3 ;  /* 0x000000170f037224 */ /* 0x000fc600078e0203 */
[-C--:B------:R-:W-:Y:S01]  /*d4a0*/  ISETP.GE.U32.AND P1, PT, R17, R16.reuse, PT ;  /* 0x000000101100720c */ /* 0x080fe20003f26070 */
[----:B------:R-:W-:-:S05]  /*d4b0*/  IMAD R0, R0, R16, R3 ;  /* 0x0000001000007224 */ /* 0x000fca00078e0203 */
[----:B------:R-:W-:Y:S01]  /*d4c0*/  IADD3.X R14, ~R0, UR21, RZ, P2, !PT ;  /* 0x00000015000e7c10 */ /* 0x000fe200097fe5ff */
[----:B------:R-:W-:Y:S01]  /*d4d0*/  VIADD R0, R15, 0x1 ;  /* 0x000000010f007836 */ /* 0x000fe20000000000 */
[----:B------:R-:W-:Y:S02]  /*d4e0*/  IADD3 R2, P2, -R16, R17, RZ ;  /* 0x0000001110027210 */ /* 0x000fe40007f5e1ff */
[----:B------:R-:W-:-:S03]  /*d4f0*/  ISETP.GE.U32.AND.EX P1, PT, R14, R23, PT, P1 ;  /* 0x000000170e00720c */ /* 0x000fc60003f26110 */
[----:B------:R-:W-:Y:S01]  /*d500*/  IMAD.X R3, R14, 0x1, ~R23, P2 ;  /* 0x000000010e037824 */ /* 0x000fe200010e0e17 */
[----:B------:R-:W-:Y:S02]  /*d510*/  SEL R2, R2, R17, P1 ;  /* 0x0000001102027207 */ /* 0x000fe40000800000 */
[----:B------:R-:W-:Y:S02]  /*d520*/  SEL R15, R0, R15, P1 ;  /* 0x0000000f000f7207 */ /* 0x000fe40000800000 */
[----:B------:R-:W-:Y:S02]  /*d530*/  SEL R3, R3, R14, P1 ;  /* 0x0000000e03037207 */ /* 0x000fe40000800000 */
[----:B------:R-:W-:Y:S01]  /*d540*/  ISETP.GE.U32.AND P1, PT, R2, R16, PT ;  /* 0x000000100200720c */ /* 0x000fe20003f26070 */
[----:B------:R-:W-:Y:S01]  /*d550*/  VIADD R0, R15, 0x1 ;  /* 0x000000010f007836 */ /* 0x000fe20000000000 */
[----:B------:R-:W-:Y:S01]  /*d560*/  ISETP.NE.U32.AND P2, PT, R16, RZ, PT ;  /* 0x000000ff1000720c */ /* 0x000fe20003f45070 */
[----:B------:R-:W-:Y:S01]  /*d570*/  IMAD.MOV.U32 R2, RZ, RZ, R12 ;  /* 0x000000ffff027224 */ /* 0x000fe200078e000c */
[----:B------:R-:W-:Y:S01]  /*d580*/  ISETP.GE.U32.AND.EX P1, PT, R3, R23, PT, P1 ;  /* 0x000000170300720c */ /* 0x000fe20003f26110 */
[----:B------:R-:W-:Y:S01]  /*d590*/  IMAD.MOV.U32 R3, RZ, RZ, 0x0 ;  /* 0x00000000ff037424 */ /* 0x000fe200078e00ff */
[----:B------:R-:W-:-:S02]  /*d5a0*/  ISETP.NE.AND.EX P2, PT, R23, RZ, PT, P2 ;  /* 0x000000ff1700720c */ /* 0x000fc40003f45320 */
[----:B------:R-:W-:-:S04]  /*d5b0*/  SEL R0, R0, R15, P1 ;  /* 0x0000000f00007207 */ /* 0x000fc80000800000 */
[----:B------:R-:W-:Y:S01]  /*d5c0*/  SEL R0, R0, 0xffffffff, P2 ;  /* 0xffffffff00007807 */ /* 0x000fe20001000000 */
[----:B------:R-:W-:Y:S06]  /*d5d0*/  RET.REL.NODEC R2 `(_ZN7cutlass13device_kernelINS_4gemm6kernel13GemmUniversalINS1_17GroupProblemShapeIN4cute5tupleIJiiiEEEEENS1_10collective13CollectiveMmaINS1_39MainloopSm90ArrayTmaGmmaWarpSpecializedILi3ENS6_IJNS5_1CILi1EEESD_SD_EEENS1_43KernelPtrArrayTmaWarpSpecializedCooperativeEEENS6_IJNSC_ILi128EEESH_SH_EEENS_6half_tEPNS6_IJlSD_NSC_ILi0EEEEEESJ_SM_NS5_8TiledMMAINS5_8MMA_AtomIJNS5_4SM904GMMA26MMA_64x128x16_F32F16F16_SSILNSQ_5MajorE0ELSS_0ELNSQ_7ScaleInE1ELST_1EEEEEENS5_6LayoutINS6_IJNSC_ILi2EEESD_SD_EEENS6_IJSD_SK_SK_EEEEENS6_IJNS5_10UnderscoreES11_S11_EEEEENS5_13SM90_TMA_LOADENS5_14ComposedLayoutINS5_7SwizzleILi3ELi4ELi3EEENS5_18smem_ptr_flag_bitsILi16EEENSW_INS6_IJNSC_ILi8EEENSC_ILi64EEEEEENS6_IJS1B_SD_EEEEEEEvNS5_8identityES14_S1F_vS1G_EENS_8epilogue10collective18CollectiveEpilogueINS1I_30Sm90PtrArrayTmaWarpSpecializedILi4ELi2ELi16ELb1ELb0ELi2EEEJSI_NS6_IJSH_NSC_ILi32EEEEEESJ_PNS6_IJSD_lSK_EEESJ_S1Q_NS1I_6fusion15FusionCallbacksIS1M_NS1R_17LinearCombinationISJ_fSJ_fLNS_15FloatRoundStyleE2EEESI_S1O_JEEES14_NS15_IS17_S19_NSW_INS6_IJS1B_S1A_EEENS6_IJSD_S1B_EEEEEEENS5_17SM75_U16x8_LDSM_TENS5_14SM90_TMA_STOREES20_NS5_17SM90_U16x8_STSM_TENS5_9Copy_AtomIJNS5_17SM90_U32x4_STSM_NESJ_EEEvEEEvvEEEEvNT_6ParamsE) ;  /* 0xffffff2802887950 */ /* 0x000fec0003c3ffff */
.L_x_198:
[----:B------:R-:W-:Y:S01]  /*d5e0*/  UMOV UR24, UR32 ;  /* 0x0000002000187c82 */ /* 0x000fe20008000000 */
[----:B------:R-:W-:Y:S02]  /*d5f0*/  UMOV UR25, UR35 ;  /* 0x0000002300197c82 */ /* 0x000fe40008000000 */
[----:B------:R-:W1:Y:S08]  /*d600*/  I2F.U64.RP R13, UR24 ;  /* 0x00000018000d7d12 */ /* 0x000e700008309000 */
[----:B-1----:R-:W1:Y:S02]  /*d610*/  MUFU.RCP R13, R13 ;  /* 0x0000000d000d7308 */ /* 0x002e640000001000 */
[----:B-1----:R-:W-:-:S06]  /*d620*/  VIADD R2, R13, 0x1ffffffe ;  /* 0x1ffffffe0d027836 */ /* 0x002fcc0000000000 */
[----:B------:R-:W1:Y:S02]  /*d630*/  F2I.U64.TRUNC R2, R2 ;  /* 0x0000000200027311 */ /* 0x000e64000020d800 */
[----:B-1----:R-:W-:Y:S01]  /*d640*/  R2UR UR24, R2 ;  /* 0x00000000021872ca */ /* 0x002fe200000e0000 */
[----:B------:R-:W-:Y:S01]  /*d650*/  IMAD.MOV.U32 R2, RZ, RZ, R12 ;  /* 0x000000ffff027224 */ /* 0x000fe200078e000c */
[----:B------:R-:W-:Y:S01]  /*d660*/  R2UR UR25, R3 ;  /* 0x00000000031972ca */ /* 0x000fe200000e0000 */
[----:B------:R-:W-:-:S10]  /*d670*/  IMAD.MOV.U32 R3, RZ, RZ, 0x0 ;  /* 0x00000000ff037424 */ /* 0x000fd400078e00ff */
[----:B------:R-:W-:-:S04]  /*d680*/  UIMAD.WIDE.U32 UR26, UR24, UR32, URZ ;  /* 0x00000020181a72a5 */ /* 0x000fc8000f8e003f */
[----:B------:R-:W-:Y:S02]  /*d690*/  UIMAD UR27, UR24, UR35, UR27 ;  /* 0x00000023181b72a4 */ /* 0x000fe4000f8e021b */
[----:B------:R-:W-:Y:S02]  /*d6a0*/  UIADD3 UR36, UP1, URZ, -UR26, URZ ;  /* 0x8000001a3f247290 */ /* 0x000fe4000ff3e03f */
[----:B------:R-:W-:Y:S02]  /*d6b0*/  UIMAD UR28, UR25, UR32, UR27 ;  /* 0x00000020191c72a4 */ /* 0x000fe4000f8e021b */
[----:B------:R-:W-:Y:S02]  /*d6c0*/  UIMAD.WIDE.U32 UR26, UR24, UR36, URZ ;  /* 0x00000024181a72a5 */ /* 0x000fe4000f8e003f */
[----:B------:R-:W-:-:S05]  /*d6d0*/  UIADD3.X UR37, URZ, ~UR28, URZ, UP1, !UPT ;  /* 0x8000001c3f257290 */ /* 0x000fca0008ffe43f */
[----:B------:R-:W-:Y:S01]  /*d6e0*/  UMOV UR26, UR27 ;  /* 0x0000001b001a7c82 */ /* 0x000fe20008000000 */
[----:B------:R-:W-:Y:S02]  /*d6f0*/  UMOV UR27, UR24 ;  /* 0x00000018001b7c82 */ /* 0x000fe40008000000 */
[----:B------:R-:W-:Y:S02]  /*d700*/  UIMAD.WIDE.U32 UR28, UP1, UR24, UR37, UR26 ;  /* 0x00000025181c72a5 */ /* 0x000fe4000f82001a */
[----:B------:R-:W-:Y:S02]  /*d710*/  UIMAD.WIDE.U32 UR26, UR25, UR37, URZ ;  /* 0x00000025191a72a5 */ /* 0x000fe4000f8e003f */
[----:B------:R-:W-:Y:S02]  /*d720*/  UIMAD.WIDE.U32 UR28, UP2, UR25, UR36, UR28 ;  /* 0x00000024191c72a5 */ /* 0x000fe4000f84001c */
[----:B------:R-:W-:Y:S02]  /*d730*/  UIMAD UR37, UR25, UR37, URZ ;  /* 0x00000025192572a4 */ /* 0x000fe4000f8e023f */
[----:B------:R-:W-:-:S02]  /*d740*/  UIADD3.X UR26, UR27, UR25, URZ, UP1, !UPT ;  /* 0x000000191b1a7290 */ /* 0x000fc40008ffe43f */
[----:B------:R-:W-:-:S04]  /*d750*/  UIADD3 UR29, UP4, UR37, UR29, URZ ;  /* 0x0000001d251d7290 */ /* 0x000fc8000ff9e03f */
[----:B------:R-:W-:Y:S02]  /*d760*/  UIMAD.WIDE.U32 UR24, UR29, UR32, URZ ;  /* 0x000000201d1872a5 */ /* 0x000fe4000f8e003f */
[----:B------:R-:W-:Y:S02]  /*d770*/  UIADD3.X UR36, URZ, URZ, UR26, UP4, UP2 ;  /* 0x0000003f3f247290 */ /* 0x000fe4000a7e441a */
[----:B------:R-:W-:Y:S02]  /*d780*/  UIMAD UR25, UR29, UR35, UR25 ;  /* 0x000000231d1972a4 */ /* 0x000fe4000f8e0219 */
[----:B------:R-:W-:Y:S02]  /*d790*/  UIADD3 UR37, UP1, URZ, -UR24, URZ ;  /* 0x800000183f257290 */ /* 0x000fe4000ff3e03f */
[----:B------:R-:W-:Y:S02]  /*d7a0*/  UIMAD UR26, UR36, UR32, UR25 ;  /* 0x00000020241a72a4 */ /* 0x000fe4000f8e0219 */
[----:B------:R-:W-:-:S02]  /*d7b0*/  UIMAD.WIDE.U32 UR24, UR29, UR37, URZ ;  /* 0x000000251d1872a5 */ /* 0x000fc4000f8e003f */
[----:B------:R-:W-:-:S05]  /*d7c0*/  UIADD3.X UR38, URZ, ~UR26, URZ, UP1, !UPT ;  /* 0x8000001a3f267290 */ /* 0x000fca0008ffe43f */
[----:B------:R-:W-:Y:S01]  /*d7d0*/  UMOV UR28, UR25 ;  /* 0x00000019001c7c82 */ /* 0x000fe20008000000 */
[----:B------:R-:W-:Y:S02]  /*d7e0*/  UIMAD.WIDE.U32 UR24, UR36, UR38, URZ ;  /* 0x00000026241872a5 */ /* 0x000fe4000f8e003f */
[----:B------:R-:W-:Y:S02]  /*d7f0*/  UIMAD.WIDE.U32 UR26, UP1, UR29, UR38, UR28 ;  /* 0x000000261d1a72a5 */ /* 0x000fe4000f82001c */
[----:B------:R-:W-:Y:S02]  /*d800*/  UIMAD UR28, UR36, UR38, URZ ;  /* 0x00000026241c72a4 */ /* 0x000fe4000f8e023f */
[----:B------:R-:W-:Y:S02]  /*d810*/  UIMAD.WIDE.U32 UR26, UP2, UR36, UR37, UR26 ;  /* 0x00000025241a72a5 */ /* 0x000fe4000f84001a */
[----:B------:R-:W-:Y:S02]  /*d820*/  UIADD3.X UR36, UR25, UR36, URZ, UP1, !UPT ;  /* 0x0000002419247290 */ /* 0x000fe40008ffe43f */
[----:B------:R-:W-:Y:S01]  /*d830*/  UIADD3 UR28, UP4, UR28, UR27, URZ ;  /* 0x0000001b1c1c7290 */ /* 0x000fe2000ff9e03f */
[----:B------:R-:W-:-:S03]  /*d840*/  UMOV UR25, URZ ;  /* 0x0000003f00197c82 */ /* 0x000fc60008000000 */
[----:B------:R-:W-:Y:S02]  /*d850*/  UIMAD.WIDE.U32 UR26, UR28, UR33, URZ ;  /* 0x000000211c1a72a5 */ /* 0x000fe4000f8e003f */
[----:B------:R-:W-:-:S05]  /*d860*/  UIADD3.X UR36, URZ, URZ, UR36, UP4, UP2 ;  /* 0x0000003f3f247290 */ /* 0x000fca000a7e4424 */
[----:B------:R-:W-:Y:S01]  /*d870*/  UMOV UR24, UR27 ;  /* 0x0000001b00187c82 */ /* 0x000fe20008000000 */
[----:B------:R-:W-:Y:S02]  /*d880*/  UIMAD.WIDE.U32 UR26, UR36, UR34, URZ ;  /* 0x00000022241a72a5 */ /* 0x000fe4000f8e003f */
[----:B------:R-:W-:Y:S02]  /*d890*/  UIMAD.WIDE.U32 UR24, UR28, UR34, UR24 ;  /* 0x000000221c1872a5 */ /* 0x000fe4000f8e0018 */
[----:B------:R-:W-:Y:S02]  /*d8a0*/  UIMAD UR28, UR36, UR34, URZ ;  /* 0x00000022241c72a4 */ /* 0x000fe4000f8e023f */
[----:B------:R-:W-:-:S04]  /*d8b0*/  UIMAD.WIDE.U32 UR24, UP1, UR36, UR33, UR24 ;  /* 0x00000021241872a5 */ /* 0x000fc8000f820018 */
[----:B------:R-:W-:Y:S02]  /*d8c0*/  UIADD3 UR28, UP2, UR28, UR25, URZ ;  /* 0x000000191c1c7290 */ /* 0x000fe4000ff5e03f */
[----:B------:R-:W-:Y:S02]  /*d8d0*/  UIADD3.X UR26, UR27, URZ, URZ, UP1, !UPT ;  /* 0x0000003f1b1a7290 */ /* 0x000fe40008ffe43f */
[----:B------:R-:W-:Y:S02]  /*d8e0*/  UIMAD.WIDE.U32 UR24, UR28, UR32, URZ ;  /* 0x000000201c1872a5 */ /* 0x000fe4000f8e003f */
[----:B------:R-:W-:Y:S02]  /*d8f0*/  UIADD3.X UR26, URZ, UR26, URZ, UP2, !UPT ;  /* 0x0000001a3f1a7290 */ /* 0x000fe400097fe43f */
[----:B------:R-:W-:Y:S02]  /*d900*/  UIMAD UR25, UR28, UR35, UR25 ;  /* 0x000000231c1972a4 */ /* 0x000fe4000f8e0219 */
[----:B------:R-:W-:-:S02]  /*d910*/  UIADD3 UR27, UP2, -UR24, UR33, URZ ;  /* 0x00000021181b7290 */ /* 0x000fc4000ff5e13f */
[----:B------:R-:W-:Y:S02]  /*d920*/  UIMAD UR25, UR26, UR32, UR25 ;  /* 0x000000201a1972a4 */ /* 0x000fe4000f8e0219 */
[----:B------:R-:W-:Y:S02]  /*d930*/  UISETP.GE.U32.AND UP1, UPT, UR27, UR32, UPT ;  /* 0x000000201b00728c */ /* 0x000fe4000bf26070 */
[----:B------:R-:W-:Y:S02]  /*d940*/  UIADD3.X UR34, ~UR25, UR34, URZ, UP2, !UPT ;  /* 0x0000002219227290 */ /* 0x000fe400097fe53f */
[----:B------:R-:W-:Y:S02]  /*d950*/  UIADD3 UR25, UP2, -UR32, UR27, URZ ;  /* 0x0000001b20197290 */ /* 0x000fe4000ff5e13f */
[----:B------:R-:W-:Y:S02]  /*d960*/  UISETP.GE.U32.AND.EX UP1, UPT, UR34, UR35, UPT, UP1 ;  /* 0x000000232200728c */ /* 0x000fe4000bf26110 */
[----:B------:R-:W-:-:S02]  /*d970*/  UIADD3 UR24, UR28, 0x1, URZ ;  /* 0x000000011c187890 */ /* 0x000fc4000fffe03f */
[----:B------:R-:W-:Y:S02]  /*d980*/  UIADD3.X UR26, ~UR35, UR34, URZ, UP2, !UPT ;  /* 0x00000022231a7290 */ /* 0x000fe400097fe53f */
[----:B------:R-:W-:Y:S02]  /*d990*/  USEL UR25, UR25, UR27, UP1 ;  /* 0x0000001b19197287 */ /* 0x000fe40008800000 */
[----:B------:R-:W-:Y:S02]  /*d9a0*/  USEL UR26, UR26, UR34, UP1 ;  /* 0x000000221a1a7287 */ /* 0x000fe40008800000 */
[----:B------:R-:W-:Y:S02]  /*d9b0*/  USEL UR28, UR24, UR28, UP1 ;  /* 0x0000001c181c7287 */ /* 0x000fe40008800000 */
[----:B------:R-:W-:Y:S02]  /*d9c0*/  UISETP.GE.U32.AND UP1, UPT, UR25, UR32, UPT ;  /* 0x000000201900728c */ /* 0x000fe4000bf26070 */
[----:B------:R-:W-:-:S02]  /*d9d0*/  UISETP.NE.U32.AND UP2, UPT, UR32, URZ, UPT ;  /* 0x0000003f2000728c */ /* 0x000fc4000bf45070 */
[----:B------:R-:W-:Y:S02]  /*d9e0*/  UIADD3 UR24, UR28, 0x1, URZ ;  /* 0x000000011c187890 */ /* 0x000fe4000fffe03f */
[----:B------:R-:W-:Y:S02]  /*d9f0*/  UISETP.GE.U32.AND.EX UP1, UPT, UR26, UR35, UPT, UP1 ;  /* 0x000000231a00728c */ /* 0x000fe4000bf26110 */
[----:B------:R-:W-:Y:S02]  /*da00*/  UISETP.NE.AND.EX UP2, UPT, UR35, URZ, UPT, UP2 ;  /* 0x0000003f2300728c */ /* 0x000fe4000bf45320 */
[----:B------:R-:W-:-:S04]  /*da10*/  USEL UR24, UR24, UR28, UP1 ;  /* 0x0000001c18187287 */ /* 0x000fc80008800000 */
[----:B------:R-:W-:Y:S01]  /*da20*/  USEL UR25, UR24, 0xffffffff, UP2 ;  /* 0xffffffff18197887 */ /* 0x000fe20009000000 */
[----:B------:R-:W-:Y:S11]  /*da30*/  RET.REL.NODEC R2 `(_ZN7cutlass13device_kernelINS_4gemm6kernel13GemmUniversalINS1_17GroupProblemShapeIN4cute5tupleIJiiiEEEEENS1_10collective13CollectiveMmaINS1_39MainloopSm90ArrayTmaGmmaWarpSpecializedILi3ENS6_IJNS5_1CILi1EEESD_SD_EEENS1_43KernelPtrArrayTmaWarpSpecializedCooperativeEEENS6_IJNSC_ILi128EEESH_SH_EEENS_6half_tEPNS6_IJlSD_NSC_ILi0EEEEEESJ_SM_NS5_8TiledMMAINS5_8MMA_AtomIJNS5_4SM904GMMA26MMA_64x128x16_F32F16F16_SSILNSQ_5MajorE0ELSS_0ELNSQ_7ScaleInE1ELST_1EEEEEENS5_6LayoutINS6_IJNSC_ILi2EEESD_SD_EEENS6_IJSD_SK_SK_EEEEENS6_IJNS5_10UnderscoreES11_S11_EEEEENS5_13SM90_TMA_LOADENS5_14ComposedLayoutINS5_7SwizzleILi3ELi4ELi3EEENS5_18smem_ptr_flag_bitsILi16EEENSW_INS6_IJNSC_ILi8EEENSC_ILi64EEEEEENS6_IJS1B_SD_EEEEEEEvNS5_8identityES14_S1F_vS1G_EENS_8epilogue10collective18CollectiveEpilogueINS1I_30Sm90PtrArrayTmaWarpSpecializedILi4ELi2ELi16ELb1ELb0ELi2EEEJSI_NS6_IJSH_NSC_ILi32EEEEEESJ_PNS6_IJSD_lSK_EEESJ_S1Q_NS1I_6fusion15FusionCallbacksIS1M_NS1R_17LinearCombinationISJ_fSJ_fLNS_15FloatRoundStyleE2EEESI_S1O_JEEES14_NS15_IS17_S19_NSW_INS6_IJS1B_S1A_EEENS6_IJSD_S1B_EEEEEEENS5_17SM75_U16x8_LDSM_TENS5_14SM90_TMA_STOREES20_NS5_17SM90_U16x8_STSM_TENS5_9Copy_AtomIJNS5_17SM90_U32x4_STSM_NESJ_EEEvEEEvvEEEEvNT_6ParamsE) ;  /* 0xffffff2402707950 */ /* 0x000ff60003c3ffff */
.L_x_263:
[----:B------:R-:W-:-:S00]  /*da40*/  BRA `(.L_x_263) ;  /* 0xfffffffc00fc7947 */ /* 0x000fc0000383ffff */
[----:B------:R-:W-:-:S00]  /*da50*/  NOP ;  /* 0x0000000000007918 */ /* 0x000fc00000000000 */
        /* <DEDUP_REMOVED lines=10> */
.L_x_264:


//--------------------- .nv.global.init           --------------------------
	.section	.nv.global.init,"aw",@progbits
.nv.global.init:
	.type		$str$24,@object
	.size		$str$24,($str$25 - $str$24)
$str$24:
        /*0000*/ 	.byte	0x28, 0x61, 0x64, 0x64, 0x72, 0x65, 0x73, 0x73, 0x20, 0x26, 0x20, 0x6d, 0x61, 0x73, 0x6b, 0x29
        /*0010*/ 	.byte	0x20, 0x3d, 0x3d, 0x20, 0x30, 0x00
	.type		$str$25,@object
	.size		$str$25,(__unnamed_1 - $str$25)
$str$25:
        /*0016*/ 	.byte	0x2f, 0x74, 0x6d, 0x70, 0x2f, 0x63, 0x75, 0x74, 0x6c, 0x61, 0x73, 0x73, 0x5f, 0x73, 0x77, 0x65
        /*0026*/ 	.byte	0x65, 0x70, 0x5f, 0x73, 0x72, 0x63, 0x2f, 0x69, 0x6e, 0x63, 0x6c, 0x75, 0x64, 0x65, 0x2f, 0x63
        /*0036*/ 	.byte	0x75, 0x74, 0x65, 0x2f, 0x70, 0x6f, 0x69, 0x6e, 0x74, 0x65, 0x72, 0x5f, 0x66, 0x6c, 0x61, 0x67
        /*0046*/ 	.byte	0x67, 0x65, 0x64, 0x2e, 0x68, 0x70, 0x70, 0x00
	.type		__unnamed_1,@object
	.size		__unnamed_1,(.L_0 - __unnamed_1)
__unnamed_1:
        /*004e*/ 	.byte	0x61, 0x75, 0x74, 0x6f, 0x20, 0x63, 0x75, 0x74, 0x65, 0x3a, 0x3a, 0x61, 0x73, 0x5f, 0x70, 0x6f
        /* <DEDUP_REMOVED lines=27> */
        /*020e*/ 	.byte	0x30, 0x39, 0x36, 0x3e, 0x3e, 0x3e, 0x3e, 0x3e, 0x5d, 0x00
.L_0:


//--------------------- .nv.shared._ZN7cutlass13device_kernelINS_4gemm6kernel13GemmUniversalINS1_17GroupProblemShapeIN4cute5tupleIJiiiEEEEENS1_10collective13CollectiveMmaINS1_39MainloopSm90ArrayTmaGmmaWarpSpecializedILi3ENS6_IJNS5_1CILi1EEESD_SD_EEENS1_43KernelPtrArrayTmaWarpSpecializedCooperativeEEENS6_IJNSC_ILi128EEESH_SH_EEENS_6half_tEPNS6_IJlSD_NSC_ILi0EEEEEESJ_SM_NS5_8TiledMMAINS5_8MMA_AtomIJNS5_4SM904GMMA26MMA_64x128x16_F32F16F16_SSILNSQ_5MajorE0ELSS_0ELNSQ_7ScaleInE1ELST_1EEEEEENS5_6LayoutINS6_IJNSC_ILi2EEESD_SD_EEENS6_IJSD_SK_SK_EEEEENS6_IJNS5_10UnderscoreES11_S11_EEEEENS5_13SM90_TMA_LOADENS5_14ComposedLayoutINS5_7SwizzleILi3ELi4ELi3EEENS5_18smem_ptr_flag_bitsILi16EEENSW_INS6_IJNSC_ILi8EEENSC_ILi64EEEEEENS6_IJS1B_SD_EEEEEEEvNS5_8identityES14_S1F_vS1G_EENS_8epilogue10collective18CollectiveEpilogueINS1I_30Sm90PtrArrayTmaWarpSpecializedILi4ELi2ELi16ELb1ELb0ELi2EEEJSI_NS6_IJSH_NSC_ILi32EEEEEESJ_PNS6_IJSD_lSK_EEESJ_S1Q_NS1I_6fusion15FusionCallbacksIS1M_NS1R_17LinearCombinationISJ_fSJ_fLNS_15FloatRoundStyleE2EEESI_S1O_JEEES14_NS15_IS17_S19_NSW_INS6_IJS1B_S1A_EEENS6_IJSD_S1B_EEEEEEENS5_17SM75_U16x8_LDSM_TENS5_14SM90_TMA_STOREES20_NS5_17SM90_U16x8_STSM_TENS5_9Copy_AtomIJNS5_17SM90_U32x4_STSM_NESJ_EEEvEEEvvEEEEvNT_6ParamsE --------------------------
	.section	.nv.shared._ZN7cutlass13device_kernelINS_4gemm6kernel13GemmUniversalINS1_17GroupProblemShapeIN4cute5tupleIJiiiEEEEENS1_10collective13CollectiveMmaINS1_39MainloopSm90ArrayTmaGmmaWarpSpecializedILi3ENS6_IJNS5_1CILi1EEESD_SD_EEENS1_43KernelPtrArrayTmaWarpSpecializedCooperativeEEENS6_IJNSC_ILi128EEESH_SH_EEENS_6half_tEPNS6_IJlSD_NSC_ILi0EEEEEESJ_SM_NS5_8TiledMMAINS5_8MMA_AtomIJNS5_4SM904GMMA26MMA_64x128x16_F32F16F16_SSILNSQ_5MajorE0ELSS_0ELNSQ_7ScaleInE1ELST_1EEEEEENS5_6LayoutINS6_IJNSC_ILi2EEESD_SD_EEENS6_IJSD_SK_SK_EEEEENS6_IJNS5_10UnderscoreES11_S11_EEEEENS5_13SM90_TMA_LOADENS5_14ComposedLayoutINS5_7SwizzleILi3ELi4ELi3EEENS5_18smem_ptr_flag_bitsILi16EEENSW_INS6_IJNSC_ILi8EEENSC_ILi64EEEEEENS6_IJS1B_SD_EEEEEEEvNS5_8identityES14_S1F_vS1G_EENS_8epilogue10collective18CollectiveEpilogueINS1I_30Sm90PtrArrayTmaWarpSpecializedILi4ELi2ELi16ELb1ELb0ELi2EEEJSI_NS6_IJSH_NSC_ILi32EEEEEESJ_PNS6_IJSD_lSK_EEESJ_S1Q_NS1I_6fusion15FusionCallbacksIS1M_NS1R_17LinearCombinationISJ_fSJ_fLNS_15FloatRoundStyleE2EEESI_S1O_JEEES14_NS15_IS17_S19_NSW_INS6_IJS1B_S1A_EEENS6_IJSD_S1B_EEEEEEENS5_17SM75_U16x8_LDSM_TENS5_14SM90_TMA_STOREES20_NS5_17SM90_U16x8_STSM_TENS5_9Copy_AtomIJNS5_17SM90_U32x4_STSM_NESJ_EEEvEEEvvEEEEvNT_6ParamsE,"aw",@nobits
	.sectionflags	@""
	.align	16
	.zero		1024


//--------------------- .nv.shared.reserved.0     --------------------------
	.section	.nv.shared.reserved.0,"aw",@nobits
	.weak		__nv_reservedSMEM_offset_0_alias
	.size		__nv_reservedSMEM_offset_0_alias, 0, 0
	.other		__nv_reservedSMEM_offset_0_alias,@"STO_CUDA_RESERVED_SHARED STV_DEFAULT"
__nv_reservedSMEM_offset_0_alias:
	.zero		0


//--------------------- .nv.global                --------------------------
	.section	.nv.global,"aw",@nobits
.nv.global:
	.type		_ZN39_INTERNAL_03ea18b8_4_k_cu_78652ba7_27404cute1_E,@object
	.size		_ZN39_INTERNAL_03ea18b8_4_k_cu_78652ba7_27404cute1_E,(_ZN39_INTERNAL_03ea18b8_4_k_cu_78652ba7_27404cuda3std3__45__cpo6cbeginE - _ZN39_INTERNAL_03ea18b8_4_k_cu_78652ba7_27404cute1_E)
_ZN39_INTERNAL_03ea18b8_4_k_cu_78652ba7_27404cute1_E:
	.zero		1
	.type		_ZN39_INTERNAL_03ea18b8_4_k_cu_78652ba7_27404cuda3std3__45__cpo6cbeginE,@object
	.size		_ZN39_INTERNAL_03ea18b8_4_k_cu_78652ba7_27404cuda3std3__45__cpo6cbeginE,(_ZN39_INTERNAL_03ea18b8_4_k_cu_78652ba7_27404cuda3std3__48in_placeE - _ZN39_INTERNAL_03ea18b8_4_k_cu_78652ba7_27404cuda3std3__45__cpo6cbeginE)
_ZN39_INTERNAL_03ea18b8_4_k_cu_78652ba7_27404cuda3std3__45__cpo6cbeginE:
	.zero		1
	.type		_ZN39_INTERNAL_03ea18b8_4_k_cu_78652ba7_27404cuda3std3__48in_placeE,@object
	.size		_ZN39_INTERNAL_03ea18b8_4_k_cu_78652ba7_27404cuda3std3__48in_placeE,(_ZN39_INTERNAL_03ea18b8_4_k_cu_78652ba7_27404cuda3std6ranges3__45__cpo9iter_moveE - _ZN39_INTERNAL_03ea18b8_4_k_cu_78652ba7_27404cuda3std3__48in_placeE)
_ZN39_INTERNAL_03ea18b8_4_k_cu_78652ba7_27404cuda3std3__48in_placeE:
	.zero		1
	.type		_ZN39_INTERNAL_03ea18b8_4_k_cu_78652ba7_27404cuda3std6ranges3__45__cpo9iter_moveE,@object
	.size		_ZN39_INTERNAL_03ea18b8_4_k_cu_78652ba7_27404cuda3std6ranges3__45__cpo9iter_moveE,(_ZN39_INTERNAL_03ea18b8_4_k_cu_78652ba7_27404cuda3std3__45__cpo5beginE - _ZN39_INTERNAL_03ea18b8_4_k_cu_78652ba7_27404cuda3std6ranges3__45__cpo9iter_moveE)
_ZN39_INTERNAL_03ea18b8_4_k_cu_78652ba7_27404cuda3std6ranges3__45__cpo9iter_moveE:
	.zero		1
	.type		_ZN39_INTERNAL_03ea18b8_4_k_cu_78652ba7_27404cuda3std3__45__cpo5beginE,@object
	.size		_ZN39_INTERNAL_03ea18b8_4_k_cu_78652ba7_27404cuda3std3__45__cpo5beginE,(_ZN39_INTERNAL_03ea18b8_4_k_cu_78652ba7_27404cuda3std3__441_GLOBAL__N__03ea18b8_4_k_cu_78652ba7_27406ignoreE - _ZN39_INTERNAL_03ea18b8_4_k_cu_78652ba7_27404cuda3std3__45__cpo5beginE)
_ZN39_INTERNAL_03ea18b8_4_k_cu_78652ba7_27404cuda3std3__45__cpo5beginE:
	.zero		1
	.type		_ZN39_INTERNAL_03ea18b8_4_k_cu_78652ba7_27404cuda3std3__441_GLOBAL__N__03ea18b8_4_k_cu_78652ba7_27406ignoreE,@object
	.size		_ZN39_INTERNAL_03ea18b8_4_k_cu_78652ba7_27404cuda3std3__441_GLOBAL__N__03ea18b8_4_k_cu_78652ba7_27406ignoreE,(_ZN39_INTERNAL_03ea18b8_4_k_cu_78652ba7_27404cute7productE - _ZN39_INTERNAL_03ea18b8_4_k_cu_78652ba7_27404cuda3std3__441_GLOBAL__N__03ea18b8_4_k_cu_78652ba7_27406ignoreE)
_ZN39_INTERNAL_03ea18b8_4_k_cu_78652ba7_27404cuda3std3__441_GLOBAL__N__03ea18b8_4_k_cu_78652ba7_27406ignoreE:
	.zero		1
	.type		_ZN39_INTERNAL_03ea18b8_4_k_cu_78652ba7_27404cute7productE,@object
	.size		_ZN39_INTERNAL_03ea18b8_4_k_cu_78652ba7_27404cute7productE,(_ZN39_INTERNAL_03ea18b8_4_k_cu_78652ba7_27404cuda3std3__45__cpo3endE - _ZN39_INTERNAL_03ea18b8_4_k_cu_78652ba7_27404cute7productE)
_ZN39_INTERNAL_03ea18b8_4_k_cu_78652ba7_27404cute7productE:
	.zero		1
	.type		_ZN39_INTERNAL_03ea18b8_4_k_cu_78652ba7_27404cuda3std3__45__cpo3endE,@object
	.size		_ZN39_INTERNAL_03ea18b8_4_k_cu_78652ba7_27404cuda3std3__45__cpo3endE,(_ZN39_INTERNAL_03ea18b8_4_k_cu_78652ba7_27404cuda3std3__419piecewise_constructE - _ZN39_INTERNAL_03ea18b8_4_k_cu_78652ba7_27404cuda3std3__45__cpo3endE)
_ZN39_INTERNAL_03ea18b8_4_k_cu_78652ba7_27404cuda3std3__45__cpo3endE:
	.zero		1
	.type		_ZN39_INTERNAL_03ea18b8_4_k_cu_78652ba7_27404cuda3std3__419piecewise_constructE,@object
	.size		_ZN39_INTERNAL_03ea18b8_4_k_cu_78652ba7_27404cuda3std3__419piecewise_constructE,(_ZN39_INTERNAL_03ea18b8_4_k_cu_78652ba7_27404cuda3std3__45__cpo4cendE - _ZN39_INTERNAL_03ea18b8_4_k_cu_78652ba7_27404cuda3std3__419piecewise_constructE)
_ZN39_INTERNAL_03ea18b8_4_k_cu_78652ba7_27404cuda3std3__419piecewise_constructE:
	.zero		1
	.type		_ZN39_INTERNAL_03ea18b8_4_k_cu_78652ba7_27404cuda3std3__45__cpo4cendE,@object
	.size		_ZN39_INTERNAL_03ea18b8_4_k_cu_78652ba7_27404cuda3std3__45__cpo4cendE,(_ZN39_INTERNAL_03ea18b8_4_k_cu_78652ba7_27404cuda3std6ranges3__45__cpo4swapE - _ZN39_INTERNAL_03ea18b8_4_k_cu_78652ba7_27404cuda3std3__45__cpo4cendE)
_ZN39_INTERNAL_03ea18b8_4_k_cu_78652ba7_27404cuda3std3__45__cpo4cendE:
	.zero		1
	.type		_ZN39_INTERNAL_03ea18b8_4_k_cu_78652ba7_27404cuda3std6ranges3__45__cpo4swapE,@object
	.size		_ZN39_INTERNAL_03ea18b8_4_k_cu_78652ba7_27404cuda3std6ranges3__45__cpo4swapE,(.L_8 - _ZN39_INTERNAL_03ea18b8_4_k_cu_78652ba7_27404cuda3std6ranges3__45__cpo4swapE)
_ZN39_INTERNAL_03ea18b8_4_k_cu_78652ba7_27404cuda3std6ranges3__45__cpo4swapE:
	.zero		1
.L_8:


//--------------------- .nv.constant0._ZN7cutlass13device_kernelINS_4gemm6kernel13GemmUniversalINS1_17GroupProblemShapeIN4cute5tupleIJiiiEEEEENS1_10collective13CollectiveMmaINS1_39MainloopSm90ArrayTmaGmmaWarpSpecializedILi3ENS6_IJNS5_1CILi1EEESD_SD_EEENS1_43KernelPtrArrayTmaWarpSpecializedCooperativeEEENS6_IJNSC_ILi128EEESH_SH_EEENS_6half_tEPNS6_IJlSD_NSC_ILi0EEEEEESJ_SM_NS5_8TiledMMAINS5_8MMA_AtomIJNS5_4SM904GMMA26MMA_64x128x16_F32F16F16_SSILNSQ_5MajorE0ELSS_0ELNSQ_7ScaleInE1ELST_1EEEEEENS5_6LayoutINS6_IJNSC_ILi2EEESD_SD_EEENS6_IJSD_SK_SK_EEEEENS6_IJNS5_10UnderscoreES11_S11_EEEEENS5_13SM90_TMA_LOADENS5_14ComposedLayoutINS5_7SwizzleILi3ELi4ELi3EEENS5_18smem_ptr_flag_bitsILi16EEENSW_INS6_IJNSC_ILi8EEENSC_ILi64EEEEEENS6_IJS1B_SD_EEEEEEEvNS5_8identityES14_S1F_vS1G_EENS_8epilogue10collective18CollectiveEpilogueINS1I_30Sm90PtrArrayTmaWarpSpecializedILi4ELi2ELi16ELb1ELb0ELi2EEEJSI_NS6_IJSH_NSC_ILi32EEEEEESJ_PNS6_IJSD_lSK_EEESJ_S1Q_NS1I_6fusion15FusionCallbacksIS1M_NS1R_17LinearCombinationISJ_fSJ_fLNS_15FloatRoundStyleE2EEESI_S1O_JEEES14_NS15_IS17_S19_NSW_INS6_IJS1B_S1A_EEENS6_IJSD_S1B_EEEEEEENS5_17SM75_U16x8_LDSM_TENS5_14SM90_TMA_STOREES20_NS5_17SM90_U16x8_STSM_TENS5_9Copy_AtomIJNS5_17SM90_U32x4_STSM_NESJ_EEEvEEEvvEEEEvNT_6ParamsE --------------------------
	.section	.nv.constant0._ZN7cutlass13device_kernelINS_4gemm6kernel13GemmUniversalINS1_17GroupProblemShapeIN4cute5tupleIJiiiEEEEENS1_10collective13CollectiveMmaINS1_39MainloopSm90ArrayTmaGmmaWarpSpecializedILi3ENS6_IJNS5_1CILi1EEESD_SD_EEENS1_43KernelPtrArrayTmaWarpSpecializedCooperativeEEENS6_IJNSC_ILi128EEESH_SH_EEENS_6half_tEPNS6_IJlSD_NSC_ILi0EEEEEESJ_SM_NS5_8TiledMMAINS5_8MMA_AtomIJNS5_4SM904GMMA26MMA_64x128x16_F32F16F16_SSILNSQ_5MajorE0ELSS_0ELNSQ_7ScaleInE1ELST_1EEEEEENS5_6LayoutINS6_IJNSC_ILi2EEESD_SD_EEENS6_IJSD_SK_SK_EEEEENS6_IJNS5_10UnderscoreES11_S11_EEEEENS5_13SM90_TMA_LOADENS5_14ComposedLayoutINS5_7SwizzleILi3ELi4ELi3EEENS5_18smem_ptr_flag_bitsILi16EEENSW_INS6_IJNSC_ILi8EEENSC_ILi64EEEEEENS6_IJS1B_SD_EEEEEEEvNS5_8identityES14_S1F_vS1G_EENS_8epilogue10collective18CollectiveEpilogueINS1I_30Sm90PtrArrayTmaWarpSpecializedILi4ELi2ELi16ELb1ELb0ELi2EEEJSI_NS6_IJSH_NSC_ILi32EEEEEESJ_PNS6_IJSD_lSK_EEESJ_S1Q_NS1I_6fusion15FusionCallbacksIS1M_NS1R_17LinearCombinationISJ_fSJ_fLNS_15FloatRoundStyleE2EEESI_S1O_JEEES14_NS15_IS17_S19_NSW_INS6_IJS1B_S1A_EEENS6_IJSD_S1B_EEEEEEENS5_17SM75_U16x8_LDSM_TENS5_14SM90_TMA_STOREES20_NS5_17SM90_U16x8_STSM_TENS5_9Copy_AtomIJNS5_17SM90_U32x4_STSM_NESJ_EEEvEEEvvEEEEvNT_6ParamsE,"a",@progbits
	.sectionflags	@""
	.align	4
.nv.constant0._ZN7cutlass13device_kernelINS_4gemm6kernel13GemmUniversalINS1_17GroupProblemShapeIN4cute5tupleIJiiiEEEEENS1_10collective13CollectiveMmaINS1_39MainloopSm90ArrayTmaGmmaWarpSpecializedILi3ENS6_IJNS5_1CILi1EEESD_SD_EEENS1_43KernelPtrArrayTmaWarpSpecializedCooperativeEEENS6_IJNSC_ILi128EEESH_SH_EEENS_6half_tEPNS6_IJlSD_NSC_ILi0EEEEEESJ_SM_NS5_8TiledMMAINS5_8MMA_AtomIJNS5_4SM904GMMA26MMA_64x128x16_F32F16F16_SSILNSQ_5MajorE0ELSS_0ELNSQ_7ScaleInE1ELST_1EEEEEENS5_6LayoutINS6_IJNSC_ILi2EEESD_SD_EEENS6_IJSD_SK_SK_EEEEENS6_IJNS5_10UnderscoreES11_S11_EEEEENS5_13SM90_TMA_LOADENS5_14ComposedLayoutINS5_7SwizzleILi3ELi4ELi3EEENS5_18smem_ptr_flag_bitsILi16EEENSW_INS6_IJNSC_ILi8EEENSC_ILi64EEEEEENS6_IJS1B_SD_EEEEEEEvNS5_8identityES14_S1F_vS1G_EENS_8epilogue10collective18CollectiveEpilogueINS1I_30Sm90PtrArrayTmaWarpSpecializedILi4ELi2ELi16ELb1ELb0ELi2EEEJSI_NS6_IJSH_NSC_ILi32EEEEEESJ_PNS6_IJSD_lSK_EEESJ_S1Q_NS1I_6fusion15FusionCallbacksIS1M_NS1R_17LinearCombinationISJ_fSJ_fLNS_15FloatRoundStyleE2EEESI_S1O_JEEES14_NS15_IS17_S19_NSW_INS6_IJS1B_S1A_EEENS6_IJSD_S1B_EEEEEEENS5_17SM75_U16x8_LDSM_TENS5_14SM90_TMA_STOREES20_NS5_17SM90_U16x8_STSM_TENS5_9Copy_AtomIJNS5_17SM90_U32x4_STSM_NESJ_EEEvEEEvvEEEEvNT_6ParamsE:
	.zero		2432


//--------------------- SYMBOLS --------------------------

	.type		.nv.reservedSmem.offset0,@object
	.size		.nv.reservedSmem.offset0,0x4
	.type		__assertfail,@function
